	.target	sm_90a

	.elftype	@"ET_EXEC"


//--------------------- .note.nv.tkinfo           --------------------------
	.section	.note.nv.tkinfo,"",@"SHT_NOTE"
	.sectionflags	@"SHF_NOTE_NV_TKINFO"
	.tkinfo
        /*0018*/ 	.word	0x00000002
        /*0030*/ 	.string	""
        /*0030*/ 	.string	"ptxas"
        /*0030*/ 	.string	"Cuda compilation tools, release 13.0, V13.0.88"
        /*0030*/ 	.string	"Build cuda_13.0.r13.0/compiler.36424714_0"
        /*0030*/ 	.string	"-arch sm_90a -m 64 "



//--------------------- .note.nv.cuinfo           --------------------------
	.section	.note.nv.cuinfo,"",@"SHT_NOTE"
	.sectionflags	@"SHF_NOTE_NV_CUINFO"
        /*0018*/ 	.short	0x0002
        /*001a*/ 	.short	0x005a
        /*001c*/ 	.short	0x0082
	.zero		2


//--------------------- .nv.info                  --------------------------
	.section	.nv.info,"",@"SHT_CUDA_INFO"
	.align	4


	//----- nvinfo : EIATTR_REGCOUNT
	.align		4
        /*0000*/ 	.byte	0x04, 0x2f
        /*0002*/ 	.short	(.L_12 - .L_11)
	.align		4
.L_11:
        /*0004*/ 	.word	index@(_ZN7cutlass13device_kernelINS_4gemm6kernel13GemmUniversalIN4cute5tupleIJiiiiEEENS1_10collective13CollectiveMmaINS1_43MainloopSm90TmaGmmaWarpSpecializedSparseFP8ILi12ENS5_IJNS4_1CILi1EEESB_SB_EEENS1_32KernelTmaWarpSpecializedPingpongEEENS5_IJNSA_ILi64EEENSA_ILi256EEESF_EEENS_12float_e4m3_tENS5_IJNS4_6LayoutINS5_IJiNS5_IJNSA_ILi2EEEiEEEiEEENS5_IJlNS5_IJSB_SK_EEElEEEEENSJ_INS5_IJNS5_IJSF_iEEESQ_iEEENS5_IJNS5_IJSF_NSA_ILi4096EEEEEENS5_IJSB_lEEElEEEEEEEESI_NS5_IJlSB_lEEENS4_8TiledMMAINS4_8MMA_AtomIJNS4_4SM904GMMA6SPARSE32GMMA_64x256x64_F32E4M3E4M3_SS_TNILNS12_7ScaleInE1ELS15_1ELNS12_9SparseSelE0EEEEEENSJ_ISC_NS5_IJNSA_ILi0EEES19_S19_EEEEENS5_IJNS4_10UnderscoreES1C_S1C_EEEEENS4_13SM90_TMA_LOADENS4_14ComposedLayoutINS4_7SwizzleILi1ELi4ELi3EEENS4_25smem_sparse_ptr_flag_bitsILi2ELi8EEENSJ_INS5_IJNS5_IJSB_NSA_ILi8EEEEEENS5_IJSK_NSA_ILi32EEEEEEEEENS5_IJNS5_IJS19_SF_EEESN_EEEEEEEvNS4_8identityES1F_NS1G_INS1H_ILi2ELi4ELi3EEENS4_18smem_ptr_flag_bitsILi8EEENSJ_INS5_IJS1L_SF_EEENS5_IJSF_SB_EEEEEEEvS1U_EENS_8epilogue10collective6detail29Sm90TmaWarpSpecializedAdapterINS24_15DefaultEpilogueIfNS5_IJSB_llEEES28_NS23_6thread17LinearCombinationIfLi1EffLNS29_9ScaleType4KindE0ELNS_15FloatRoundStyleE2EfEENS1_15EpilogueDefaultEEEEEvvEEEEvNT_6ParamsE)
        /*0008*/ 	.word	0x000000a8


	//----- nvinfo : EIATTR_FRAME_SIZE
	.align		4
.L_12:
        /*000c*/ 	.byte	0x04, 0x11
        /*000e*/ 	.short	(.L_14 - .L_13)
	.align		4
.L_13:
        /*0010*/ 	.word	index@(_ZN7cutlass13device_kernelINS_4gemm6kernel13GemmUniversalIN4cute5tupleIJiiiiEEENS1_10collective13CollectiveMmaINS1_43MainloopSm90TmaGmmaWarpSpecializedSparseFP8ILi12ENS5_IJNS4_1CILi1EEESB_SB_EEENS1_32KernelTmaWarpSpecializedPingpongEEENS5_IJNSA_ILi64EEENSA_ILi256EEESF_EEENS_12float_e4m3_tENS5_IJNS4_6LayoutINS5_IJiNS5_IJNSA_ILi2EEEiEEEiEEENS5_IJlNS5_IJSB_SK_EEElEEEEENSJ_INS5_IJNS5_IJSF_iEEESQ_iEEENS5_IJNS5_IJSF_NSA_ILi4096EEEEEENS5_IJSB_lEEElEEEEEEEESI_NS5_IJlSB_lEEENS4_8TiledMMAINS4_8MMA_AtomIJNS4_4SM904GMMA6SPARSE32GMMA_64x256x64_F32E4M3E4M3_SS_TNILNS12_7ScaleInE1ELS15_1ELNS12_9SparseSelE0EEEEEENSJ_ISC_NS5_IJNSA_ILi0EEES19_S19_EEEEENS5_IJNS4_10UnderscoreES1C_S1C_EEEEENS4_13SM90_TMA_LOADENS4_14ComposedLayoutINS4_7SwizzleILi1ELi4ELi3EEENS4_25smem_sparse_ptr_flag_bitsILi2ELi8EEENSJ_INS5_IJNS5_IJSB_NSA_ILi8EEEEEENS5_IJSK_NSA_ILi32EEEEEEEEENS5_IJNS5_IJS19_SF_EEESN_EEEEEEEvNS4_8identityES1F_NS1G_INS1H_ILi2ELi4ELi3EEENS4_18smem_ptr_flag_bitsILi8EEENSJ_INS5_IJS1L_SF_EEENS5_IJSF_SB_EEEEEEEvS1U_EENS_8epilogue10collective6detail29Sm90TmaWarpSpecializedAdapterINS24_15DefaultEpilogueIfNS5_IJSB_llEEES28_NS23_6thread17LinearCombinationIfLi1EffLNS29_9ScaleType4KindE0ELNS_15FloatRoundStyleE2EfEENS1_15EpilogueDefaultEEEEEvvEEEEvNT_6ParamsE)
        /*0014*/ 	.word	0x00000118


	//----- nvinfo : EIATTR_MIN_STACK_SIZE
	.align		4
.L_14:
        /*0018*/ 	.byte	0x04, 0x12
        /*001a*/ 	.short	(.L_16 - .L_15)
	.align		4
.L_15:
        /*001c*/ 	.word	index@(_ZN7cutlass13device_kernelINS_4gemm6kernel13GemmUniversalIN4cute5tupleIJiiiiEEENS1_10collective13CollectiveMmaINS1_43MainloopSm90TmaGmmaWarpSpecializedSparseFP8ILi12ENS5_IJNS4_1CILi1EEESB_SB_EEENS1_32KernelTmaWarpSpecializedPingpongEEENS5_IJNSA_ILi64EEENSA_ILi256EEESF_EEENS_12float_e4m3_tENS5_IJNS4_6LayoutINS5_IJiNS5_IJNSA_ILi2EEEiEEEiEEENS5_IJlNS5_IJSB_SK_EEElEEEEENSJ_INS5_IJNS5_IJSF_iEEESQ_iEEENS5_IJNS5_IJSF_NSA_ILi4096EEEEEENS5_IJSB_lEEElEEEEEEEESI_NS5_IJlSB_lEEENS4_8TiledMMAINS4_8MMA_AtomIJNS4_4SM904GMMA6SPARSE32GMMA_64x256x64_F32E4M3E4M3_SS_TNILNS12_7ScaleInE1ELS15_1ELNS12_9SparseSelE0EEEEEENSJ_ISC_NS5_IJNSA_ILi0EEES19_S19_EEEEENS5_IJNS4_10UnderscoreES1C_S1C_EEEEENS4_13SM90_TMA_LOADENS4_14ComposedLayoutINS4_7SwizzleILi1ELi4ELi3EEENS4_25smem_sparse_ptr_flag_bitsILi2ELi8EEENSJ_INS5_IJNS5_IJSB_NSA_ILi8EEEEEENS5_IJSK_NSA_ILi32EEEEEEEEENS5_IJNS5_IJS19_SF_EEESN_EEEEEEEvNS4_8identityES1F_NS1G_INS1H_ILi2ELi4ELi3EEENS4_18smem_ptr_flag_bitsILi8EEENSJ_INS5_IJS1L_SF_EEENS5_IJSF_SB_EEEEEEEvS1U_EENS_8epilogue10collective6detail29Sm90TmaWarpSpecializedAdapterINS24_15DefaultEpilogueIfNS5_IJSB_llEEES28_NS23_6thread17LinearCombinationIfLi1EffLNS29_9ScaleType4KindE0ELNS_15FloatRoundStyleE2EfEENS1_15EpilogueDefaultEEEEEvvEEEEvNT_6ParamsE)
        /*0020*/ 	.word	0x00000118
.L_16:


//--------------------- .nv.compat                --------------------------
	.section	.nv.compat,"",@"SHT_CUDA_COMPAT_INFO"
	.align	4
        /*0000*/ 	.byte	0x02, 0x09, 0x01, 0x00, 0x02, 0x02, 0x04, 0x00, 0x02, 0x05, 0x05, 0x00, 0x03, 0x07, 0x01, 0x01
        /*0010*/ 	.byte	0x02, 0x03, 0x01, 0x00, 0x02, 0x06, 0x01, 0x00, 0x04, 0x0b, 0x08, 0x00, 0x00, 0x00, 0x00, 0x00
        /*0020*/ 	.byte	0x00, 0x00, 0x00, 0x00


//--------------------- .nv.info._ZN7cutlass13device_kernelINS_4gemm6kernel13GemmUniversalIN4cute5tupleIJiiiiEEENS1_10collective13CollectiveMmaINS1_43MainloopSm90TmaGmmaWarpSpecializedSparseFP8ILi12ENS5_IJNS4_1CILi1EEESB_SB_EEENS1_32KernelTmaWarpSpecializedPingpongEEENS5_IJNSA_ILi64EEENSA_ILi256EEESF_EEENS_12float_e4m3_tENS5_IJNS4_6LayoutINS5_IJiNS5_IJNSA_ILi2EEEiEEEiEEENS5_IJlNS5_IJSB_SK_EEElEEEEENSJ_INS5_IJNS5_IJSF_iEEESQ_iEEENS5_IJNS5_IJSF_NSA_ILi4096EEEEEENS5_IJSB_lEEElEEEEEEEESI_NS5_IJlSB_lEEENS4_8TiledMMAINS4_8MMA_AtomIJNS4_4SM904GMMA6SPARSE32GMMA_64x256x64_F32E4M3E4M3_SS_TNILNS12_7ScaleInE1ELS15_1ELNS12_9SparseSelE0EEEEEENSJ_ISC_NS5_IJNSA_ILi0EEES19_S19_EEEEENS5_IJNS4_10UnderscoreES1C_S1C_EEEEENS4_13SM90_TMA_LOADENS4_14ComposedLayoutINS4_7SwizzleILi1ELi4ELi3EEENS4_25smem_sparse_ptr_flag_bitsILi2ELi8EEENSJ_INS5_IJNS5_IJSB_NSA_ILi8EEEEEENS5_IJSK_NSA_ILi32EEEEEEEEENS5_IJNS5_IJS19_SF_EEESN_EEEEEEEvNS4_8identityES1F_NS1G_INS1H_ILi2ELi4ELi3EEENS4_18smem_ptr_flag_bitsILi8EEENSJ_INS5_IJS1L_SF_EEENS5_IJSF_SB_EEEEEEEvS1U_EENS_8epilogue10collective6detail29Sm90TmaWarpSpecializedAdapterINS24_15DefaultEpilogueIfNS5_IJSB_llEEES28_NS23_6thread17LinearCombinationIfLi1EffLNS29_9ScaleType4KindE0ELNS_15FloatRoundStyleE2EfEENS1_15EpilogueDefaultEEEEEvvEEEEvNT_6ParamsE --------------------------
	.section	.nv.info._ZN7cutlass13device_kernelINS_4gemm6kernel13GemmUniversalIN4cute5tupleIJiiiiEEENS1_10collective13CollectiveMmaINS1_43MainloopSm90TmaGmmaWarpSpecializedSparseFP8ILi12ENS5_IJNS4_1CILi1EEESB_SB_EEENS1_32KernelTmaWarpSpecializedPingpongEEENS5_IJNSA_ILi64EEENSA_ILi256EEESF_EEENS_12float_e4m3_tENS5_IJNS4_6LayoutINS5_IJiNS5_IJNSA_ILi2EEEiEEEiEEENS5_IJlNS5_IJSB_SK_EEElEEEEENSJ_INS5_IJNS5_IJSF_iEEESQ_iEEENS5_IJNS5_IJSF_NSA_ILi4096EEEEEENS5_IJSB_lEEElEEEEEEEESI_NS5_IJlSB_lEEENS4_8TiledMMAINS4_8MMA_AtomIJNS4_4SM904GMMA6SPARSE32GMMA_64x256x64_F32E4M3E4M3_SS_TNILNS12_7ScaleInE1ELS15_1ELNS12_9SparseSelE0EEEEEENSJ_ISC_NS5_IJNSA_ILi0EEES19_S19_EEEEENS5_IJNS4_10UnderscoreES1C_S1C_EEEEENS4_13SM90_TMA_LOADENS4_14ComposedLayoutINS4_7SwizzleILi1ELi4ELi3EEENS4_25smem_sparse_ptr_flag_bitsILi2ELi8EEENSJ_INS5_IJNS5_IJSB_NSA_ILi8EEEEEENS5_IJSK_NSA_ILi32EEEEEEEEENS5_IJNS5_IJS19_SF_EEESN_EEEEEEEvNS4_8identityES1F_NS1G_INS1H_ILi2ELi4ELi3EEENS4_18smem_ptr_flag_bitsILi8EEENSJ_INS5_IJS1L_SF_EEENS5_IJSF_SB_EEEEEEEvS1U_EENS_8epilogue10collective6detail29Sm90TmaWarpSpecializedAdapterINS24_15DefaultEpilogueIfNS5_IJSB_llEEES28_NS23_6thread17LinearCombinationIfLi1EffLNS29_9ScaleType4KindE0ELNS_15FloatRoundStyleE2EfEENS1_15EpilogueDefaultEEEEEvvEEEEvNT_6ParamsE,"",@"SHT_CUDA_INFO"
	.sectionflags	@""
	.align	4


	//----- nvinfo : EIATTR_CUDA_API_VERSION
	.align		4
        /*0000*/ 	.byte	0x04, 0x37
        /*0002*/ 	.short	(.L_18 - .L_17)
.L_17:
        /*0004*/ 	.word	0x00000082


	//----- nvinfo : EIATTR_KPARAM_INFO
	.align		4
.L_18:
        /*0008*/ 	.byte	0x04, 0x17
        /*000a*/ 	.short	(.L_20 - .L_19)
.L_19:
        /*000c*/ 	.word	0x00000000
        /*0010*/ 	.short	0x0000
        /*0012*/ 	.short	0x0070
        /*0014*/ 	.byte	0x00, 0xf0, 0x01, 0x14


	//----- nvinfo : EIATTR_SPARSE_MMA_MASK
	.align		4
.L_20:
        /*0018*/ 	.byte	0x03, 0x50
        /*001a*/ 	.short	0x0001


	//----- nvinfo : EIATTR_MAXREG_COUNT
	.align		4
        /*001c*/ 	.byte	0x03, 0x1b
        /*001e*/ 	.short	0x00a8


	//----- nvinfo : EIATTR_NUM_BARRIERS
	.align		4
        /*0020*/ 	.byte	0x02, 0x4c
        /*0022*/ 	.byte	0x01
	.zero		1


	//----- nvinfo : EIATTR_ANNOTATIONS
	.align		4
        /*0024*/ 	.byte	0x04, 0x55
        /*0026*/ 	.short	(.L_22 - .L_21)


	//   ....[0]....
.L_21:
        /*0028*/ 	.word	0x00000001
        /*002c*/ 	.byte	0xb0, 0x0c, 0x00, 0x00, 0x01, 0x00, 0x00, 0x00, 0xe0, 0x0c, 0x00, 0x00, 0x01, 0x00, 0x00, 0x00
        /* <DEDUP_REMOVED lines=206> */
        /*0d1c*/ 	.byte	0xd0, 0x1e, 0x01, 0x00


	//----- nvinfo : EIATTR_MERCURY_ISA_VERSION
	.align		4
.L_22:
        /*0d20*/ 	.byte	0x03, 0x5f
        /*0d22*/ 	.short	0x0101


	//----- nvinfo : EIATTR_INT_WARP_WIDE_INSTR_OFFSETS
	.align		4
        /*0d24*/ 	.byte	0x04, 0x31
        /*0d26*/ 	.short	(.L_24 - .L_23)


	//   ....[0]....
.L_23:
        /*0d28*/ 	.word	0x00000610


	//   ....[1]....
        /*0d2c*/ 	.word	0x00000620


	//   ....[2]....
        /*0d30*/ 	.word	0x00000690


	//   ....[3]....
        /*0d34*/ 	.word	0x000006a0


	//   ....[4]....
        /*0d38*/ 	.word	0x000006b0


	//   ....[5]....
        /*0d3c*/ 	.word	0x000006d0


	//   ....[6]....
        /*0d40*/ 	.word	0x00000730


	//   ....[7]....
        /*0d44*/ 	.word	0x00000750


	//----- nvinfo : EIATTR_COOP_GROUP_MASK_REGIDS
	.align		4
.L_24:
        /*0d48*/ 	.byte	0x04, 0x29
        /*0d4a*/ 	.short	(.L_26 - .L_25)


	//   ....[0]....
.L_25:
        /*0d4c*/ 	.word	0xffffffff


	//   ....[1]....
        /*0d50*/ 	.word	0xffffffff


	//   ....[2]....
        /*0d54*/ 	.word	0xffffffff


	//   ....[3]....
        /*0d58*/ 	.word	0xffffffff


	//   ....[4]....
        /*0d5c*/ 	.word	0xffffffff


	//   ....[5]....
        /*0d60*/ 	.word	0xffffffff


	//----- nvinfo : EIATTR_COOP_GROUP_INSTR_OFFSETS
	.align		4
.L_26:
        /*0d64*/ 	.byte	0x04, 0x28
        /*0d66*/ 	.short	(.L_28 - .L_27)


	//   ....[0]....
.L_27:
        /*0d68*/ 	.word	0x00000060


	//   ....[1]....
        /*0d6c*/ 	.word	0x00000090


	//   ....[2]....
        /*0d70*/ 	.word	0x000001c0


	//   ....[3]....
        /*0d74*/ 	.word	0x00000500


	//   ....[4]....
        /*0d78*/ 	.word	0x00000540


	//   ....[5]....
        /*0d7c*/ 	.word	0x00000580


	//----- nvinfo : EIATTR_REG_RECONFIG
	.align		4
.L_28:
        /*0d80*/ 	.byte	0x01, 0x54
	.zero		2


	//----- nvinfo : EIATTR_MBARRIER_INSTR_OFFSETS
	.align		4
        /*0d84*/ 	.byte	0x04, 0x39
        /*0d86*/ 	.short	(.L_30 - .L_29)


	//   ....[0]....
.L_29:
        /*0d88*/ 	.word	0x00000360
        /*0d8c*/ 	.word	0x000000ff
        /*0d90*/ 	.word	0x00000000
        /*0d94*/ 	.short	0x0100
        /*0d96*/ 	.byte	0x07
	.zero		1


	//   ....[1]....
        /*0d98*/ 	.word	0x00000370
        /*0d9c*/ 	.word	0x000000ff
        /*0da0*/ 	.word	0x00000060
        /*0da4*/ 	.short	0x0100
        /*0da6*/ 	.byte	0x07
	.zero		1


	//   ....[2]....
        /*0da8*/ 	.word	0x00000380
        /*0dac*/ 	.word	0x000000ff
        /*0db0*/ 	.word	0x00000008
        /*0db4*/ 	.short	0x0100
        /*0db6*/ 	.byte	0x07
	.zero		1


	//   ....[3]....
        /*0db8*/ 	.word	0x00000390
        /*0dbc*/ 	.word	0x000000ff
        /*0dc0*/ 	.word	0x00000068
        /*0dc4*/ 	.short	0x0100
        /*0dc6*/ 	.byte	0x07
	.zero		1


	//   ....[4]....
        /*0dc8*/ 	.word	0x000003a0
        /*0dcc*/ 	.word	0x000000ff
        /*0dd0*/ 	.word	0x00000010
        /*0dd4*/ 	.short	0x0100
        /*0dd6*/ 	.byte	0x07
	.zero		1


	//   ....[5]....
        /*0dd8*/ 	.word	0x000003b0
        /*0ddc*/ 	.word	0x000000ff
        /*0de0*/ 	.word	0x00000070
        /*0de4*/ 	.short	0x0100
        /*0de6*/ 	.byte	0x07
	.zero		1


	//   ....[6]....
        /*0de8*/ 	.word	0x000003c0
        /*0dec*/ 	.word	0x000000ff
        /*0df0*/ 	.word	0x00000018
        /*0df4*/ 	.short	0x0100
        /*0df6*/ 	.byte	0x07
	.zero		1


	//   ....[7]....
        /*0df8*/ 	.word	0x000003d0
        /*0dfc*/ 	.word	0x000000ff
        /*0e00*/ 	.word	0x00000078
        /*0e04*/ 	.short	0x0100
        /*0e06*/ 	.byte	0x07
	.zero		1


	//   ....[8]....
        /*0e08*/ 	.word	0x000003e0
        /*0e0c*/ 	.word	0x000000ff
        /*0e10*/ 	.word	0x00000020
        /*0e14*/ 	.short	0x0100
        /*0e16*/ 	.byte	0x07
	.zero		1


	//   ....[9]....
        /*0e18*/ 	.word	0x000003f0
        /*0e1c*/ 	.word	0x000000ff
        /*0e20*/ 	.word	0x00000080
        /*0e24*/ 	.short	0x0100
        /*0e26*/ 	.byte	0x07
	.zero		1


	//   ....[10]....
        /*0e28*/ 	.word	0x00000400
        /*0e2c*/ 	.word	0x000000ff
        /*0e30*/ 	.word	0x00000028
        /*0e34*/ 	.short	0x0100
        /*0e36*/ 	.byte	0x07
	.zero		1


	//   ....[11]....
        /*0e38*/ 	.word	0x00000410
        /*0e3c*/ 	.word	0x000000ff
        /*0e40*/ 	.word	0x00000088
        /*0e44*/ 	.short	0x0100
        /*0e46*/ 	.byte	0x07
	.zero		1


	//   ....[12]....
        /*0e48*/ 	.word	0x00000420
        /*0e4c*/ 	.word	0x000000ff
        /*0e50*/ 	.word	0x00000030
        /*0e54*/ 	.short	0x0100
        /*0e56*/ 	.byte	0x07
	.zero		1


	//   ....[13]....
        /*0e58*/ 	.word	0x00000430
        /*0e5c*/ 	.word	0x000000ff
        /*0e60*/ 	.word	0x00000090
        /*0e64*/ 	.short	0x0100
        /*0e66*/ 	.byte	0x07
	.zero		1


	//   ....[14]....
        /*0e68*/ 	.word	0x00000440
        /*0e6c*/ 	.word	0x000000ff
        /*0e70*/ 	.word	0x00000038
        /*0e74*/ 	.short	0x0100
        /*0e76*/ 	.byte	0x07
	.zero		1


	//   ....[15]....
        /*0e78*/ 	.word	0x00000450
        /*0e7c*/ 	.word	0x000000ff
        /*0e80*/ 	.word	0x00000098
        /*0e84*/ 	.short	0x0100
        /*0e86*/ 	.byte	0x07
	.zero		1


	//   ....[16]....
        /*0e88*/ 	.word	0x00000460
        /*0e8c*/ 	.word	0x000000ff
        /*0e90*/ 	.word	0x00000040
        /*0e94*/ 	.short	0x0100
        /*0e96*/ 	.byte	0x07
	.zero		1


	//   ....[17]....
        /*0e98*/ 	.word	0x00000470
        /*0e9c*/ 	.word	0x000000ff
        /*0ea0*/ 	.word	0x000000a0
        /*0ea4*/ 	.short	0x0100
        /*0ea6*/ 	.byte	0x07
	.zero		1


	//   ....[18]....
        /*0ea8*/ 	.word	0x00000480
        /*0eac*/ 	.word	0x000000ff
        /*0eb0*/ 	.word	0x00000048
        /*0eb4*/ 	.short	0x0100
        /*0eb6*/ 	.byte	0x07
	.zero		1


	//   ....[19]....
        /*0eb8*/ 	.word	0x00000490
        /*0ebc*/ 	.word	0x000000ff
        /*0ec0*/ 	.word	0x000000a8
        /*0ec4*/ 	.short	0x0100
        /*0ec6*/ 	.byte	0x07
	.zero		1


	//   ....[20]....
        /*0ec8*/ 	.word	0x000004a0
        /*0ecc*/ 	.word	0x000000ff
        /*0ed0*/ 	.word	0x00000050
        /*0ed4*/ 	.short	0x0100
        /*0ed6*/ 	.byte	0x07
	.zero		1


	//   ....[21]....
        /*0ed8*/ 	.word	0x000004b0
        /*0edc*/ 	.word	0x000000ff
        /*0ee0*/ 	.word	0x000000b0
        /*0ee4*/ 	.short	0x0100
        /*0ee6*/ 	.byte	0x07
	.zero		1


	//   ....[22]....
        /*0ee8*/ 	.word	0x000004c0
        /*0eec*/ 	.word	0x000000ff
        /*0ef0*/ 	.word	0x00000058
        /*0ef4*/ 	.short	0x0100
        /*0ef6*/ 	.byte	0x07
	.zero		1


	//   ....[23]....
        /*0ef8*/ 	.word	0x000004d0
        /*0efc*/ 	.word	0x000000ff
        /*0f00*/ 	.word	0x000000b8
        /*0f04*/ 	.short	0x0100
        /*0f06*/ 	.byte	0x07
	.zero		1


	//   ....[24]....
        /*0f08*/ 	.word	0x00000770
        /*0f0c*/ 	.word	0x000000ff
        /*0f10*/ 	.word	0x000000f0
        /*0f14*/ 	.short	0x0100
        /*0f16*/ 	.byte	0x07
	.zero		1


	//   ....[25]....
        /*0f18*/ 	.word	0x00000780
        /*0f1c*/ 	.word	0x000000ff
        /*0f20*/ 	.word	0x000000f8
        /*0f24*/ 	.short	0x0100
        /*0f26*/ 	.byte	0x07
	.zero		1


	//   ....[26]....
        /*0f28*/ 	.word	0x000007c0
        /*0f2c*/ 	.word	0x000000ff
        /*0f30*/ 	.word	0x000000d0
        /*0f34*/ 	.short	0x0100
        /*0f36*/ 	.byte	0x0a
	.zero		1


	//   ....[27]....
        /*0f38*/ 	.word	0x000007e0
        /*0f3c*/ 	.word	0x000000ff
        /*0f40*/ 	.word	0x000000d8
        /*0f44*/ 	.short	0x0100
        /*0f46*/ 	.byte	0x0a
	.zero		1


	//   ....[28]....
        /*0f48*/ 	.word	0x000007f0
        /*0f4c*/ 	.word	0x000000ff
        /*0f50*/ 	.word	0x000000e0
        /*0f54*/ 	.short	0x0100
        /*0f56*/ 	.byte	0x0a
	.zero		1


	//   ....[29]....
        /*0f58*/ 	.word	0x00000800
        /*0f5c*/ 	.word	0x000000ff
        /*0f60*/ 	.word	0x000000e8
        /*0f64*/ 	.short	0x0100
        /*0f66*/ 	.byte	0x0a
	.zero		1


	//   ....[30]....
        /*0f68*/ 	.word	0x00001780
        /*0f6c*/ 	.word	0x000000ff
        /*0f70*/ 	.word	0xfffffff8
        /*0f74*/ 	.short	0x010a
        /*0f76*/ 	.byte	0x10
	.zero		1


	//   ....[31]....
        /*0f78*/ 	.word	0x000021d0
        /*0f7c*/ 	.word	0x000000ff
        /*0f80*/ 	.word	0x00000000
        /*0f84*/ 	.short	0x010a
        /*0f86*/ 	.byte	0x08
	.zero		1


	//   ....[32]....
        /*0f88*/ 	.word	0x00002210
        /*0f8c*/ 	.word	0x000000ff
        /*0f90*/ 	.word	0x00000000
        /*0f94*/ 	.short	0x010a
        /*0f96*/ 	.byte	0x08
	.zero		1


	//   ....[33]....
        /*0f98*/ 	.word	0x000032b0
        /*0f9c*/ 	.word	0x000000ff
        /*0fa0*/ 	.word	0x00000000
        /*0fa4*/ 	.short	0x0101
        /*0fa6*/ 	.byte	0x07
	.zero		1


	//   ....[34]....
        /*0fa8*/ 	.word	0x00004810
        /*0fac*/ 	.word	0x0000001a
        /*0fb0*/ 	.word	0x00000000
        /*0fb4*/ 	.short	0x0101
        /*0fb6*/ 	.byte	0x1e
	.zero		1


	//   ....[35]....
        /*0fb8*/ 	.word	0x00004860
        /*0fbc*/ 	.word	0x000000ff
        /*0fc0*/ 	.word	0x00000008
        /*0fc4*/ 	.short	0x010a
        /*0fc6*/ 	.byte	0x10
	.zero		1


	//   ....[36]....
        /*0fc8*/ 	.word	0x00010130
        /*0fcc*/ 	.word	0x00000003
        /*0fd0*/ 	.word	0x00000000
        /*0fd4*/ 	.short	0x0101
        /*0fd6*/ 	.byte	0x1e
	.zero		1


	//   ....[37]....
        /*0fd8*/ 	.word	0x00010b40
        /*0fdc*/ 	.word	0x00000007
        /*0fe0*/ 	.word	0x00000060
        /*0fe4*/ 	.short	0x010a
        /*0fe6*/ 	.byte	0x3f
	.zero		1


	//   ....[38]....
        /*0fe8*/ 	.word	0x00010fc0
        /*0fec*/ 	.word	0x00000004
        /*0ff0*/ 	.word	0x000000f8
        /*0ff4*/ 	.short	0x0101
        /*0ff6*/ 	.byte	0x3f
	.zero		1


	//   ....[39]....
        /*0ff8*/ 	.word	0x000117a0
        /*0ffc*/ 	.word	0x00000005
        /*1000*/ 	.word	0x00000000
        /*1004*/ 	.short	0x010a
        /*1006*/ 	.byte	0x3f
	.zero		1


	//   ....[40]....
        /*1008*/ 	.word	0x00011820
        /*100c*/ 	.word	0x00000007
        /*1010*/ 	.word	0x00000000
        /*1014*/ 	.short	0x010a
        /*1016*/ 	.byte	0x3f
	.zero		1


	//   ....[41]....
        /*1018*/ 	.word	0x000118b0
        /*101c*/ 	.word	0x00000006
        /*1020*/ 	.word	0x00000000
        /*1024*/ 	.short	0x010a
        /*1026*/ 	.byte	0x3f
	.zero		1


	//   ....[42]....
        /*1028*/ 	.word	0x00011940
        /*102c*/ 	.word	0x00000009
        /*1030*/ 	.word	0x00000000
        /*1034*/ 	.short	0x010a
        /*1036*/ 	.byte	0x3f
	.zero		1


	//   ....[43]....
        /*1038*/ 	.word	0x000119d0
        /*103c*/ 	.word	0x00000006
        /*1040*/ 	.word	0x00000000
        /*1044*/ 	.short	0x010a
        /*1046*/ 	.byte	0x3f
	.zero		1


	//   ....[44]....
        /*1048*/ 	.word	0x00011a60
        /*104c*/ 	.word	0x00000009
        /*1050*/ 	.word	0x00000000
        /*1054*/ 	.short	0x010a
        /*1056*/ 	.byte	0x3f
	.zero		1


	//   ....[45]....
        /*1058*/ 	.word	0x00011af0
        /*105c*/ 	.word	0x00000006
        /*1060*/ 	.word	0x00000000
        /*1064*/ 	.short	0x010a
        /*1066*/ 	.byte	0x3f
	.zero		1


	//   ....[46]....
        /*1068*/ 	.word	0x00011b80
        /*106c*/ 	.word	0x00000009
        /*1070*/ 	.word	0x00000000
        /*1074*/ 	.short	0x010a
        /*1076*/ 	.byte	0x3f
	.zero		1


	//   ....[47]....
        /*1078*/ 	.word	0x00011c10
        /*107c*/ 	.word	0x00000006
        /*1080*/ 	.word	0x00000000
        /*1084*/ 	.short	0x010a
        /*1086*/ 	.byte	0x3f
	.zero		1


	//   ....[48]....
        /*1088*/ 	.word	0x00011ca0
        /*108c*/ 	.word	0x00000009
        /*1090*/ 	.word	0x00000000
        /*1094*/ 	.short	0x010a
        /*1096*/ 	.byte	0x3f
	.zero		1


	//   ....[49]....
        /*1098*/ 	.word	0x00011d30
        /*109c*/ 	.word	0x00000006
        /*10a0*/ 	.word	0x00000000
        /*10a4*/ 	.short	0x010a
        /*10a6*/ 	.byte	0x3f
	.zero		1


	//   ....[50]....
        /*10a8*/ 	.word	0x00011dc0
        /*10ac*/ 	.word	0x00000003
        /*10b0*/ 	.word	0x00000000
        /*10b4*/ 	.short	0x010a
        /*10b6*/ 	.byte	0x3f
	.zero		1


	//   ....[51]....
        /*10b8*/ 	.word	0x00011e30
        /*10bc*/ 	.word	0x00000003
        /*10c0*/ 	.word	0xfffffff8
        /*10c4*/ 	.short	0x010a
        /*10c6*/ 	.byte	0x3f
	.zero		1


	//   ....[52]....
        /*10c8*/ 	.word	0x00011ea0
        /*10cc*/ 	.word	0x00000000
        /*10d0*/ 	.word	0x00000000
        /*10d4*/ 	.short	0x010a
        /*10d6*/ 	.byte	0x3f
	.zero		1


	//   ....[53]....
        /*10d8*/ 	.word	0x00011f10
        /*10dc*/ 	.word	0x0000001b
        /*10e0*/ 	.word	0x00000008
        /*10e4*/ 	.short	0x010a
        /*10e6*/ 	.byte	0x3f
	.zero		1


	//   ....[54]....
        /*10e8*/ 	.word	0x00011fe0
        /*10ec*/ 	.word	0x00000007
        /*10f0*/ 	.word	0x00000060
        /*10f4*/ 	.short	0x010a
        /*10f6*/ 	.byte	0x3f
	.zero		1


	//   ....[55]....
        /*10f8*/ 	.word	0x000120c0
        /*10fc*/ 	.word	0x00000005
        /*1100*/ 	.word	0x00000000
        /*1104*/ 	.short	0x010a
        /*1106*/ 	.byte	0x3f
	.zero		1


	//   ....[56]....
        /*1108*/ 	.word	0x00012110
        /*110c*/ 	.word	0x00000007
        /*1110*/ 	.word	0x00000000
        /*1114*/ 	.short	0x010a
        /*1116*/ 	.byte	0x3f
	.zero		1


	//   ....[57]....
        /*1118*/ 	.word	0x00012160
        /*111c*/ 	.word	0x00000006
        /*1120*/ 	.word	0x00000000
        /*1124*/ 	.short	0x010a
        /*1126*/ 	.byte	0x3f
	.zero		1


	//   ....[58]....
        /*1128*/ 	.word	0x000121b0
        /*112c*/ 	.word	0x00000009
        /*1130*/ 	.word	0x00000000
        /*1134*/ 	.short	0x010a
        /*1136*/ 	.byte	0x3f
	.zero		1


	//   ....[59]....
        /*1138*/ 	.word	0x00012200
        /*113c*/ 	.word	0x00000006
        /*1140*/ 	.word	0x00000000
        /*1144*/ 	.short	0x010a
        /*1146*/ 	.byte	0x3f
	.zero		1


	//   ....[60]....
        /*1148*/ 	.word	0x00012250
        /*114c*/ 	.word	0x00000009
        /*1150*/ 	.word	0x00000000
        /*1154*/ 	.short	0x010a
        /*1156*/ 	.byte	0x3f
	.zero		1


	//   ....[61]....
        /*1158*/ 	.word	0x000122a0
        /*115c*/ 	.word	0x00000006
        /*1160*/ 	.word	0x00000000
        /*1164*/ 	.short	0x010a
        /*1166*/ 	.byte	0x3f
	.zero		1


	//   ....[62]....
        /*1168*/ 	.word	0x000122f0
        /*116c*/ 	.word	0x00000009
        /*1170*/ 	.word	0x00000000
        /*1174*/ 	.short	0x010a
        /*1176*/ 	.byte	0x3f
	.zero		1


	//   ....[63]....
        /*1178*/ 	.word	0x00012340
        /*117c*/ 	.word	0x00000006
        /*1180*/ 	.word	0x00000000
        /*1184*/ 	.short	0x010a
        /*1186*/ 	.byte	0x3f
	.zero		1


	//   ....[64]....
        /*1188*/ 	.word	0x00012390
        /*118c*/ 	.word	0x00000009
        /*1190*/ 	.word	0x00000000
        /*1194*/ 	.short	0x010a
        /*1196*/ 	.byte	0x3f
	.zero		1


	//   ....[65]....
        /*1198*/ 	.word	0x000123e0
        /*119c*/ 	.word	0x00000006
        /*11a0*/ 	.word	0x00000000
        /*11a4*/ 	.short	0x010a
        /*11a6*/ 	.byte	0x3f
	.zero		1


	//----- nvinfo : EIATTR_NUM_MBARRIERS
	.align		4
.L_30:
        /*11a8*/ 	.byte	0x03, 0x38
        /*11aa*/ 	.short	0x001e


	//----- nvinfo : EIATTR_EXIT_INSTR_OFFSETS
	.align		4
        /*11ac*/ 	.byte	0x04, 0x1c
        /*11ae*/ 	.short	(.L_32 - .L_31)


	//   ....[0]....
.L_31:
        /*11b0*/ 	.word	0x00001400


	//   ....[1]....
        /*11b4*/ 	.word	0x00001460


	//   ....[2]....
        /*11b8*/ 	.word	0x00010830


	//   ....[3]....
        /*11bc*/ 	.word	0x00010860


	//   ....[4]....
        /*11c0*/ 	.word	0x00011e10


	//----- nvinfo : EIATTR_MAX_THREADS
	.align		4
.L_32:
        /*11c4*/ 	.byte	0x04, 0x05
        /*11c6*/ 	.short	(.L_34 - .L_33)
.L_33:
        /*11c8*/ 	.word	0x00000180
        /*11cc*/ 	.word	0x00000001
        /*11d0*/ 	.word	0x00000001


	//----- nvinfo : EIATTR_CRS_STACK_SIZE
	.align		4
.L_34:
        /*11d4*/ 	.byte	0x04, 0x1e
        /*11d6*/ 	.short	(.L_36 - .L_35)
.L_35:
        /*11d8*/ 	.word	0x00000000


	//----- nvinfo : EIATTR_CBANK_PARAM_SIZE
	.align		4
.L_36:
        /*11dc*/ 	.byte	0x03, 0x19
        /*11de*/ 	.short	0x0570


	//----- nvinfo : EIATTR_PARAM_CBANK
	.align		4
        /*11e0*/ 	.byte	0x04, 0x0a
        /*11e2*/ 	.short	(.L_38 - .L_37)
	.align		4
.L_37:
        /*11e4*/ 	.word	index@(.nv.constant0._ZN7cutlass13device_kernelINS_4gemm6kernel13GemmUniversalIN4cute5tupleIJiiiiEEENS1_10collective13CollectiveMmaINS1_43MainloopSm90TmaGmmaWarpSpecializedSparseFP8ILi12ENS5_IJNS4_1CILi1EEESB_SB_EEENS1_32KernelTmaWarpSpecializedPingpongEEENS5_IJNSA_ILi64EEENSA_ILi256EEESF_EEENS_12float_e4m3_tENS5_IJNS4_6LayoutINS5_IJiNS5_IJNSA_ILi2EEEiEEEiEEENS5_IJlNS5_IJSB_SK_EEElEEEEENSJ_INS5_IJNS5_IJSF_iEEESQ_iEEENS5_IJNS5_IJSF_NSA_ILi4096EEEEEENS5_IJSB_lEEElEEEEEEEESI_NS5_IJlSB_lEEENS4_8TiledMMAINS4_8MMA_AtomIJNS4_4SM904GMMA6SPARSE32GMMA_64x256x64_F32E4M3E4M3_SS_TNILNS12_7ScaleInE1ELS15_1ELNS12_9SparseSelE0EEEEEENSJ_ISC_NS5_IJNSA_ILi0EEES19_S19_EEEEENS5_IJNS4_10UnderscoreES1C_S1C_EEEEENS4_13SM90_TMA_LOADENS4_14ComposedLayoutINS4_7SwizzleILi1ELi4ELi3EEENS4_25smem_sparse_ptr_flag_bitsILi2ELi8EEENSJ_INS5_IJNS5_IJSB_NSA_ILi8EEEEEENS5_IJSK_NSA_ILi32EEEEEEEEENS5_IJNS5_IJS19_SF_EEESN_EEEEEEEvNS4_8identityES1F_NS1G_INS1H_ILi2ELi4ELi3EEENS4_18smem_ptr_flag_bitsILi8EEENSJ_INS5_IJS1L_SF_EEENS5_IJSF_SB_EEEEEEEvS1U_EENS_8epilogue10collective6detail29Sm90TmaWarpSpecializedAdapterINS24_15DefaultEpilogueIfNS5_IJSB_llEEES28_NS23_6thread17LinearCombinationIfLi1EffLNS29_9ScaleType4KindE0ELNS_15FloatRoundStyleE2EfEENS1_15EpilogueDefaultEEEEEvvEEEEvNT_6ParamsE)
        /*11e8*/ 	.short	0x0210
        /*11ea*/ 	.short	0x0570


	//----- nvinfo : EIATTR_SW_WAR
	.align		4
.L_38:
        /*11ec*/ 	.byte	0x04, 0x36
        /*11ee*/ 	.short	(.L_40 - .L_39)
.L_39:
        /*11f0*/ 	.word	0x00000008
.L_40:


//--------------------- .nv.callgraph             --------------------------
	.section	.nv.callgraph,"",@"SHT_CUDA_CALLGRAPH"
	.align	4
	.sectionentsize	8
	.align		4
        /*0000*/ 	.word	0x00000000
	.align		4
        /*0004*/ 	.word	0xffffffff
	.align		4
        /*0008*/ 	.word	0x00000000
	.align		4
        /*000c*/ 	.word	0xfffffffe
	.align		4
        /*0010*/ 	.word	0x00000000
	.align		4
        /*0014*/ 	.word	0xfffffffd
	.align		4
        /*0018*/ 	.word	0x00000000
	.align		4
        /*001c*/ 	.word	0xfffffffc


//--------------------- .nv.constant4             --------------------------
	.section	.nv.constant4,"a",@progbits
	.align	8
	.align		8
.nv.constant4:
        /*0000*/ 	.dword	_ZN39_INTERNAL_a6ebea03_4_k_cu_d6da23fb_27704cuda3std3__45__cpo5beginE
	.align		8
        /*0008*/ 	.dword	_ZN39_INTERNAL_a6ebea03_4_k_cu_d6da23fb_27704cuda3std3__45__cpo3endE
	.align		8
        /*0010*/ 	.dword	_ZN39_INTERNAL_a6ebea03_4_k_cu_d6da23fb_27704cuda3std3__45__cpo6cbeginE
	.align		8
        /*0018*/ 	.dword	_ZN39_INTERNAL_a6ebea03_4_k_cu_d6da23fb_27704cuda3std3__45__cpo4cendE
	.align		8
        /*0020*/ 	.dword	_ZN39_INTERNAL_a6ebea03_4_k_cu_d6da23fb_27704cuda3std3__441_GLOBAL__N__a6ebea03_4_k_cu_d6da23fb_27706ignoreE
	.align		8
        /*0028*/ 	.dword	_ZN39_INTERNAL_a6ebea03_4_k_cu_d6da23fb_27704cuda3std3__419piecewise_constructE
	.align		8
        /*0030*/ 	.dword	_ZN39_INTERNAL_a6ebea03_4_k_cu_d6da23fb_27704cuda3std3__48in_placeE
	.align		8
        /*0038*/ 	.dword	_ZN39_INTERNAL_a6ebea03_4_k_cu_d6da23fb_27704cuda3std6ranges3__45__cpo4swapE
	.align		8
        /*0040*/ 	.dword	_ZN39_INTERNAL_a6ebea03_4_k_cu_d6da23fb_27704cuda3std6ranges3__45__cpo9iter_moveE
	.align		8
        /*0048*/ 	.dword	_ZN39_INTERNAL_a6ebea03_4_k_cu_d6da23fb_27704cute7productE
	.align		8
        /*0050*/ 	.dword	_ZN39_INTERNAL_a6ebea03_4_k_cu_d6da23fb_27704cute1_E


//--------------------- .text._ZN7cutlass13device_kernelINS_4gemm6kernel13GemmUniversalIN4cute5tupleIJiiiiEEENS1_10collective13CollectiveMmaINS1_43MainloopSm90TmaGmmaWarpSpecializedSparseFP8ILi12ENS5_IJNS4_1CILi1EEESB_SB_EEENS1_32KernelTmaWarpSpecializedPingpongEEENS5_IJNSA_ILi64EEENSA_ILi256EEESF_EEENS_12float_e4m3_tENS5_IJNS4_6LayoutINS5_IJiNS5_IJNSA_ILi2EEEiEEEiEEENS5_IJlNS5_IJSB_SK_EEElEEEEENSJ_INS5_IJNS5_IJSF_iEEESQ_iEEENS5_IJNS5_IJSF_NSA_ILi4096EEEEEENS5_IJSB_lEEElEEEEEEEESI_NS5_IJlSB_lEEENS4_8TiledMMAINS4_8MMA_AtomIJNS4_4SM904GMMA6SPARSE32GMMA_64x256x64_F32E4M3E4M3_SS_TNILNS12_7ScaleInE1ELS15_1ELNS12_9SparseSelE0EEEEEENSJ_ISC_NS5_IJNSA_ILi0EEES19_S19_EEEEENS5_IJNS4_10UnderscoreES1C_S1C_EEEEENS4_13SM90_TMA_LOADENS4_14ComposedLayoutINS4_7SwizzleILi1ELi4ELi3EEENS4_25smem_sparse_ptr_flag_bitsILi2ELi8EEENSJ_INS5_IJNS5_IJSB_NSA_ILi8EEEEEENS5_IJSK_NSA_ILi32EEEEEEEEENS5_IJNS5_IJS19_SF_EEESN_EEEEEEEvNS4_8identityES1F_NS1G_INS1H_ILi2ELi4ELi3EEENS4_18smem_ptr_flag_bitsILi8EEENSJ_INS5_IJS1L_SF_EEENS5_IJSF_SB_EEEEEEEvS1U_EENS_8epilogue10collective6detail29Sm90TmaWarpSpecializedAdapterINS24_15DefaultEpilogueIfNS5_IJSB_llEEES28_NS23_6thread17LinearCombinationIfLi1EffLNS29_9ScaleType4KindE0ELNS_15FloatRoundStyleE2EfEENS1_15EpilogueDefaultEEEEEvvEEEEvNT_6ParamsE --------------------------
	.section	.text._ZN7cutlass13device_kernelINS_4gemm6kernel13GemmUniversalIN4cute5tupleIJiiiiEEENS1_10collective13CollectiveMmaINS1_43MainloopSm90TmaGmmaWarpSpecializedSparseFP8ILi12ENS5_IJNS4_1CILi1EEESB_SB_EEENS1_32KernelTmaWarpSpecializedPingpongEEENS5_IJNSA_ILi64EEENSA_ILi256EEESF_EEENS_12float_e4m3_tENS5_IJNS4_6LayoutINS5_IJiNS5_IJNSA_ILi2EEEiEEEiEEENS5_IJlNS5_IJSB_SK_EEElEEEEENSJ_INS5_IJNS5_IJSF_iEEESQ_iEEENS5_IJNS5_IJSF_NSA_ILi4096EEEEEENS5_IJSB_lEEElEEEEEEEESI_NS5_IJlSB_lEEENS4_8TiledMMAINS4_8MMA_AtomIJNS4_4SM904GMMA6SPARSE32GMMA_64x256x64_F32E4M3E4M3_SS_TNILNS12_7ScaleInE1ELS15_1ELNS12_9SparseSelE0EEEEEENSJ_ISC_NS5_IJNSA_ILi0EEES19_S19_EEEEENS5_IJNS4_10UnderscoreES1C_S1C_EEEEENS4_13SM90_TMA_LOADENS4_14ComposedLayoutINS4_7SwizzleILi1ELi4ELi3EEENS4_25smem_sparse_ptr_flag_bitsILi2ELi8EEENSJ_INS5_IJNS5_IJSB_NSA_ILi8EEEEEENS5_IJSK_NSA_ILi32EEEEEEEEENS5_IJNS5_IJS19_SF_EEESN_EEEEEEEvNS4_8identityES1F_NS1G_INS1H_ILi2ELi4ELi3EEENS4_18smem_ptr_flag_bitsILi8EEENSJ_INS5_IJS1L_SF_EEENS5_IJSF_SB_EEEEEEEvS1U_EENS_8epilogue10collective6detail29Sm90TmaWarpSpecializedAdapterINS24_15DefaultEpilogueIfNS5_IJSB_llEEES28_NS23_6thread17LinearCombinationIfLi1EffLNS29_9ScaleType4KindE0ELNS_15FloatRoundStyleE2EfEENS1_15EpilogueDefaultEEEEEvvEEEEvNT_6ParamsE,"ax",@progbits
	.align	128
.text._ZN7cutlass13device_kernelINS_4gemm6kernel13GemmUniversalIN4cute5tupleIJiiiiEEENS1_10collective13CollectiveMmaINS1_43MainloopSm90TmaGmmaWarpSpecializedSparseFP8ILi12ENS5_IJNS4_1CILi1EEESB_SB_EEENS1_32KernelTmaWarpSpecializedPingpongEEENS5_IJNSA_ILi64EEENSA_ILi256EEESF_EEENS_12float_e4m3_tENS5_IJNS4_6LayoutINS5_IJiNS5_IJNSA_ILi2EEEiEEEiEEENS5_IJlNS5_IJSB_SK_EEElEEEEENSJ_INS5_IJNS5_IJSF_iEEESQ_iEEENS5_IJNS5_IJSF_NSA_ILi4096EEEEEENS5_IJSB_lEEElEEEEEEEESI_NS5_IJlSB_lEEENS4_8TiledMMAINS4_8MMA_AtomIJNS4_4SM904GMMA6SPARSE32GMMA_64x256x64_F32E4M3E4M3_SS_TNILNS12_7ScaleInE1ELS15_1ELNS12_9SparseSelE0EEEEEENSJ_ISC_NS5_IJNSA_ILi0EEES19_S19_EEEEENS5_IJNS4_10UnderscoreES1C_S1C_EEEEENS4_13SM90_TMA_LOADENS4_14ComposedLayoutINS4_7SwizzleILi1ELi4ELi3EEENS4_25smem_sparse_ptr_flag_bitsILi2ELi8EEENSJ_INS5_IJNS5_IJSB_NSA_ILi8EEEEEENS5_IJSK_NSA_ILi32EEEEEEEEENS5_IJNS5_IJS19_SF_EEESN_EEEEEEEvNS4_8identityES1F_NS1G_INS1H_ILi2ELi4ELi3EEENS4_18smem_ptr_flag_bitsILi8EEENSJ_INS5_IJS1L_SF_EEENS5_IJSF_SB_EEEEEEEvS1U_EENS_8epilogue10collective6detail29Sm90TmaWarpSpecializedAdapterINS24_15DefaultEpilogueIfNS5_IJSB_llEEES28_NS23_6thread17LinearCombinationIfLi1EffLNS29_9ScaleType4KindE0ELNS_15FloatRoundStyleE2EfEENS1_15EpilogueDefaultEEEEEvvEEEEvNT_6ParamsE:
        .type           _ZN7cutlass13device_kernelINS_4gemm6kernel13GemmUniversalIN4cute5tupleIJiiiiEEENS1_10collective13CollectiveMmaINS1_43MainloopSm90TmaGmmaWarpSpecializedSparseFP8ILi12ENS5_IJNS4_1CILi1EEESB_SB_EEENS1_32KernelTmaWarpSpecializedPingpongEEENS5_IJNSA_ILi64EEENSA_ILi256EEESF_EEENS_12float_e4m3_tENS5_IJNS4_6LayoutINS5_IJiNS5_IJNSA_ILi2EEEiEEEiEEENS5_IJlNS5_IJSB_SK_EEElEEEEENSJ_INS5_IJNS5_IJSF_iEEESQ_iEEENS5_IJNS5_IJSF_NSA_ILi4096EEEEEENS5_IJSB_lEEElEEEEEEEESI_NS5_IJlSB_lEEENS4_8TiledMMAINS4_8MMA_AtomIJNS4_4SM904GMMA6SPARSE32GMMA_64x256x64_F32E4M3E4M3_SS_TNILNS12_7ScaleInE1ELS15_1ELNS12_9SparseSelE0EEEEEENSJ_ISC_NS5_IJNSA_ILi0EEES19_S19_EEEEENS5_IJNS4_10UnderscoreES1C_S1C_EEEEENS4_13SM90_TMA_LOADENS4_14ComposedLayoutINS4_7SwizzleILi1ELi4ELi3EEENS4_25smem_sparse_ptr_flag_bitsILi2ELi8EEENSJ_INS5_IJNS5_IJSB_NSA_ILi8EEEEEENS5_IJSK_NSA_ILi32EEEEEEEEENS5_IJNS5_IJS19_SF_EEESN_EEEEEEEvNS4_8identityES1F_NS1G_INS1H_ILi2ELi4ELi3EEENS4_18smem_ptr_flag_bitsILi8EEENSJ_INS5_IJS1L_SF_EEENS5_IJSF_SB_EEEEEEEvS1U_EENS_8epilogue10collective6detail29Sm90TmaWarpSpecializedAdapterINS24_15DefaultEpilogueIfNS5_IJSB_llEEES28_NS23_6thread17LinearCombinationIfLi1EffLNS29_9ScaleType4KindE0ELNS_15FloatRoundStyleE2EfEENS1_15EpilogueDefaultEEEEEvvEEEEvNT_6ParamsE,@function
        .size           _ZN7cutlass13device_kernelINS_4gemm6kernel13GemmUniversalIN4cute5tupleIJiiiiEEENS1_10collective13CollectiveMmaINS1_43MainloopSm90TmaGmmaWarpSpecializedSparseFP8ILi12ENS5_IJNS4_1CILi1EEESB_SB_EEENS1_32KernelTmaWarpSpecializedPingpongEEENS5_IJNSA_ILi64EEENSA_ILi256EEESF_EEENS_12float_e4m3_tENS5_IJNS4_6LayoutINS5_IJiNS5_IJNSA_ILi2EEEiEEEiEEENS5_IJlNS5_IJSB_SK_EEElEEEEENSJ_INS5_IJNS5_IJSF_iEEESQ_iEEENS5_IJNS5_IJSF_NSA_ILi4096EEEEEENS5_IJSB_lEEElEEEEEEEESI_NS5_IJlSB_lEEENS4_8TiledMMAINS4_8MMA_AtomIJNS4_4SM904GMMA6SPARSE32GMMA_64x256x64_F32E4M3E4M3_SS_TNILNS12_7ScaleInE1ELS15_1ELNS12_9SparseSelE0EEEEEENSJ_ISC_NS5_IJNSA_ILi0EEES19_S19_EEEEENS5_IJNS4_10UnderscoreES1C_S1C_EEEEENS4_13SM90_TMA_LOADENS4_14ComposedLayoutINS4_7SwizzleILi1ELi4ELi3EEENS4_25smem_sparse_ptr_flag_bitsILi2ELi8EEENSJ_INS5_IJNS5_IJSB_NSA_ILi8EEEEEENS5_IJSK_NSA_ILi32EEEEEEEEENS5_IJNS5_IJS19_SF_EEESN_EEEEEEEvNS4_8identityES1F_NS1G_INS1H_ILi2ELi4ELi3EEENS4_18smem_ptr_flag_bitsILi8EEENSJ_INS5_IJS1L_SF_EEENS5_IJSF_SB_EEEEEEEvS1U_EENS_8epilogue10collective6detail29Sm90TmaWarpSpecializedAdapterINS24_15DefaultEpilogueIfNS5_IJSB_llEEES28_NS23_6thread17LinearCombinationIfLi1EffLNS29_9ScaleType4KindE0ELNS_15FloatRoundStyleE2EfEENS1_15EpilogueDefaultEEEEEvvEEEEvNT_6ParamsE,(.L_x_275 - _ZN7cutlass13device_kernelINS_4gemm6kernel13GemmUniversalIN4cute5tupleIJiiiiEEENS1_10collective13CollectiveMmaINS1_43MainloopSm90TmaGmmaWarpSpecializedSparseFP8ILi12ENS5_IJNS4_1CILi1EEESB_SB_EEENS1_32KernelTmaWarpSpecializedPingpongEEENS5_IJNSA_ILi64EEENSA_ILi256EEESF_EEENS_12float_e4m3_tENS5_IJNS4_6LayoutINS5_IJiNS5_IJNSA_ILi2EEEiEEEiEEENS5_IJlNS5_IJSB_SK_EEElEEEEENSJ_INS5_IJNS5_IJSF_iEEESQ_iEEENS5_IJNS5_IJSF_NSA_ILi4096EEEEEENS5_IJSB_lEEElEEEEEEEESI_NS5_IJlSB_lEEENS4_8TiledMMAINS4_8MMA_AtomIJNS4_4SM904GMMA6SPARSE32GMMA_64x256x64_F32E4M3E4M3_SS_TNILNS12_7ScaleInE1ELS15_1ELNS12_9SparseSelE0EEEEEENSJ_ISC_NS5_IJNSA_ILi0EEES19_S19_EEEEENS5_IJNS4_10UnderscoreES1C_S1C_EEEEENS4_13SM90_TMA_LOADENS4_14ComposedLayoutINS4_7SwizzleILi1ELi4ELi3EEENS4_25smem_sparse_ptr_flag_bitsILi2ELi8EEENSJ_INS5_IJNS5_IJSB_NSA_ILi8EEEEEENS5_IJSK_NSA_ILi32EEEEEEEEENS5_IJNS5_IJS19_SF_EEESN_EEEEEEEvNS4_8identityES1F_NS1G_INS1H_ILi2ELi4ELi3EEENS4_18smem_ptr_flag_bitsILi8EEENSJ_INS5_IJS1L_SF_EEENS5_IJSF_SB_EEEEEEEvS1U_EENS_8epilogue10collective6detail29Sm90TmaWarpSpecializedAdapterINS24_15DefaultEpilogueIfNS5_IJSB_llEEES28_NS23_6thread17LinearCombinationIfLi1EffLNS29_9ScaleType4KindE0ELNS_15FloatRoundStyleE2EfEENS1_15EpilogueDefaultEEEEEvvEEEEvNT_6ParamsE)
        .other          _ZN7cutlass13device_kernelINS_4gemm6kernel13GemmUniversalIN4cute5tupleIJiiiiEEENS1_10collective13CollectiveMmaINS1_43MainloopSm90TmaGmmaWarpSpecializedSparseFP8ILi12ENS5_IJNS4_1CILi1EEESB_SB_EEENS1_32KernelTmaWarpSpecializedPingpongEEENS5_IJNSA_ILi64EEENSA_ILi256EEESF_EEENS_12float_e4m3_tENS5_IJNS4_6LayoutINS5_IJiNS5_IJNSA_ILi2EEEiEEEiEEENS5_IJlNS5_IJSB_SK_EEElEEEEENSJ_INS5_IJNS5_IJSF_iEEESQ_iEEENS5_IJNS5_IJSF_NSA_ILi4096EEEEEENS5_IJSB_lEEElEEEEEEEESI_NS5_IJlSB_lEEENS4_8TiledMMAINS4_8MMA_AtomIJNS4_4SM904GMMA6SPARSE32GMMA_64x256x64_F32E4M3E4M3_SS_TNILNS12_7ScaleInE1ELS15_1ELNS12_9SparseSelE0EEEEEENSJ_ISC_NS5_IJNSA_ILi0EEES19_S19_EEEEENS5_IJNS4_10UnderscoreES1C_S1C_EEEEENS4_13SM90_TMA_LOADENS4_14ComposedLayoutINS4_7SwizzleILi1ELi4ELi3EEENS4_25smem_sparse_ptr_flag_bitsILi2ELi8EEENSJ_INS5_IJNS5_IJSB_NSA_ILi8EEEEEENS5_IJSK_NSA_ILi32EEEEEEEEENS5_IJNS5_IJS19_SF_EEESN_EEEEEEEvNS4_8identityES1F_NS1G_INS1H_ILi2ELi4ELi3EEENS4_18smem_ptr_flag_bitsILi8EEENSJ_INS5_IJS1L_SF_EEENS5_IJSF_SB_EEEEEEEvS1U_EENS_8epilogue10collective6detail29Sm90TmaWarpSpecializedAdapterINS24_15DefaultEpilogueIfNS5_IJSB_llEEES28_NS23_6thread17LinearCombinationIfLi1EffLNS29_9ScaleType4KindE0ELNS_15FloatRoundStyleE2EfEENS1_15EpilogueDefaultEEEEEvvEEEEvNT_6ParamsE,@"STO_CUDA_ENTRY STV_DEFAULT"
_ZN7cutlass13device_kernelINS_4gemm6kernel13GemmUniversalIN4cute5tupleIJiiiiEEENS1_10collective13CollectiveMmaINS1_43MainloopSm90TmaGmmaWarpSpecializedSparseFP8ILi12ENS5_IJNS4_1CILi1EEESB_SB_EEENS1_32KernelTmaWarpSpecializedPingpongEEENS5_IJNSA_ILi64EEENSA_ILi256EEESF_EEENS_12float_e4m3_tENS5_IJNS4_6LayoutINS5_IJiNS5_IJNSA_ILi2EEEiEEEiEEENS5_IJlNS5_IJSB_SK_EEElEEEEENSJ_INS5_IJNS5_IJSF_iEEESQ_iEEENS5_IJNS5_IJSF_NSA_ILi4096EEEEEENS5_IJSB_lEEElEEEEEEEESI_NS5_IJlSB_lEEENS4_8TiledMMAINS4_8MMA_AtomIJNS4_4SM904GMMA6SPARSE32GMMA_64x256x64_F32E4M3E4M3_SS_TNILNS12_7ScaleInE1ELS15_1ELNS12_9SparseSelE0EEEEEENSJ_ISC_NS5_IJNSA_ILi0EEES19_S19_EEEEENS5_IJNS4_10UnderscoreES1C_S1C_EEEEENS4_13SM90_TMA_LOADENS4_14ComposedLayoutINS4_7SwizzleILi1ELi4ELi3EEENS4_25smem_sparse_ptr_flag_bitsILi2ELi8EEENSJ_INS5_IJNS5_IJSB_NSA_ILi8EEEEEENS5_IJSK_NSA_ILi32EEEEEEEEENS5_IJNS5_IJS19_SF_EEESN_EEEEEEEvNS4_8identityES1F_NS1G_INS1H_ILi2ELi4ELi3EEENS4_18smem_ptr_flag_bitsILi8EEENSJ_INS5_IJS1L_SF_EEENS5_IJSF_SB_EEEEEEEvS1U_EENS_8epilogue10collective6detail29Sm90TmaWarpSpecializedAdapterINS24_15DefaultEpilogueIfNS5_IJSB_llEEES28_NS23_6thread17LinearCombinationIfLi1EffLNS29_9ScaleType4KindE0ELNS_15FloatRoundStyleE2EfEENS1_15EpilogueDefaultEEEEEvvEEEEvNT_6ParamsE:
[----:B------:R-:W0:Y:S02]  /*0000*/  LDC R1, c[0x0][0x28] ;  /* 0x00000a00ff017b82 */ /* 0x000e240000000800 */
[----:B0-----:R-:W-:Y:S01]  /*0010*/  VIADD R1, R1, 0xfffffee8 ;  /* 0xfffffee801017836 */ /* 0x001fe20000000000 */
[----:B------:R-:W0:Y:S01]  /*0020*/  S2R R2, SR_TID.X ;  /* 0x0000000000027919 */ /* 0x000e220000002100 */
[----:B------:R-:W-:Y:S01]  /*0030*/  ELECT P0, URZ, PT ;  /* 0x00000000003f782f */ /* 0x000fe20003800000 */
[----:B------:R-:W-:Y:S01]  /*0040*/  BSSY B0, `(.L_x_0) ;  /* 0x0000017000007945 */ /* 0x000fe20003800000 */
[----:B0-----:R-:W-:-:S05]  /*0050*/  SHF.R.U32.HI R0, RZ, 0x5, R2 ;  /* 0x00000005ff007819 */ /* 0x001fca0000011602 */
[----:B------:R-:W0:Y:S02]  /*0060*/  SHFL.IDX PT, R3, R0, RZ, 0x1f ;  /* 0x00001fff00037589 */ /* 0x000e2400000e0000 */
[----:B0-----:R-:W-:Y:S02]  /*0070*/  R2UR UR6, R3 ;  /* 0x00000000030672ca */ /* 0x001fe400000e0000 */
[----:B------:R-:W-:-:S05]  /*0080*/  SHF.R.U32.HI R3, RZ, 0x7, R2 ;  /* 0x00000007ff037819 */ /* 0x000fca0000011602 */
[----:B------:R0:W1:Y:S06]  /*0090*/  SHFL.IDX PT, R4, R3, RZ, 0x1f ;  /* 0x00001fff03047589 */ /* 0x00006c00000e0000 */
[----:B------:R-:W-:Y:S02]  /*00a0*/  USHF.R.S32.HI UR4, URZ, 0x1f, UR6 ;  /* 0x0000001f3f047899 */ /* 0x000fe40008011406 */
[----:B------:R-:W-:Y:S02]  /*00b0*/  ISETP.NE.OR P0, PT, RZ, UR6, !P0 ;  /* 0x00000006ff007c0c */ /* 0x000fe4000c705670 */
[----:B------:R-:W-:-:S04]  /*00c0*/  ULEA.HI UR4, UR4, UR6, URZ, 0x2 ;  /* 0x0000000604047291 */ /* 0x000fc8000f8f103f */
[----:B------:R-:W-:-:S04]  /*00d0*/  ULOP3.LUT UR4, UR4, 0xfffffffc, URZ, 0xc0, !UPT ;  /* 0xfffffffc04047892 */ /* 0x000fc8000f8ec03f */
[----:B------:R-:W-:-:S03]  /*00e0*/  UIADD3 UR6, UR6, -UR4, URZ ;  /* 0x8000000406067290 */ /* 0x000fc6000fffe03f */
[----:B0-----:R-:W-:Y:S09]  /*00f0*/  @P0 BRA `(.L_x_1) ;  /* 0x00000000002c0947 */ /* 0x001ff20003800000 */
[----:B------:R-:W-:Y:S02]  /*0100*/  ULDC.64 UR4, c[0x0][0x198] ;  /* 0x0000660000047ab9 */ /* 0x000fe40000000a00 */
[----:B------:R-:W-:Y:S02]  /*0110*/  UIADD3 UR8, UP0, UR4, 0xf0, URZ ;  /* 0x000000f004087890 */ /* 0x000fe4000ff1e03f */
[----:B------:R-:W-:Y:S02]  /*0120*/  UIADD3 UR10, UP1, UR4, 0x1f0, URZ ;  /* 0x000001f0040a7890 */ /* 0x000fe4000ff3e03f */
[----:B------:R-:W-:Y:S02]  /*0130*/  UIADD3 UR4, UP2, UR4, 0x2f0, URZ ;  /* 0x000002f004047890 */ /* 0x000fe4000ff5e03f */
[----:B------:R-:W-:Y:S02]  /*0140*/  UIADD3.X UR9, URZ, UR5, URZ, UP0, !UPT ;  /* 0x000000053f097290 */ /* 0x000fe400087fe43f */
[----:B------:R-:W-:-:S02]  /*0150*/  UIADD3.X UR11, URZ, UR5, URZ, UP1, !UPT ;  /* 0x000000053f0b7290 */ /* 0x000fc40008ffe43f */
[----:B------:R-:W-:-:S05]  /*0160*/  UIADD3.X UR5, URZ, UR5, URZ, UP2, !UPT ;  /* 0x000000053f057290 */ /* 0x000fca00097fe43f */
[----:B------:R0:W-:Y:S02]  /*0170*/  UTMACCTL.PF [UR8] ;  /* 0x00000000080079b9 */ /* 0x0001e40008040000 */
[----:B------:R0:W-:Y:S02]  /*0180*/  UTMACCTL.PF [UR10] ;  /* 0x000000000a0079b9 */ /* 0x0001e40008040000 */
[----:B------:R0:W-:Y:S02]  /*0190*/  UTMACCTL.PF [UR4] ;  /* 0x00000000040079b9 */ /* 0x0001e40008040000 */
[----:B0-----:R-:W-:Y:S01]  /*01a0*/  NOP ;  /* 0x0000000000007918 */ /* 0x001fe20000000000 */
.L_x_1:
[----:B------:R-:W-:Y:S05]  /*01b0*/  BSYNC B0 ;  /* 0x0000000000007941 */ /* 0x000fea0003800000 */
.L_x_0:
[----:B------:R-:W0:Y:S01]  /*01c0*/  SHFL.IDX PT, R5, R0, RZ, 0x1f ;  /* 0x00001fff00057589 */ /* 0x000e2200000e0000 */
[----:B-1----:R-:W-:Y:S01]  /*01d0*/  R2UR UR13, R4 ;  /* 0x00000000040d72ca */ /* 0x002fe200000e0000 */
[----:B------:R-:W-:-:S04]  /*01e0*/  UISETP.NE.AND UP0, UPT, UR6, 0x3, UPT ;  /* 0x000000030600788c */ /* 0x000fc8000bf05270 */
[----:B------:R-:W-:-:S08]  /*01f0*/  UISETP.EQ.OR UP0, UPT, UR6, URZ, !UP0 ;  /* 0x0000003f0600728c */ /* 0x000fd0000c702670 */
[----:B------:R-:W-:Y:S02]  /*0200*/  UIADD3 UR12, UR13, -0x1, URZ ;  /* 0xffffffff0d0c7890 */ /* 0x000fe4000fffe03f */
[----:B------:R-:W-:Y:S02]  /*0210*/  UISETP.EQ.AND UP0, UPT, UR13, URZ, UP0 ;  /* 0x0000003f0d00728c */ /* 0x000fe40008702270 */
[----:B------:R-:W-:Y:S02]  /*0220*/  UISETP.GE.U32.AND UP1, UPT, UR12, 0x2, UPT ;  /* 0x000000020c00788c */ /* 0x000fe4000bf26070 */
[----:B------:R-:W-:Y:S01]  /*0230*/  USEL UR14, URZ, 0x1, !UP0 ;  /* 0x000000013f0e7887 */ /* 0x000fe2000c000000 */
[----:B0-----:R-:W-:-:S03]  /*0240*/  ISETP.NE.AND P0, PT, R5, RZ, PT ;  /* 0x000000ff0500720c */ /* 0x001fc60003f05270 */
[----:B------:R-:W-:-:S10]  /*0250*/  USEL UR14, UR14, 0x2, UP1 ;  /* 0x000000020e0e7887 */ /* 0x000fd40008800000 */
[----:B------:R-:W-:Y:S05]  /*0260*/  @P0 BRA `(.L_x_2) ;  /* 0x0000000000a40947 */ /* 0x000fea0003800000 */
[----:B------:R-:W-:Y:S01]  /*0270*/  ELECT P0, URZ, PT ;  /* 0x00000000003f782f */ /* 0x000fe20003800000 */
[----:B------:R-:W-:-:S12]  /*0280*/  BSSY B0, `(.L_x_2) ;  /* 0x0000027000007945 */ /* 0x000fd80003800000 */
[----:B------:R-:W-:Y:S05]  /*0290*/  @!P0 BRA `(.L_x_3) ;  /* 0x0000000000948947 */ /* 0x000fea0003800000 */
[----:B------:R-:W0:Y:S01]  /*02a0*/  S2UR UR7, SR_CgaCtaId ;  /* 0x00000000000779c3 */ /* 0x000e220000008800 */
[----:B------:R-:W-:Y:S01]  /*02b0*/  UMOV UR4, 0x400 ;  /* 0x0000040000047882 */ /* 0x000fe20000000000 */
[----:B------:R-:W-:Y:S01]  /*02c0*/  UMOV UR5, 0x1 ;  /* 0x0000000100057882 */ /* 0x000fe20000000000 */
[----:B------:R-:W-:Y:S02]  /*02d0*/  UMOV UR8, 0x80 ;  /* 0x0000008000087882 */ /* 0x000fe40000000000 */
[----:B------:R-:W-:-:S04]  /*02e0*/  UIADD3 UR8, -UR8, 0x100000, URZ ;  /* 0x0010000008087890 */ /* 0x000fc8000fffe13f */
[----:B------:R-:W-:Y:S02]  /*02f0*/  USHF.L.U32 UR9, UR8, 0xb, URZ ;  /* 0x0000000b08097899 */ /* 0x000fe4000800063f */
[----:B------:R-:W-:Y:S02]  /*0300*/  USHF.L.U32 UR8, UR8, 0x1, URZ ;  /* 0x0000000108087899 */ /* 0x000fe4000800063f */
[----:B0-----:R-:W-:Y:S02]  /*0310*/  ULEA UR7, UR7, UR4, 0x18 ;  /* 0x0000000407077291 */ /* 0x001fe4000f8ec03f */
[----:B------:R-:W-:-:S04]  /*0320*/  UIADD3 UR4, -UR5, 0x100000, URZ ;  /* 0x0010000005047890 */ /* 0x000fc8000fffe13f */
[----:B------:R-:W-:Y:S02]  /*0330*/  USHF.L.U32 UR5, UR4, 0xb, URZ ;  /* 0x0000000b04057899 */ /* 0x000fe4000800063f */
[----:B------:R-:W-:Y:S01]  /*0340*/  USHF.L.U32 UR4, UR4, 0x1, URZ ;  /* 0x0000000104047899 */ /* 0x000fe2000800063f */
[----:B------:R-:W0:Y:S11]  /*0350*/  FENCE.VIEW.ASYNC.S ;  /* 0x00000000000073c6 */ /* 0x000e360000000000 */
[----:B0-----:R0:W1:Y:S01]  /*0360*/  SYNCS.EXCH.64 URZ, [UR7], UR4 ;  /* 0x00000004073f75b2 */ /* 0x0010620008000100 */
[----:B------:R0:W2:Y:S01]  /*0370*/  SYNCS.EXCH.64 URZ, [UR7+0x60], UR8 ;  /* 0x00006008073f75b2 */ /* 0x0000a20008000100 */
[----:B------:R0:W3:Y:S01]  /*0380*/  SYNCS.EXCH.64 URZ, [UR7+0x8], UR4 ;  /* 0x00000804073f75b2 */ /* 0x0000e20008000100 */
[----:B------:R0:W4:Y:S01]  /*0390*/  SYNCS.EXCH.64 URZ, [UR7+0x68], UR8 ;  /* 0x00006808073f75b2 */ /* 0x0001220008000100 */
[----:B------:R0:W0:Y:S01]  /*03a0*/  SYNCS.EXCH.64 URZ, [UR7+0x10], UR4 ;  /* 0x00001004073f75b2 */ /* 0x0000220008000100 */
        /* <DEDUP_REMOVED lines=19> */
[----:B-1----:R-:W-:Y:S01]  /*04e0*/  NOP ;  /* 0x0000000000007918 */ /* 0x002fe20000000000 */
.L_x_3:
[----:B0-----:R-:W-:Y:S05]  /*04f0*/  BSYNC B0 ;  /* 0x0000000000007941 */ /* 0x001fea0003800000 */
.L_x_2:
[----:B------:R-:W0:Y:S01]  /*0500*/  SHFL.IDX PT, R5, R0, RZ, 0x1f ;  /* 0x00001fff00057589 */ /* 0x000e2200000e0000 */
[----:B------:R-:W-:Y:S01]  /*0510*/  ELECT P0, URZ, PT ;  /* 0x00000000003f782f */ /* 0x000fe20003800000 */
[----:B------:R-:W-:Y:S01]  /*0520*/  NOP ;  /* 0x0000000000007918 */ /* 0x000fe20000000000 */
[----:B------:R-:W-:Y:S01]  /*0530*/  ELECT P1, URZ, PT ;  /* 0x00000000003f782f */ /* 0x000fe20003820000 */
[----:B------:R-:W1:Y:S01]  /*0540*/  SHFL.IDX PT, R4, R0, RZ, 0x1f ;  /* 0x00001fff00047589 */ /* 0x000e6200000e0000 */
[----:B------:R-:W-:Y:S01]  /*0550*/  UMOV UR4, 0x20 ;  /* 0x0000002000047882 */ /* 0x000fe20000000000 */
[----:B------:R-:W-:Y:S01]  /*0560*/  UMOV UR9, 0x80 ;  /* 0x0000008000097882 */ /* 0x000fe20000000000 */
[----:B------:R-:W-:Y:S01]  /*0570*/  NOP ;  /* 0x0000000000007918 */ /* 0x000fe20000000000 */
[----:B------:R5:W2:Y:S01]  /*0580*/  SHFL.IDX PT, R0, R3, RZ, 0x1f ;  /* 0x00001fff03007589 */ /* 0x000aa200000e0000 */
[----:B------:R-:W-:Y:S01]  /*0590*/  ULDC.64 UR24, c[0x0][0x208] ;  /* 0x0000820000187ab9 */ /* 0x000fe20000000a00 */
[----:B-----5:R-:W-:-:S04]  /*05a0*/  SHF.R.S32.HI R3, RZ, 0x1f, R2 ;  /* 0x0000001fff037819 */ /* 0x020fc80000011402 */
[----:B------:R-:W-:Y:S02]  /*05b0*/  LEA.HI R3, R3, R2, RZ, 0x7 ;  /* 0x0000000203037211 */ /* 0x000fe400078f38ff */
[----:B0-----:R-:W-:Y:S02]  /*05c0*/  ISETP.NE.OR P0, PT, R5, RZ, !P0 ;  /* 0x000000ff0500720c */ /* 0x001fe40004705670 */
[----:B------:R-:W-:Y:S02]  /*05d0*/  LOP3.LUT R3, R3, 0xffffff80, RZ, 0xc0, !PT ;  /* 0xffffff8003037812 */ /* 0x000fe400078ec0ff */
[----:B-1----:R-:W-:-:S03]  /*05e0*/  ISETP.NE.OR P1, PT, R4, RZ, !P1 ;  /* 0x000000ff0400720c */ /* 0x002fc60004f25670 */
[----:B------:R-:W-:Y:S01]  /*05f0*/  IMAD.IADD R3, R2, 0x1, -R3 ;  /* 0x0000000102037824 */ /* 0x000fe200078e0a03 */
[----:B--2---:R-:W-:-:S05]  /*0600*/  R2UR UR16, R0 ;  /* 0x00000000001072ca */ /* 0x004fca00000e0000 */
[----:B------:R-:W-:-:S04]  /*0610*/  VOTEU.ALL UP0, P0 ;  /* 0x00000000003f7886 */ /* 0x000fc80000000000 */
[----:B------:R-:W-:Y:S01]  /*0620*/  VOTEU.ALL UP1, P1 ;  /* 0x00000000003f7886 */ /* 0x000fe20000820000 */
[----:B------:R-:W0:Y:S01]  /*0630*/  @!UP0 S2UR UR8, SR_CgaCtaId ;  /* 0x00000000000889c3 */ /* 0x000e220000008800 */
[----:B------:R-:W-:Y:S01]  /*0640*/  @!UP0 UMOV UR7, 0x400 ;  /* 0x0000040000078882 */ /* 0x000fe20000000000 */
[----:B------:R-:W-:-:S04]  /*0650*/  @!UP0 UIADD3 UR4, -UR4, 0x100000, URZ ;  /* 0x0010000004048890 */ /* 0x000fc8000fffe13f */
[----:B------:R-:W-:Y:S02]  /*0660*/  @!UP0 USHF.L.U32 UR5, UR4, 0xb, URZ ;  /* 0x0000000b04058899 */ /* 0x000fe4000800063f */
[----:B------:R-:W-:Y:S01]  /*0670*/  @!UP0 USHF.L.U32 UR4, UR4, 0x1, URZ ;  /* 0x0000000104048899 */ /* 0x000fe2000800063f */
[----:B------:R-:W-:Y:S01]  /*0680*/  @!UP1 UMOV UR10, 0x400 ;  /* 0x00000400000a9882 */ /* 0x000fe20000000000 */
[----:B------:R-:W-:Y:S01]  /*0690*/  VOTEU.ALL UP2, P1 ;  /* 0x00000000003f7886 */ /* 0x000fe20000840000 */
[----:B------:R-:W-:Y:S01]  /*06a0*/  VOTEU.ALL UP3, P1 ;  /* 0x00000000003f7886 */ /* 0x000fe20000860000 */
[----:B------:R-:W-:Y:S01]  /*06b0*/  VOTEU.ALL UP4, P1 ;  /* 0x00000000003f7886 */ /* 0x000fe20000880000 */
[----:B------:R-:W1:Y:S01]  /*06c0*/  @!UP1 S2UR UR11, SR_CgaCtaId ;  /* 0x00000000000b99c3 */ /* 0x000e620000008800 */
[----:B------:R-:W-:Y:S01]  /*06d0*/  VOTEU.ALL UP5, P1 ;  /* 0x00000000003f7886 */ /* 0x000fe200008a0000 */
[----:B------:R-:W-:Y:S01]  /*06e0*/  ISETP.NE.AND P1, PT, RZ, UR13, PT ;  /* 0x0000000dff007c0c */ /* 0x000fe2000bf25270 */
[----:B0-----:R-:W-:-:S02]  /*06f0*/  @!UP0 ULEA UR7, UR8, UR7, 0x18 ;  /* 0x0000000708078291 */ /* 0x001fc4000f8ec03f */
[----:B------:R-:W-:-:S04]  /*0700*/  @!UP1 UIADD3 UR8, -UR9, 0x100000, URZ ;  /* 0x0010000009089890 */ /* 0x000fc8000fffe13f */
[----:B------:R-:W-:Y:S02]  /*0710*/  @!UP1 USHF.L.U32 UR9, UR8, 0xb, URZ ;  /* 0x0000000b08099899 */ /* 0x000fe4000800063f */
[----:B------:R-:W-:Y:S01]  /*0720*/  @!UP1 USHF.L.U32 UR8, UR8, 0x1, URZ ;  /* 0x0000000108089899 */ /* 0x000fe2000800063f */
[----:B------:R-:W-:Y:S01]  /*0730*/  VOTEU.ALL UP0, P0 ;  /* 0x00000000003f7886 */ /* 0x000fe20000000000 */
[----:B-1----:R-:W-:Y:S01]  /*0740*/  @!UP1 ULEA UR10, UR11, UR10, 0x18 ;  /* 0x0000000a0b0a9291 */ /* 0x002fe2000f8ec03f */
[----:B------:R-:W-:Y:S01]  /*0750*/  VOTEU.ALL UP1, P0 ;  /* 0x00000000003f7886 */ /* 0x000fe20000020000 */
[----:B------:R-:W0:Y:S02]  /*0760*/  FENCE.VIEW.ASYNC.S ;  /* 0x00000000000073c6 */ /* 0x000e240000000000 */
[----:B0-----:R-:W3:Y:S02]  /*0770*/  @!UP0 SYNCS.EXCH.64 URZ, [UR7+0xf0], UR4 ;  /* 0x0000f004073f85b2 */ /* 0x001ee40008000100 */
[----:B------:R0:W3:Y:S01]  /*0780*/  @!UP1 SYNCS.EXCH.64 URZ, [UR7+0xf8], UR4 ;  /* 0x0000f804073f95b2 */ /* 0x0000e20008000100 */
[----:B------:R-:W-:Y:S01]  /*0790*/  NOP ;  /* 0x0000000000007918 */ /* 0x000fe20000000000 */
[----:B0-----:R-:W-:-:S02]  /*07a0*/  ULDC.64 UR4, c[0x0][0x698] ;  /* 0x0001a60000047ab9 */ /* 0x001fc40000000a00 */
[----:B------:R-:W-:Y:S02]  /*07b0*/  ISETP.NE.U32.AND P0, PT, RZ, UR4, PT ;  /* 0x00000004ff007c0c */ /* 0x000fe4000bf05070 */
[----:B------:R0:W3:Y:S02]  /*07c0*/  @!UP2 SYNCS.EXCH.64 URZ, [UR10+0xd0], UR8 ;  /* 0x0000d0080a3fa5b2 */ /* 0x0000e40008000100 */
[----:B------:R-:W-:Y:S01]  /*07d0*/  ISETP.NE.AND.EX P0, PT, RZ, UR5, PT, P0 ;  /* 0x00000005ff007c0c */ /* 0x000fe2000bf05300 */
[----:B------:R0:W3:Y:S01]  /*07e0*/  @!UP3 SYNCS.EXCH.64 URZ, [UR10+0xd8], UR8 ;  /* 0x0000d8080a3fb5b2 */ /* 0x0000e20008000100 */
[----:B------:R0:W3:Y:S01]  /*07f0*/  @!UP4 SYNCS.EXCH.64 URZ, [UR10+0xe0], UR8 ;  /* 0x0000e0080a3fc5b2 */ /* 0x0000e20008000100 */
[----:B------:R0:W3:Y:S01]  /*0800*/  @!UP5 SYNCS.EXCH.64 URZ, [UR10+0xe8], UR8 ;  /* 0x0000e8080a3fd5b2 */ /* 0x0000e20008000100 */
[----:B------:R-:W-:Y:S01]  /*0810*/  NOP ;  /* 0x0000000000007918 */ /* 0x000fe20000000000 */
[----:B---34-:R-:W-:Y:S08]  /*0820*/  BAR.SYNC.DEFER_BLOCKING 0x0 ;  /* 0x0000000000007b1d */ /* 0x018ff00000010000 */
[----:B0-----:R-:W-:Y:S05]  /*0830*/  @!P0 BRA `(.L_x_4) ;  /* 0x0000000000208947 */ /* 0x001fea0003800000 */
[----:B------:R-:W0:Y:S02]  /*0840*/  LDC.64 R4, c[0x0][0x698] ;  /* 0x0001a600ff047b82 */ /* 0x000e240000000a00 */
[----:B0-----:R-:W2:Y:S02]  /*0850*/  LDG.E.64 R4, desc[UR24][R4.64] ;  /* 0x0000001804047981 */ /* 0x001ea4000c1e1b00 */
[----:B--2---:R-:W-:-:S04]  /*0860*/  ISETP.NE.U32.AND P0, PT, R4, RZ, PT ;  /* 0x000000ff0400720c */ /* 0x004fc80003f05070 */
[----:B------:R-:W-:-:S13]  /*0870*/  ISETP.NE.AND.EX P0, PT, R5, RZ, PT, P0 ;  /* 0x000000ff0500720c */ /* 0x000fda0003f05300 */
[----:B------:R-:W-:Y:S05]  /*0880*/  @!P0 BRA `(.L_x_4) ;  /* 0x00000000000c8947 */ /* 0x000fea0003800000 */
[----:B------:R-:W2:Y:S02]  /*0890*/  LD.E R4, desc[UR24][R4.64] ;  /* 0x0000001804047980 */ /* 0x000ea4000c101900 */
[----:B--2---:R-:W-:Y:S01]  /*08a0*/  R2UR UR26, R4 ;  /* 0x00000000041a72ca */ /* 0x004fe200000e0000 */
[----:B------:R-:W-:-:S14]  /*08b0*/  BRA `(.L_x_5) ;  /* 0x0000000000247947 */ /* 0x000fdc0003800000 */
.L_x_4:
[----:B------:R-:W-:Y:S02]  /*08c0*/  ULDC.64 UR4, c[0x0][0x688] ;  /* 0x0001a20000047ab9 */ /* 0x000fe40000000a00 */
[----:B------:R-:W-:-:S04]  /*08d0*/  ISETP.NE.U32.AND P0, PT, RZ, UR4, PT ;  /* 0x00000004ff007c0c */ /* 0x000fc8000bf05070 */
[----:B------:R-:W-:-:S13]  /*08e0*/  ISETP.NE.AND.EX P0, PT, RZ, UR5, PT, P0 ;  /* 0x00000005ff007c0c */ /* 0x000fda000bf05300 */
[----:B------:R-:W-:Y:S05]  /*08f0*/  @!P0 BRA `(.L_x_6) ;  /* 0x0000000000108947 */ /* 0x000fea0003800000 */
[----:B------:R-:W0:Y:S02]  /*0900*/  LDC.64 R4, c[0x0][0x688] ;  /* 0x0001a200ff047b82 */ /* 0x000e240000000a00 */
[----:B0-----:R-:W2:Y:S02]  /*0910*/  LDG.E R4, desc[UR24][R4.64] ;  /* 0x0000001804047981 */ /* 0x001ea4000c1e1900 */
[----:B--2---:R-:W-:Y:S01]  /*0920*/  R2UR UR26, R4 ;  /* 0x00000000041a72ca */ /* 0x004fe200000e0000 */
[----:B------:R-:W-:-:S14]  /*0930*/  BRA `(.L_x_5) ;  /* 0x0000000000047947 */ /* 0x000fdc0003800000 */
.L_x_6:
[----:B------:R-:W-:-:S05]  /*0940*/  ULDC UR26, c[0x0][0x680] ;  /* 0x0001a000001a7ab9 */ /* 0x000fca0000000800 */
.L_x_5:
[----:B------:R-:W-:Y:S02]  /*0950*/  ULDC.64 UR4, c[0x0][0x6a0] ;  /* 0x0001a80000047ab9 */ /* 0x000fe40000000a00 */
[----:B------:R-:W-:-:S04]  /*0960*/  ISETP.NE.U32.AND P0, PT, RZ, UR4, PT ;  /* 0x00000004ff007c0c */ /* 0x000fc8000bf05070 */
[----:B------:R-:W-:-:S13]  /*0970*/  ISETP.NE.AND.EX P0, PT, RZ, UR5, PT, P0 ;  /* 0x00000005ff007c0c */ /* 0x000fda000bf05300 */
[----:B------:R-:W-:Y:S05]  /*0980*/  @!P0 BRA `(.L_x_7) ;  /* 0x0000000000208947 */ /* 0x000fea0003800000 */
        /* <DEDUP_REMOVED lines=8> */
.L_x_7:
        /* <DEDUP_REMOVED lines=8> */
.L_x_9:
[----:B------:R-:W-:-:S05]  /*0a90*/  ULDC UR27, c[0x0][0x684] ;  /* 0x0001a100001b7ab9 */ /* 0x000fca0000000800 */
.L_x_8:
[----:B------:R-:W0:Y:S01]  /*0aa0*/  LDC R0, c[0x0][0x75c] ;  /* 0x0001d700ff007b82 */ /* 0x000e220000000800 */
[----:B------:R-:W1:Y:S01]  /*0ab0*/  S2R R12, SR_CTAID.Y ;  /* 0x00000000000c7919 */ /* 0x000e620000002600 */
[----:B------:R-:W-:Y:S01]  /*0ac0*/  IMAD.MOV.U32 R5, RZ, RZ, RZ ;  /* 0x000000ffff057224 */ /* 0x000fe200078e00ff */
[----:B------:R-:W-:Y:S01]  /*0ad0*/  UISETP.NE.AND UP0, UPT, UR13, 0x2, UPT ;  /* 0x000000020d00788c */ /* 0x000fe2000bf05270 */
[----:B------:R-:W2:Y:S01]  /*0ae0*/  S2R R4, SR_CTAID.X ;  /* 0x0000000000047919 */ /* 0x000ea20000002500 */
[----:B------:R-:W-:Y:S01]  /*0af0*/  ULDC UR7, c[0x0][0x604] ;  /* 0x0001810000077ab9 */ /* 0x000fe20000000800 */
[----:B------:R-:W-:Y:S01]  /*0b00*/  UMOV UR5, URZ ;  /* 0x0000003f00057c82 */ /* 0x000fe20008000000 */
[----:B------:R-:W-:Y:S02]  /*0b10*/  UIADD3 UR7, UR7, 0x1f, URZ ;  /* 0x0000001f07077890 */ /* 0x000fe4000fffe03f */
[----:B------:R-:W-:Y:S01]  /*0b20*/  PLOP3.LUT P0, PT, PT, PT, UP0, 0x80, 0x0 ;  /* 0x000000000000781c */ /* 0x000fe20003f0f008 */
[----:B------:R-:W-:Y:S01]  /*0b30*/  UMOV UR4, URZ ;  /* 0x0000003f00047c82 */ /* 0x000fe20008000000 */
[----:B------:R-:W-:Y:S01]  /*0b40*/  ULDC.64 UR18, c[0x0][0x750] ;  /* 0x0001d40000127ab9 */ /* 0x000fe20000000a00 */
[----:B------:R-:W-:-:S04]  /*0b50*/  USHF.R.S32.HI UR10, URZ, 0x1f, UR7 ;  /* 0x0000001f3f0a7899 */ /* 0x000fc80008011407 */
[----:B------:R-:W-:-:S04]  /*0b60*/  ULEA.HI UR10, UR10, UR7, URZ, 0x5 ;  /* 0x000000070a0a7291 */ /* 0x000fc8000f8f283f */
[----:B------:R-:W-:Y:S01]  /*0b70*/  USHF.R.S32.HI UR15, URZ, 0x5, UR10 ;  /* 0x000000053f0f7899 */ /* 0x000fe2000801140a */
[----:B0-----:R-:W-:-:S13]  /*0b80*/  ISETP.NE.AND P3, PT, R0, 0x1, PT ;  /* 0x000000010000780c */ /* 0x001fda0003f65270 */
[----:B------:R-:W2:Y:S01]  /*0b90*/  @P3 LDC R9, c[0x0][0x10] ;  /* 0x00000400ff093b82 */ /* 0x000ea20000000800 */
[----:B-1----:R-:W-:Y:S02]  /*0ba0*/  @P3 IMAD.MOV.U32 R6, RZ, RZ, R12 ;  /* 0x000000ffff063224 */ /* 0x002fe400078e000c */
[----:B------:R-:W-:-:S05]  /*0bb0*/  @P3 IMAD.MOV.U32 R7, RZ, RZ, RZ ;  /* 0x000000ffff073224 */ /* 0x000fca00078e00ff */
[----:B------:R-:W0:Y:S01]  /*0bc0*/  @!P3 LDC R11, c[0x0][0xc] ;  /* 0x00000300ff0bbb82 */ /* 0x000e220000000800 */
[----:B------:R-:W-:Y:S01]  /*0bd0*/  ULDC UR8, c[0x0][0xc] ;  /* 0x0000030000087ab9 */ /* 0x000fe20000000800 */
[----:B------:R-:W-:Y:S01]  /*0be0*/  ULDC UR9, c[0x0][0x10] ;  /* 0x0000040000097ab9 */ /* 0x000fe20000000800 */
[----:B------:R-:W-:Y:S01]  /*0bf0*/  ULDC UR7, c[0x0][0x14] ;  /* 0x0000050000077ab9 */ /* 0x000fe20000000800 */
[----:B------:R-:W-:-:S04]  /*0c00*/  UIMAD.WIDE.U32 UR8, UR8, UR9, URZ ;  /* 0x00000009080872a5 */ /* 0x000fc8000f8e003f */
[----:B------:R-:W-:Y:S02]  /*0c10*/  UIMAD.WIDE.U32 UR22, UR8, UR7, URZ ;  /* 0x00000007081672a5 */ /* 0x000fe4000f8e003f */
[----:B------:R-:W-:-:S04]  /*0c20*/  UIMAD UR21, UR9, UR7, URZ ;  /* 0x00000007091572a4 */ /* 0x000fc8000f8e023f */
[----:B------:R-:W-:Y:S01]  /*0c30*/  UIADD3 UR21, UR23, UR21, URZ ;  /* 0x0000001517157290 */ /* 0x000fe2000fffe03f */
[----:B--2---:R-:W-:-:S04]  /*0c40*/  @P3 IMAD.WIDE.U32 R8, R4, R9, R6 ;  /* 0x0000000904083225 */ /* 0x004fc800078e0006 */
[----:B------:R-:W-:Y:S02]  /*0c50*/  @P3 IMAD.MOV.U32 R13, RZ, RZ, R8 ;  /* 0x000000ffff0d3224 */ /* 0x000fe400078e0008 */
[----:B0-----:R-:W-:-:S04]  /*0c60*/  @!P3 IMAD.WIDE.U32 R6, R11, R12, R4 ;  /* 0x0000000c0b06b225 */ /* 0x001fc800078e0004 */
[----:B------:R-:W-:Y:S02]  /*0c70*/  @P3 IMAD.MOV.U32 R11, RZ, RZ, RZ ;  /* 0x000000ffff0b3224 */ /* 0x000fe400078e00ff */
[----:B------:R-:W-:-:S03]  /*0c80*/  @!P3 IMAD.MOV.U32 R13, RZ, RZ, R6 ;  /* 0x000000ffff0db224 */ /* 0x000fc600078e0006 */
[----:B------:R-:W-:Y:S01]  /*0c90*/  @P3 IADD3 R10, R9, R11, RZ ;  /* 0x0000000b090a3210 */ /* 0x000fe20007ffe0ff */
[----:B------:R-:W-:Y:S01]  /*0ca0*/  @!P3 IMAD.MOV.U32 R10, RZ, RZ, R7 ;  /* 0x000000ffff0ab224 */ /* 0x000fe200078e0007 */
[----:B------:R0:W-:Y:S01]  /*0cb0*/  STL [R1+0x8c], R13 ;  /* 0x00008c0d01007387 */ /* 0x0001e20000100800 */
[----:B------:R-:W-:Y:S02]  /*0cc0*/  IMAD.MOV.U32 R18, RZ, RZ, R13 ;  /* 0x000000ffff127224 */ /* 0x000fe400078e000d */
[----:B------:R-:W-:Y:S01]  /*0cd0*/  IMAD.MOV.U32 R19, RZ, RZ, R10 ;  /* 0x000000ffff137224 */ /* 0x000fe200078e000a */
[----:B------:R0:W-:Y:S01]  /*0ce0*/  STL [R1+0x88], R10 ;  /* 0x0000880a01007387 */ /* 0x0001e20000100800 */
[----:B------:R-:W-:Y:S05]  /*0cf0*/  @P0 BRA `(.L_x_10) ;  /* 0x0000000000280947 */ /* 0x000fea0003800000 */
[----:B------:R-:W-:Y:S01]  /*0d00*/  IADD3 R18, P0, R18, UR22, RZ ;  /* 0x0000001612127c10 */ /* 0x000fe2000ff1e0ff */
[----:B------:R-:W-:Y:S02]  /*0d10*/  UISETP.GE.U32.AND UP0, UPT, UR15, 0xc, UPT ;  /* 0x0000000c0f00788c */ /* 0x000fe4000bf06070 */
[----:B------:R-:W-:Y:S01]  /*0d20*/  UIMAD.WIDE.U32 UR4, UR15, -0x55555555, URZ ;  /* 0xaaaaaaab0f0478a5 */ /* 0x000fe2000f8e003f */
[----:B------:R-:W-:Y:S01]  /*0d30*/  IADD3.X R19, R19, UR21, RZ, P0, !PT ;  /* 0x0000001513137c10 */ /* 0x000fe200087fe4ff */
[----:B------:R1:W-:Y:S02]  /*0d40*/  STL [R1+0x8c], R18 ;  /* 0x00008c1201007387 */ /* 0x0003e40000100800 */
[----:B------:R-:W-:Y:S02]  /*0d50*/  USHF.R.U32.HI UR5, URZ, 0x3, UR5 ;  /* 0x000000033f057899 */ /* 0x000fe40008011605 */
[----:B------:R1:W-:Y:S01]  /*0d60*/  STL [R1+0x88], R19 ;  /* 0x0000881301007387 */ /* 0x0003e20000100800 */
[----:B------:R-:W-:-:S02]  /*0d70*/  UMOV UR4, URZ ;  /* 0x0000003f00047c82 */ /* 0x000fc40008000000 */
[----:B------:R-:W-:Y:S02]  /*0d80*/  @UP0 ULOP3.LUT UR4, UR5, 0x1, URZ, 0xc0, !UPT ;  /* 0x0000000105040892 */ /* 0x000fe4000f8ec03f */
[----:B------:R-:W-:-:S12]  /*0d90*/  UIMAD UR5, UR5, -0xc, UR15 ;  /* 0xfffffff4050578a4 */ /* 0x000fd8000f8e020f */
.L_x_10:
[----:B------:R-:W-:Y:S01]  /*0da0*/  IMAD.MOV.U32 R8, RZ, RZ, -0x1 ;  /* 0xffffffffff087424 */ /* 0x000fe200078e00ff */
[----:B------:R-:W-:Y:S01]  /*0db0*/  ISETP.GE.U32.AND P0, PT, R18, UR18, PT ;  /* 0x0000001212007c0c */ /* 0x000fe2000bf06070 */
[----:B------:R-:W-:Y:S01]  /*0dc0*/  IMAD.MOV.U32 R7, RZ, RZ, -0x1 ;  /* 0xffffffffff077424 */ /* 0x000fe200078e00ff */
[----:B------:R-:W-:Y:S01]  /*0dd0*/  PRMT R6, RZ, 0x7610, R6 ;  /* 0x00007610ff067816 */ /* 0x000fe20000000006 */
[----:B------:R-:W-:Y:S01]  /*0de0*/  IMAD.MOV.U32 R0, RZ, RZ, -0x1 ;  /* 0xffffffffff007424 */ /* 0x000fe200078e00ff */
[----:B------:R2:W-:Y:S01]  /*0df0*/  STL [R1+0x84], R8 ;  /* 0x0000840801007387 */ /* 0x0005e20000100800 */
[----:B------:R-:W-:-:S03]  /*0e00*/  ISETP.GE.U32.AND.EX P0, PT, R19, UR19, PT, P0 ;  /* 0x0000001313007c0c */ /* 0x000fc6000bf06100 */
[----:B------:R2:W-:Y:S10]  /*0e10*/  STL [R1+0x90], R7 ;  /* 0x0000900701007387 */ /* 0x0005f40000100800 */
[----:B--2---:R-:W-:Y:S05]  /*0e20*/  @P0 BRA `(.L_x_11) ;  /* 0x0000000400680947 */ /* 0x004fea0003800000 */
[----:B------:R-:W2:Y:S01]  /*0e30*/  LDC.64 R14, c[0x0][0x728] ;  /* 0x0001ca00ff0e7b82 */ /* 0x000ea20000000a00 */
[----:B------:R-:W-:Y:S01]  /*0e40*/  MOV R6, R18 ;  /* 0x0000001200067202 */ /* 0x000fe20000000f00 */
[----:B------:R-:W-:-:S06]  /*0e50*/  IMAD.MOV.U32 R7, RZ, RZ, R19 ;  /* 0x000000ffff077224 */ /* 0x000fcc00078e0013 */
[----:B------:R-:W3:Y:S08]  /*0e60*/  LDC R0, c[0x0][0x730] ;  /* 0x0001cc00ff007b82 */ /* 0x000ef00000000800 */
[----:B------:R-:W4:Y:S01]  /*0e70*/  LDC.64 R16, c[0x0][0x720] ;  /* 0x0001c800ff107b82 */ /* 0x000f220000000a00 */
[----:B--2---:R-:W-:-:S04]  /*0e80*/  ISETP.NE.U32.AND P0, PT, R14, RZ, PT ;  /* 0x000000ff0e00720c */ /* 0x004fc80003f05070 */
[----:B------:R-:W-:-:S13]  /*0e90*/  ISETP.NE.AND.EX P0, PT, R15, RZ, PT, P0 ;  /* 0x000000ff0f00720c */ /* 0x000fda0003f05300 */
[----:B---34-:R-:W-:Y:S05]  /*0ea0*/  @!P0 BRA `(.L_x_12) ;  /* 0x0000000000288947 */ /* 0x018fea0003800000 */
[----:B------:R-:W2:Y:S02]  /*0eb0*/  LDC R11, c[0x0][0x734] ;  /* 0x0001cd00ff0b7b82 */ /* 0x000ea40000000800 */
[----:B--2---:R-:W-:-:S05]  /*0ec0*/  IADD3 R11, P0, R18, R11, RZ ;  /* 0x0000000b120b7210 */ /* 0x004fca0007f1e0ff */
[----:B0-----:R-:W-:-:S04]  /*0ed0*/  IMAD.X R13, RZ, RZ, R19, P0 ;  /* 0x000000ffff0d7224 */ /* 0x001fc800000e0613 */
[----:B------:R-:W-:-:S04]  /*0ee0*/  IMAD.WIDE.U32 R6, R13, R14, RZ ;  /* 0x0000000e0d067225 */ /* 0x000fc800078e00ff */
[----:B------:R-:W-:-:S04]  /*0ef0*/  IMAD.WIDE.U32 R8, P0, R11, R15, R6 ;  /* 0x0000000f0b087225 */ /* 0x000fc80007800006 */
[----:B------:R-:W-:-:S04]  /*0f00*/  IMAD.WIDE.U32 R6, R11, R14, RZ ;  /* 0x0000000e0b067225 */ /* 0x000fc800078e00ff */
[----:B------:R-:W-:Y:S01]  /*0f10*/  IMAD.X R11, RZ, RZ, RZ, P0 ;  /* 0x000000ffff0b7224 */ /* 0x000fe200000e06ff */
[----:B------:R-:W-:Y:S01]  /*0f20*/  IADD3 RZ, P0, R7, R8, RZ ;  /* 0x0000000807ff7210 */ /* 0x000fe20007f1e0ff */
[----:B------:R-:W-:-:S04]  /*0f30*/  IMAD.MOV.U32 R10, RZ, RZ, R9 ;  /* 0x000000ffff0a7224 */ /* 0x000fc800078e0009 */
[----:B------:R-:W-:-:S08]  /*0f40*/  IMAD.WIDE.U32.X R6, R13, R15, R10, P0 ;  /* 0x0000000f0d067225 */ /* 0x000fd000000e040a */
.L_x_12:
[-CC-:B------:R-:W-:Y:S01]  /*0f50*/  SHF.R.U64 R25, R6, R0.reuse, R7.reuse ;  /* 0x0000000006197219 */ /* 0x180fe20000001207 */
[----:B0-----:R-:W0:Y:S01]  /*0f60*/  LDC R10, c[0x0][0x718] ;  /* 0x0001c600ff0a7b82 */ /* 0x001e220000000800 */
[----:B------:R-:W-:Y:S01]  /*0f70*/  SHF.R.U32.HI R5, RZ, R0, R7 ;  /* 0x00000000ff057219 */ /* 0x000fe20000011607 */
[----:B------:R-:W-:Y:S01]  /*0f80*/  IMAD.MOV.U32 R6, RZ, RZ, R18 ;  /* 0x000000ffff067224 */ /* 0x000fe200078e0012 */
[----:B------:R-:W-:Y:S01]  /*0f90*/  IADD3 R9, P0, RZ, -R25, RZ ;  /* 0x80000019ff097210 */ /* 0x000fe20007f1e0ff */
[----:B------:R-:W-:Y:S01]  /*0fa0*/  IMAD.MOV.U32 R7, RZ, RZ, R19 ;  /* 0x000000ffff077224 */ /* 0x000fe200078e0013 */
[----:B------:R-:W-:Y:S01]  /*0fb0*/  I2FP.F32.U32 R0, R4 ;  /* 0x0000000400007245 */ /* 0x000fe20000201000 */
[----:B------:R-:W-:Y:S02]  /*0fc0*/  ULDC UR7, c[0x0][0x150] ;  /* 0x0000540000077ab9 */ /* 0x000fe40000000800 */
[----:B------:R-:W2:Y:S01]  /*0fd0*/  LDC.64 R20, c[0x0][0x740] ;  /* 0x0001d000ff147b82 */ /* 0x000ea20000000a00 */
[----:B------:R-:W-:-:S02]  /*0fe0*/  IMAD.X R11, RZ, RZ, ~R5, P0 ;  /* 0x000000ffff0b7224 */ /* 0x000fc400000e0e05 */
[----:B------:R-:W-:Y:S01]  /*0ff0*/  FMUL R0, R0, UR7 ;  /* 0x0000000700007c20 */ /* 0x000fe20008400000 */
[----:B------:R-:W-:Y:S01]  /*1000*/  IMAD.WIDE.U32 R6, R9, R16, R6 ;  /* 0x0000001009067225 */ /* 0x000fe200078e0006 */
[----:B------:R-:W-:-:S03]  /*1010*/  ULDC UR7, c[0x0][0x154] ;  /* 0x0000550000077ab9 */ /* 0x000fc60000000800 */
[----:B------:R-:W-:Y:S01]  /*1020*/  IMAD R8, R11, R16, RZ ;  /* 0x000000100b087224 */ /* 0x000fe200078e02ff */
[----:B------:R-:W3:Y:S01]  /*1030*/  LDC R5, c[0x0][0x144] ;  /* 0x00005100ff057b82 */ /* 0x000ee20000000800 */
[----:B------:R-:W4:Y:S02]  /*1040*/  F2I.U32.TRUNC.NTZ R0, R0 ;  /* 0x0000000000007305 */ /* 0x000f24000020f000 */
[----:B------:R-:W-:-:S05]  /*1050*/  IMAD R9, R9, R17, R8 ;  /* 0x0000001109097224 */ /* 0x000fca00078e0208 */
[----:B------:R-:W5:Y:S01]  /*1060*/  LDC R16, c[0x0][0x708] ;  /* 0x0001c200ff107b82 */ /* 0x000f620000000800 */
[----:B------:R-:W-:Y:S01]  /*1070*/  IADD3 R7, R7, R9, RZ ;  /* 0x0000000907077210 */ /* 0x000fe20007ffe0ff */
[----:B------:R-:W-:-:S03]  /*1080*/  IMAD.MOV.U32 R9, RZ, RZ, -0x1 ;  /* 0xffffffffff097424 */ /* 0x000fc600078e00ff */
[--C-:B0-----:R-:W-:Y:S02]  /*1090*/  SHF.R.U64 R14, R6, R10, R7.reuse ;  /* 0x0000000a060e7219 */ /* 0x101fe40000001207 */
[----:B------:R-:W-:Y:S01]  /*10a0*/  I2FP.F32.U32 R6, R12 ;  /* 0x0000000c00067245 */ /* 0x000fe20000201000 */
[----:B-1----:R-:W0:Y:S01]  /*10b0*/  LDC R18, c[0x0][0x758] ;  /* 0x0001d600ff127b82 */ /* 0x002e220000000800 */
[----:B--2---:R-:W-:Y:S01]  /*10c0*/  ISETP.NE.U32.AND P0, PT, R20, RZ, PT ;  /* 0x000000ff1400720c */ /* 0x004fe20003f05070 */
[----:B----4-:R-:W-:Y:S01]  /*10d0*/  IMAD.MOV R8, RZ, RZ, -R0 ;  /* 0x000000ffff087224 */ /* 0x010fe200078e0a00 */
[----:B------:R-:W-:Y:S01]  /*10e0*/  SHF.R.U32.HI R7, RZ, R10, R7 ;  /* 0x0000000aff077219 */ /* 0x000fe20000011607 */
[----:B------:R-:W-:Y:S01]  /*10f0*/  FMUL R6, R6, UR7 ;  /* 0x0000000706067c20 */ /* 0x000fe20008400000 */
[----:B------:R-:W-:-:S03]  /*1100*/  ISETP.NE.AND.EX P0, PT, R21, RZ, PT, P0 ;  /* 0x000000ff1500720c */ /* 0x000fc60003f05300 */
[----:B------:R-:W1:Y:S01]  /*1110*/  LDC R15, c[0x0][0x148] ;  /* 0x00005200ff0f7b82 */ /* 0x000e620000000800 */
[----:B------:R2:W4:Y:S01]  /*1120*/  F2I.U32.TRUNC.NTZ R13, R6 ;  /* 0x00000006000d7305 */ /* 0x000522000020f000 */
[----:B---3--:R-:W-:-:S06]  /*1130*/  IMAD R0, R5, R8, R4 ;  /* 0x0000000805007224 */ /* 0x008fcc00078e0204 */
[----:B------:R-:W3:Y:S01]  /*1140*/  LDC R19, c[0x0][0x700] ;  /* 0x0001c000ff137b82 */ /* 0x000ee20000000800 */
[-CC-:B-----5:R-:W-:Y:S02]  /*1150*/  SHF.R.U64 R26, R14, R16.reuse, R7.reuse ;  /* 0x000000100e1a7219 */ /* 0x1a0fe40000001207 */
[----:B------:R-:W-:Y:S01]  /*1160*/  SHF.R.U32.HI R5, RZ, R16, R7 ;  /* 0x00000010ff057219 */ /* 0x000fe20000011607 */
[----:B------:R-:W-:-:S04]  /*1170*/  IMAD.MOV.U32 R7, RZ, RZ, 0x1 ;  /* 0x00000001ff077424 */ /* 0x000fc800078e00ff */
[----:B------:R-:W1:Y:S01]  /*1180*/  LDC R22, c[0x0][0x748] ;  /* 0x0001d200ff167b82 */ /* 0x000e620000000800 */
[-C--:B0-----:R-:W-:Y:S02]  /*1190*/  SHF.L.U32 R4, R9, R18.reuse, RZ ;  /* 0x0000001209047219 */ /* 0x081fe400000006ff */
[--C-:B------:R-:W-:Y:S02]  /*11a0*/  SHF.R.U64 R16, R26, R18, R5.reuse ;  /* 0x000000121a107219 */ /* 0x100fe40000001205 */
[----:B------:R-:W-:Y:S02]  /*11b0*/  LOP3.LUT R11, RZ, R4, RZ, 0x33, !PT ;  /* 0x00000004ff0b7212 */ /* 0x000fe400078e33ff */
[-C--:B------:R-:W-:Y:S01]  /*11c0*/  SHF.R.U32.HI R5, RZ, R18.reuse, R5 ;  /* 0x00000012ff057219 */ /* 0x080fe20000011605 */
[----:B------:R-:W0:Y:S01]  /*11d0*/  LDC R23, c[0x0][0x738] ;  /* 0x0001ce00ff177b82 */ /* 0x000e220000000800 */
[----:B------:R-:W-:Y:S01]  /*11e0*/  SHF.L.U32 R10, R7, R18, RZ ;  /* 0x00000012070a7219 */ /* 0x000fe200000006ff */
[----:B------:R-:W-:-:S06]  /*11f0*/  IMAD.MOV.U32 R4, RZ, RZ, R16 ;  /* 0x000000ffff047224 */ /* 0x000fcc00078e0010 */
[----:B------:R-:W0:Y:S01]  /*1200*/  LDC R24, c[0x0][0x710] ;  /* 0x0001c400ff187b82 */ /* 0x000e220000000800 */
[----:B--2-4-:R-:W-:Y:S05]  /*1210*/  @!P0 BRA `(.L_x_13) ;  /* 0x0000000000288947 */ /* 0x014fea0003800000 */
[----:B------:R-:W2:Y:S02]  /*1220*/  LDC R9, c[0x0][0x74c] ;  /* 0x0001d300ff097b82 */ /* 0x000ea40000000800 */
[----:B--2---:R-:W-:-:S05]  /*1230*/  IADD3 R9, P0, R16, R9, RZ ;  /* 0x0000000910097210 */ /* 0x004fca0007f1e0ff */
[----:B------:R-:W-:-:S04]  /*1240*/  IMAD.X R17, RZ, RZ, R5, P0 ;  /* 0x000000ffff117224 */ /* 0x000fc800000e0605 */
[----:B------:R-:W-:-:S04]  /*1250*/  IMAD.WIDE.U32 R4, R17, R20, RZ ;  /* 0x0000001411047225 */ /* 0x000fc800078e00ff */
[----:B------:R-:W-:-:S04]  /*1260*/  IMAD.WIDE.U32 R6, P0, R9, R21, R4 ;  /* 0x0000001509067225 */ /* 0x000fc80007800004 */
[----:B------:R-:W-:-:S04]  /*1270*/  IMAD.WIDE.U32 R4, R9, R20, RZ ;  /* 0x0000001409047225 */ /* 0x000fc800078e00ff */
[----:B------:R-:W-:Y:S01]  /*1280*/  IMAD.X R9, RZ, RZ, RZ, P0 ;  /* 0x000000ffff097224 */ /* 0x000fe200000e06ff */
[----:B------:R-:W-:Y:S01]  /*1290*/  IADD3 RZ, P0, R5, R6, RZ ;  /* 0x0000000605ff7210 */ /* 0x000fe20007f1e0ff */
[----:B------:R-:W-:-:S04]  /*12a0*/  IMAD.MOV.U32 R8, RZ, RZ, R7 ;  /* 0x000000ffff087224 */ /* 0x000fc800078e0007 */
[----:B------:R-:W-:-:S08]  /*12b0*/  IMAD.WIDE.U32.X R4, R17, R21, R8, P0 ;  /* 0x0000001511047225 */ /* 0x000fd000000e0408 */
.L_x_13:
[----:B-1----:R-:W-:Y:S01]  /*12c0*/  SHF.R.U64 R4, R4, R22, R5 ;  /* 0x0000001604047219 */ /* 0x002fe20000001205 */
[----:B---3--:R-:W-:Y:S01]  /*12d0*/  VIADD R5, R19, 0xffffffff ;  /* 0xffffffff13057836 */ /* 0x008fe20000000000 */
[----:B------:R-:W-:Y:S02]  /*12e0*/  LOP3.LUT R11, R26, R11, RZ, 0xc0, !PT ;  /* 0x0000000b1a0b7212 */ /* 0x000fe400078ec0ff */
[----:B------:R-:W-:Y:S01]  /*12f0*/  IADD3 R13, -R13, RZ, RZ ;  /* 0x000000ff0d0d7210 */ /* 0x000fe20007ffe1ff */
[----:B------:R-:W-:Y:S01]  /*1300*/  IMAD.MOV R6, RZ, RZ, -R4 ;  /* 0x000000ffff067224 */ /* 0x000fe200078e0a04 */
[----:B------:R-:W-:Y:S01]  /*1310*/  LOP3.LUT R5, R14, R5, RZ, 0xc0, !PT ;  /* 0x000000050e057212 */ /* 0x000fe200078ec0ff */
[----:B------:R-:W-:Y:S02]  /*1320*/  IMAD R11, R10, R4, R11 ;  /* 0x000000040a0b7224 */ /* 0x000fe400078e020b */
[----:B------:R-:W-:Y:S02]  /*1330*/  @P3 IMAD R0, R15, R13, R12 ;  /* 0x0000000d0f003224 */ /* 0x000fe400078e020c */
[----:B0-----:R-:W-:-:S02]  /*1340*/  IMAD R4, R6, R23, R16 ;  /* 0x0000001706047224 */ /* 0x001fc400078e0210 */
[----:B------:R-:W-:Y:S02]  /*1350*/  IMAD R0, R11, R24, R0 ;  /* 0x000000180b007224 */ /* 0x000fe400078e0200 */
[----:B------:R-:W-:Y:S02]  /*1360*/  IMAD R5, R4, R19, R5 ;  /* 0x0000001304057224 */ /* 0x000fe400078e0205 */
[----:B------:R-:W-:-:S03]  /*1370*/  IMAD.MOV.U32 R6, RZ, RZ, 0x1 ;  /* 0x00000001ff067424 */ /* 0x000fc600078e00ff */
[----:B------:R-:W-:Y:S02]  /*1380*/  SEL R7, R5, R0, !P3 ;  /* 0x0000000005077207 */ /* 0x000fe40005800000 */
[----:B------:R-:W-:Y:S01]  /*1390*/  SEL R4, R0, R5, !P3 ;  /* 0x0000000500047207 */ /* 0x000fe20005800000 */
[----:B------:R-:W-:Y:S02]  /*13a0*/  IMAD.MOV.U32 R0, RZ, RZ, R25 ;  /* 0x000000ffff007224 */ /* 0x000fe400078e0019 */
[----:B------:R2:W-:Y:S04]  /*13b0*/  STL [R1+0x90], R7 ;  /* 0x0000900701007387 */ /* 0x0005e80000100800 */
[----:B------:R2:W-:Y:S02]  /*13c0*/  STL [R1+0x84], R4 ;  /* 0x0000840401007387 */ /* 0x0005e40000100800 */
.L_x_11:
[----:B------:R-:W-:Y:S05]  /*13d0*/  @!P1 BRA `(.L_x_14) ;  /* 0x000000f400189947 */ /* 0x000fea0003800000 */
[----:B------:R-:W-:-:S06]  /*13e0*/  UISETP.GT.U32.AND UP0, UPT, UR12, 0x1, UPT ;  /* 0x000000010c00788c */ /* 0x000fcc000bf04070 */
[----:B------:R-:W-:-:S13]  /*13f0*/  PLOP3.LUT P0, PT, PT, PT, UP0, 0x80, 0x0 ;  /* 0x000000000000781c */ /* 0x000fda0003f0f008 */
[----:B------:R-:W-:Y:S05]  /*1400*/  @P0 EXIT ;  /* 0x000000000000094d */ /* 0x000fea0003800000 */
.L_x_15:
[----:B------:R-:W-:-:S08]  /*1410*/  NOP ;  /* 0x0000000000007918 */ /* 0x000fd00000000000 */
[----:B------:R-:W3:Y:S02]  /*1420*/  USETMAXREG.TRY_ALLOC.CTAPOOL UP0, 0xe8 ;  /* 0x000000e8000079c8 */ /* 0x000ee40008000600 */
[----:B---3--:R-:W-:-:S13]  /*1430*/  PLOP3.LUT P0, PT, PT, PT, UP0, 0x80, 0x0 ;  /* 0x000000000000781c */ /* 0x008fda0003f0f008 */
[----:B------:R-:W-:Y:S05]  /*1440*/  @!P0 BRA `(.L_x_15) ;  /* 0xfffffffc00f08947 */ /* 0x000fea000383ffff */
[----:B------:R-:W-:-:S13]  /*1450*/  LOP3.LUT P0, RZ, R6, 0xff, RZ, 0xc0, !PT ;  /* 0x000000ff06ff7812 */ /* 0x000fda000780c0ff */
[----:B------:R-:W-:Y:S05]  /*1460*/  @!P0 EXIT ;  /* 0x000000000000894d */ /* 0x000fea0003800000 */
[----:B------:R-:W-:Y:S01]  /*1470*/  SHF.R.S32.HI R6, RZ, 0x1f, R3 ;  /* 0x0000001fff067819 */ /* 0x000fe20000011403 */
[----:B------:R-:W3:Y:S01]  /*1480*/  S2UR UR6, SR_CgaCtaId ;  /* 0x00000000000679c3 */ /* 0x000ee20000008800 */
[CC--:B------:R-:W-:Y:S01]  /*1490*/  LEA.HI R2, R3.reuse, R3.reuse, RZ, 0x1 ;  /* 0x0000000303027211 */ /* 0x0c0fe200078f08ff */
[----:B------:R-:W-:Y:S01]  /*14a0*/  ULDC UR8, c[0x0][0x284] ;  /* 0x0000a10000087ab9 */ /* 0x000fe20000000800 */
[CC--:B--2---:R-:W-:Y:S01]  /*14b0*/  LEA.HI R4, R6.reuse, R3.reuse, RZ, 0x2 ;  /* 0x0000000306047211 */ /* 0x0c4fe200078f10ff */
[----:B------:R-:W-:Y:S01]  /*14c0*/  UIADD3 UR7, UR16, -0x1, URZ ;  /* 0xffffffff10077890 */ /* 0x000fe2000fffe03f */
[----:B------:R-:W-:Y:S01]  /*14d0*/  LEA.HI R6, R6, R3, RZ, 0x5 ;  /* 0x0000000306067211 */ /* 0x000fe200078f28ff */
[----:B------:R-:W-:Y:S01]  /*14e0*/  UMOV UR12, 0x400 ;  /* 0x00000400000c7882 */ /* 0x000fe20000000000 */
[--C-:B------:R-:W-:Y:S01]  /*14f0*/  SHF.R.S32.HI R5, RZ, 0x2, R4.reuse ;  /* 0x00000002ff057819 */ /* 0x100fe20000011404 */
[----:B------:R-:W-:Y:S01]  /*1500*/  UISETP.LT.AND UP0, UPT, URZ, UR15, UPT ;  /* 0x0000000f3f00728c */ /* 0x000fe2000bf01270 */
[----:B------:R-:W-:Y:S01]  /*1510*/  SHF.R.S32.HI R8, RZ, 0x1f, R4 ;  /* 0x0000001fff087819 */ /* 0x000fe20000011404 */
[----:B------:R-:W-:Y:S01]  /*1520*/  ULOP3.LUT UR28, UR14, 0x1, URZ, 0xfc, !UPT ;  /* 0x000000010e1c7892 */ /* 0x000fe2000f8efc3f */
[----:B------:R-:W-:Y:S01]  /*1530*/  LOP3.LUT R4, R2, 0x7ffffe, RZ, 0xc0, !PT ;  /* 0x007ffffe02047812 */ /* 0x000fe200078ec0ff */
[----:B------:R-:W-:Y:S01]  /*1540*/  USEL UR13, URZ, UR15, UP0 ;  /* 0x0000000f3f0d7287 */ /* 0x000fe20008000000 */
[----:B------:R-:W-:Y:S01]  /*1550*/  LEA.HI R8, R8, R5, RZ, 0x3 ;  /* 0x0000000508087211 */ /* 0x000fe200078f18ff */
[----:B------:R-:W-:Y:S01]  /*1560*/  UISETP.NE.AND UP0, UPT, UR7, URZ, UPT ;  /* 0x0000003f0700728c */ /* 0x000fe2000bf05270 */
[----:B------:R-:W-:Y:S01]  /*1570*/  SHF.R.S32.HI R179, RZ, 0x5, R6 ;  /* 0x00000005ffb37819 */ /* 0x000fe20000011406 */
[----:B------:R-:W-:Y:S01]  /*1580*/  IMAD.IADD R4, R3, 0x1, -R4 ;  /* 0x0000000103047824 */ /* 0x000fe200078e0a04 */
[----:B------:R-:W-:Y:S01]  /*1590*/  SHF.R.S32.HI R3, RZ, 0x1, R2 ;  /* 0x00000001ff037819 */ /* 0x000fe20000011402 */
[----:B------:R-:W-:Y:S01]  /*15a0*/  USHF.L.U32 UR29, UR15, 0x1, URZ ;  /* 0x000000010f1d7899 */ /* 0x000fe2000800063f */
[----:B------:R-:W-:Y:S01]  /*15b0*/  LOP3.LUT R8, R8, 0xfffffff8, RZ, 0xc0, !PT ;  /* 0xfffffff808087812 */ /* 0x000fe200078ec0ff */
[----:B------:R-:W-:Y:S01]  /*15c0*/  UIADD3 UR13, -UR13, UR15, URZ ;  /* 0x0000000f0d0d7290 */ /* 0x000fe2000fffe13f */
[----:B------:R-:W-:Y:S01]  /*15d0*/  LEA.HI R2, R2, R3, RZ, 0x1 ;  /* 0x0000000302027211 */ /* 0x000fe200078f08ff */
[----:B------:R-:W-:-:S02]  /*15e0*/  USEL UR31, URZ, 0x1, UP0 ;  /* 0x000000013f1f7887 */ /* 0x000fc40008000000 */
[----:B------:R-:W-:Y:S01]  /*15f0*/  IMAD.IADD R8, R5, 0x1, -R8 ;  /* 0x0000000105087824 */ /* 0x000fe200078e0a08 */
[----:B------:R-:W-:Y:S01]  /*1600*/  LOP3.LUT R2, R2, 0x7fffffe, RZ, 0xc0, !PT ;  /* 0x07fffffe02027812 */ /* 0x000fe200078ec0ff */
[C---:B------:R-:W-:Y:S01]  /*1610*/  IMAD R5, R179.reuse, 0x2, R4 ;  /* 0x00000002b3057824 */ /* 0x040fe200078e0204 */
[----:B---3--:R-:W-:Y:S01]  /*1620*/  ULEA UR12, UR6, UR12, 0x18 ;  /* 0x0000000c060c7291 */ /* 0x008fe2000f8ec03f */
[--C-:B------:R-:W-:Y:S01]  /*1630*/  IMAD R178, R179, 0x10, R8.reuse ;  /* 0x00000010b3b27824 */ /* 0x100fe200078e0208 */
[----:B------:R-:W-:Y:S01]  /*1640*/  IADD3 R2, R3, -R2, RZ ;  /* 0x8000000203027210 */ /* 0x000fe20007ffe0ff */
[--C-:B------:R-:W-:Y:S01]  /*1650*/  IMAD R5, R5, 0x8, R8.reuse ;  /* 0x0000000805057824 */ /* 0x100fe200078e0208 */
[----:B------:R-:W-:Y:S01]  /*1660*/  USHF.L.U32 UR6, UR7, 0x3, URZ ;  /* 0x0000000307067899 */ /* 0x000fe2000800063f */
[----:B------:R-:W-:Y:S01]  /*1670*/  IMAD R3, R179, -0x10, -R8 ;  /* 0xfffffff0b3037824 */ /* 0x000fe200078e0a08 */
[----:B------:R-:W-:Y:S01]  /*1680*/  UIADD3 UR30, UR12, 0xd0, URZ ;  /* 0x000000d00c1e7890 */ /* 0x000fe2000fffe03f */
[----:B------:R-:W-:Y:S01]  /*1690*/  IMAD R2, R5, 0x2, R2 ;  /* 0x0000000205027824 */ /* 0x000fe200078e0202 */
[----:B------:R-:W-:Y:S01]  /*16a0*/  ULOP3.LUT UR6, UR6, 0x8, URZ, 0xc0, !UPT ;  /* 0x0000000806067892 */ /* 0x000fe2000f8ec03f */
[----:B------:R-:W-:Y:S01]  /*16b0*/  VIADD R3, R3, UR8 ;  /* 0x0000000803037c36 */ /* 0x000fe20008000000 */
[----:B------:R-:W-:Y:S01]  /*16c0*/  SHF.R.S32.HI R179, RZ, 0x1f, R178 ;  /* 0x0000001fffb37819 */ /* 0x000fe200000114b2 */
[----:B------:R-:W-:Y:S01]  /*16d0*/  IMAD.SHL.U32 R2, R2, 0x20, RZ ;  /* 0x0000002002027824 */ /* 0x000fe200078e00ff */
[----:B------:R-:W-:-:S02]  /*16e0*/  ULEA UR16, UR16, UR30, 0x3 ;  /* 0x0000001e10107291 */ /* 0x000fc4000f8e183f */
[----:B------:R2:W-:Y:S01]  /*16f0*/  STL [R1+0x98], R3 ;  /* 0x0000980301007387 */ /* 0x0005e20000100800 */
[----:B------:R-:W-:Y:S01]  /*1700*/  ULOP3.LUT UR32, UR6, 0x8, URZ, 0x3c, !UPT ;  /* 0x0000000806207892 */ /* 0x000fe2000f8e3c3f */
[----:B------:R-:W-:Y:S01]  /*1710*/  SHF.R.S32.HI R2, RZ, 0x3, R2 ;  /* 0x00000003ff027819 */ /* 0x000fe20000011402 */
[----:B------:R-:W-:-:S04]  /*1720*/  ULOP3.LUT UR17, UR6, 0x18, URZ, 0x3c, !UPT ;  /* 0x0000001806117892 */ /* 0x000fc8000f8e3c3f */
[----:B------:R2:W-:Y:S08]  /*1730*/  STL [R1+0x80], R2 ;  /* 0x0000800201007387 */ /* 0x0005f00000100800 */
.L_x_224:
[----:B--2---:R-:W-:Y:S01]  /*1740*/  IMAD.U32 R2, RZ, RZ, UR31 ;  /* 0x0000001fff027e24 */ /* 0x004fe2000f8e00ff */
[----:B------:R2:W-:Y:S01]  /*1750*/  STL [R1+0x7c], RZ ;  /* 0x00007cff01007387 */ /* 0x0005e20000100800 */
[----:B------:R-:W-:-:S03]  /*1760*/  IMAD.MOV.U32 R229, RZ, RZ, RZ ;  /* 0x000000ffffe57224 */ /* 0x000fc600078e00ff */
[----:B------:R-:W-:-:S04]  /*1770*/  SHF.L.U32 R2, R2, 0x1f, RZ ;  /* 0x0000001f02027819 */ /* 0x000fc800000006ff */
[----:B------:R-:W3:Y:S02]  /*1780*/  SYNCS.PHASECHK.TRANS64.TRYWAIT P0, [UR16+-0x8], R2 ;  /* 0xfffff802ff0075a7 */ /* 0x000ee40008000150 */
[----:B0123--:R-:W-:Y:S05]  /*1790*/  @!P0 BRA `(.L_x_16) ;  /* 0x0000010400a08947 */ /* 0x00ffea0003800000 */
.L_x_254:
[----:B------:R3:W-:Y:S01]  /*17a0*/  STL [R1+0x78], RZ ;  /* 0x000078ff01007387 */ /* 0x0007e20000100800 */
[----:B------:R-:W-:Y:S01]  /*17b0*/  UISETP.GE.AND UP0, UPT, UR13, 0x1, UPT ;  /* 0x000000010d00788c */ /* 0x000fe2000bf06270 */
[----:B------:R-:W-:Y:S01]  /*17c0*/  MOV R228, RZ ;  /* 0x000000ff00e47202 */ /* 0x000fe20000000f00 */
[----:B------:R-:W-:Y:S01]  /*17d0*/  UMOV UR6, URZ ;  /* 0x0000003f00067c82 */ /* 0x000fe20008000000 */
[----:B------:R3:W-:Y:S01]  /*17e0*/  STL [R1+0x74], RZ ;  /* 0x000074ff01007387 */ /* 0x0007e20000100800 */
[----:B------:R-:W-:Y:S02]  /*17f0*/  CS2R R226, SRZ ;  /* 0x0000000000e27805 */ /* 0x000fe4000001ff00 */
[----:B------:R-:W-:Y:S02]  /*1800*/  CS2R R224, SRZ ;  /* 0x0000000000e07805 */ /* 0x000fe4000001ff00 */
[----:B------:R-:W-:Y:S01]  /*1810*/  PLOP3.LUT P0, PT, PT, PT, UP0, 0x80, 0x0 ;  /* 0x000000000000781c */ /* 0x000fe20003f0f008 */
[----:B------:R3:W-:Y:S01]  /*1820*/  STL [R1+0x70], RZ ;  /* 0x000070ff01007387 */ /* 0x0007e20000100800 */
[----:B------:R-:W-:-:S02]  /*1830*/  CS2R R222, SRZ ;  /* 0x0000000000de7805 */ /* 0x000fc4000001ff00 */
[----:B------:R-:W-:Y:S02]  /*1840*/  CS2R R220, SRZ ;  /* 0x0000000000dc7805 */ /* 0x000fe4000001ff00 */
[----:B------:R-:W-:Y:S01]  /*1850*/  CS2R R218, SRZ ;  /* 0x0000000000da7805 */ /* 0x000fe2000001ff00 */
[----:B------:R3:W-:Y:S01]  /*1860*/  STL [R1+0x6c], RZ ;  /* 0x00006cff01007387 */ /* 0x0007e20000100800 */
[----:B------:R-:W-:Y:S02]  /*1870*/  CS2R R216, SRZ ;  /* 0x0000000000d87805 */ /* 0x000fe4000001ff00 */
[----:B------:R-:W-:Y:S02]  /*1880*/  CS2R R214, SRZ ;  /* 0x0000000000d67805 */ /* 0x000fe4000001ff00 */
[----:B------:R-:W-:Y:S01]  /*1890*/  CS2R R212, SRZ ;  /* 0x0000000000d47805 */ /* 0x000fe2000001ff00 */
        /* <DEDUP_REMOVED lines=37> */
[----:B------:R-:W-:Y:S01]  /*1af0*/  CS2R R154, SRZ ;  /* 0x00000000009a7805 */ /* 0x000fe2000001ff00 */
[----:B------:R-:W-:Y:S01]  /*1b00*/  IMAD.MOV.U32 R153, RZ, RZ, RZ ;  /* 0x000000ffff997224 */ /* 0x000fe200078e00ff */
[----:B------:R-:W-:Y:S01]  /*1b10*/  CS2R R22, SRZ ;  /* 0x0000000000167805 */ /* 0x000fe2000001ff00 */
[----:B------:R3:W-:Y:S01]  /*1b20*/  STL [R1+0x40], RZ ;  /* 0x000040ff01007387 */ /* 0x0007e20000100800 */
[----:B------:R-:W-:Y:S02]  /*1b30*/  CS2R R20, SRZ ;  /* 0x0000000000147805 */ /* 0x000fe4000001ff00 */
[----:B-1----:R-:W-:-:S02]  /*1b40*/  CS2R R18, SRZ ;  /* 0x0000000000127805 */ /* 0x002fc4000001ff00 */
[----:B------:R-:W-:Y:S01]  /*1b50*/  CS2R R16, SRZ ;  /* 0x0000000000107805 */ /* 0x000fe2000001ff00 */
[----:B------:R3:W-:Y:S01]  /*1b60*/  STL [R1+0x3c], RZ ;  /* 0x00003cff01007387 */ /* 0x0007e20000100800 */
[----:B------:R-:W-:Y:S02]  /*1b70*/  CS2R R14, SRZ ;  /* 0x00000000000e7805 */ /* 0x000fe4000001ff00 */
[----:B0-----:R-:W-:Y:S02]  /*1b80*/  CS2R R12, SRZ ;  /* 0x00000000000c7805 */ /* 0x001fe4000001ff00 */
[----:B------:R-:W-:Y:S01]  /*1b90*/  CS2R R10, SRZ ;  /* 0x00000000000a7805 */ /* 0x000fe2000001ff00 */
[----:B------:R3:W-:Y:S01]  /*1ba0*/  STL [R1+0x38], RZ ;  /* 0x000038ff01007387 */ /* 0x0007e20000100800 */
[----:B------:R-:W-:Y:S02]  /*1bb0*/  CS2R R8, SRZ ;  /* 0x0000000000087805 */ /* 0x000fe4000001ff00 */
[----:B------:R-:W-:-:S02]  /*1bc0*/  CS2R R6, SRZ ;  /* 0x0000000000067805 */ /* 0x000fc4000001ff00 */
[----:B------:R-:W-:Y:S01]  /*1bd0*/  CS2R R4, SRZ ;  /* 0x0000000000047805 */ /* 0x000fe2000001ff00 */
[----:B------:R3:W-:Y:S01]  /*1be0*/  STL [R1+0x34], RZ ;  /* 0x000034ff01007387 */ /* 0x0007e20000100800 */
[----:B--2---:R-:W-:Y:S01]  /*1bf0*/  IMAD.MOV.U32 R3, RZ, RZ, RZ ;  /* 0x000000ffff037224 */ /* 0x004fe200078e00ff */
        /* <DEDUP_REMOVED lines=50> */
[----:B------:R3:W-:Y:S01]  /*1f20*/  STL [R1], RZ ;  /* 0x000000ff01007387 */ /* 0x0007e20000100800 */
[----:B------:R-:W-:Y:S02]  /*1f30*/  CS2R R100, SRZ ;  /* 0x0000000000647805 */ /* 0x000fe4000001ff00 */
[----:B------:R-:W-:Y:S02]  /*1f40*/  CS2R R102, SRZ ;  /* 0x0000000000667805 */ /* 0x000fe4000001ff00 */
[----:B------:R-:W-:Y:S02]  /*1f50*/  CS2R R104, SRZ ;  /* 0x0000000000687805 */ /* 0x000fe4000001ff00 */
[----:B------:R-:W-:-:S02]  /*1f60*/  CS2R R106, SRZ ;  /* 0x00000000006a7805 */ /* 0x000fc4000001ff00 */
[----:B------:R-:W-:Y:S02]  /*1f70*/  CS2R R108, SRZ ;  /* 0x00000000006c7805 */ /* 0x000fe4000001ff00 */
[----:B------:R-:W-:Y:S02]  /*1f80*/  CS2R R110, SRZ ;  /* 0x00000000006e7805 */ /* 0x000fe4000001ff00 */
        /* <DEDUP_REMOVED lines=19> */
[----:B------:R-:W-:Y:S01]  /*20c0*/  CS2R R150, SRZ ;  /* 0x0000000000967805 */ /* 0x000fe2000001ff00 */
[----:B---3--:R-:W-:Y:S06]  /*20d0*/  @!P0 BRA `(.L_x_17) ;  /* 0x0000001000b48947 */ /* 0x008fec0003800000 */
[----:B------:R-:W-:Y:S01]  /*20e0*/  IMAD.MOV.U32 R229, RZ, RZ, RZ ;  /* 0x000000ffffe57224 */ /* 0x000fe200078e00ff */
[----:B------:R-:W-:Y:S01]  /*20f0*/  UMOV UR6, URZ ;  /* 0x0000003f00067c82 */ /* 0x000fe20008000000 */
[----:B------:R-:W-:Y:S01]  /*2100*/  IMAD.U32 R2, RZ, RZ, UR4 ;  /* 0x00000004ff027e24 */ /* 0x000fe2000f8e00ff */
[----:B------:R-:W-:Y:S01]  /*2110*/  UPLOP3.LUT UP0, UPT, UPT, UPT, UPT, 0x40, 0x0 ;  /* 0x000000000000789c */ /* 0x000fe20003f0e870 */
[----:B------:R-:W-:Y:S01]  /*2120*/  UMOV UR18, UR13 ;  /* 0x0000000d00127c82 */ /* 0x000fe20008000000 */
[----:B------:R-:W-:Y:S01]  /*2130*/  UMOV UR19, UR5 ;  /* 0x0000000500137c82 */ /* 0x000fe20008000000 */
[----:B------:R-:W-:Y:S01]  /*2140*/  UMOV UR20, UR5 ;  /* 0x0000000500147c82 */ /* 0x000fe20008000000 */
[----:B------:R-:W-:Y:S01]  /*2150*/  UMOV UR7, URZ ;  /* 0x0000003f00077c82 */ /* 0x000fe20008000000 */
[----:B------:R-:W-:-:S06]  /*2160*/  ULDC UR33, c[0x0][0x644] ;  /* 0x0001910000217ab9 */ /* 0x000fcc0000000800 */
.L_x_25:
[----:B------:R-:W-:-:S06]  /*2170*/  UISETP.NE.AND UP1, UPT, UR28, 0x3, UPT ;  /* 0x000000031c00788c */ /* 0x000fcc000bf25270 */
[----:B------:R-:W-:-:S13]  /*2180*/  PLOP3.LUT P1, PT, PT, PT, UP1, 0x80, 0x0 ;  /* 0x000000000000781c */ /* 0x000fda0003f2f018 */
[----:B0-----:R-:W-:Y:S05]  /*2190*/  @!P1 BRA `(.L_x_18) ;  /* 0x0000000000049947 */ /* 0x001fea0003800000 */
[----:B------:R-:W-:Y:S01]  /*21a0*/  BPT.TRAP 0x1 ;  /* 0x000000040000795c */ /* 0x000fe20000300000 */
.L_x_18:
[----:B------:R-:W-:Y:S01]  /*21b0*/  ULEA UR8, UR19, UR12, 0x3 ;  /* 0x0000000c13087291 */ /* 0x000fe2000f8e183f */
[----:B------:R-:W-:-:S08]  /*21c0*/  SHF.L.U32 R152, R2, 0x1f, RZ ;  /* 0x0000001f02987819 */ /* 0x000fd000000006ff */
[----:B------:R0:W1:Y:S01]  /*21d0*/  SYNCS.PHASECHK.TRANS64.TRYWAIT P0, [UR8], R152 ;  /* 0x00000098ff0075a7 */ /* 0x0000620008000148 */
[----:B------:R-:W-:Y:S05]  /*21e0*/  @!P1 BRA `(.L_x_19) ;  /* 0x0000000000049947 */ /* 0x000fea0003800000 */
[----:B------:R-:W-:Y:S01]  /*21f0*/  BPT.TRAP 0x1 ;  /* 0x000000040000795c */ /* 0x000fe20000300000 */
.L_x_19:
[----:B-1----:R-:W-:Y:S05]  /*2200*/  @P0 BRA `(.L_x_20) ;  /* 0x0000000000080947 */ /* 0x002fea0003800000 */
[----:B------:R-:W1:Y:S02]  /*2210*/  SYNCS.PHASECHK.TRANS64.TRYWAIT P0, [UR8], R152 ;  /* 0x00000098ff0075a7 */ /* 0x000e640008000148 */
[----:B-1----:R-:W-:Y:S05]  /*2220*/  @!P0 BRA `(.L_x_21) ;  /* 0x000000fc00148947 */ /* 0x002fea0003800000 */
.L_x_20:
[----:B-----5:R1:W-:Y:S04]  /*2230*/  STL [R1+0x9c], R0 ;  /* 0x00009c0001007387 */ /* 0x0203e80000100800 */
[----:B-1----:R-:W2:Y:S01]  /*2240*/  LDL R0, [R1+0x80] ;  /* 0x0000800001007983 */ /* 0x002ea20000100800 */
[----:B0-----:R-:W-:Y:S01]  /*2250*/  IMAD.U32 R152, RZ, RZ, UR19 ;  /* 0x00000013ff987e24 */ /* 0x001fe2000f8e00ff */
[----:B------:R-:W-:Y:S02]  /*2260*/  UIADD3 UR8, UR12, 0x200, URZ ;  /* 0x000002000c087890 */ /* 0x000fe4000fffe03f */
[----:B------:R-:W-:Y:S02]  /*2270*/  UIADD3 UR9, UR12, 0x6200, URZ ;  /* 0x000062000c097890 */ /* 0x000fe4000fffe03f */
[----:B------:R-:W-:-:S02]  /*2280*/  USHF.R.U32.HI UR8, URZ, 0x4, UR8 ;  /* 0x000000043f087899 */ /* 0x000fc40008011608 */
[----:B------:R-:W-:Y:S02]  /*2290*/  USHF.R.U32.HI UR9, URZ, 0x4, UR9 ;  /* 0x000000043f097899 */ /* 0x000fe40008011609 */
[----:B------:R-:W-:Y:S02]  /*22a0*/  ULOP3.LUT UR8, UR8, 0x3fff, URZ, 0xc0, !UPT ;  /* 0x00003fff08087892 */ /* 0x000fe4000f8ec03f */
[----:B------:R-:W-:Y:S02]  /*22b0*/  ULOP3.LUT UR9, UR9, 0x3fff, URZ, 0xc0, !UPT ;  /* 0x00003fff09097892 */ /* 0x000fe4000f8ec03f */
[----:B------:R-:W-:Y:S02]  /*22c0*/  USEL UR7, UR7, URZ, !UP0 ;  /* 0x0000003f07077287 */ /* 0x000fe4000c000000 */
[----:B------:R-:W-:Y:S02]  /*22d0*/  ULOP3.LUT UR8, UR8, 0x10000, URZ, 0xfc, !UPT ;  /* 0x0001000008087892 */ /* 0x000fe4000f8efc3f */
[----:B------:R-:W-:-:S02]  /*22e0*/  ULOP3.LUT UR9, UR9, 0x10000, URZ, 0xfc, !UPT ;  /* 0x0001000009097892 */ /* 0x000fc4000f8efc3f */
[----:B------:R-:W-:Y:S02]  /*22f0*/  UISETP.NE.U32.AND UP0, UPT, UR7, URZ, UPT ;  /* 0x0000003f0700728c */ /* 0x000fe4000bf05070 */
[----:B------:R-:W-:Y:S02]  /*2300*/  ULEA UR8, UR19, UR8, 0x7 ;  /* 0x0000000813087291 */ /* 0x000fe4000f8e383f */
[----:B------:R-:W-:Y:S01]  /*2310*/  ULEA UR10, UR19, UR9, 0xa ;  /* 0x00000009130a7291 */ /* 0x000fe2000f8e503f */
[----:B------:R-:W-:Y:S02]  /*2320*/  UMOV UR11, 0x80000020 ;  /* 0x80000020000b7882 */ /* 0x000fe40000000000 */
[----:B------:R-:W-:Y:S01]  /*2330*/  UMOV UR9, 0xc0000010 ;  /* 0xc000001000097882 */ /* 0x000fe20000000000 */
[----:B------:R-:W-:Y:S01]  /*2340*/  UIADD3 UR6, UR6, 0x1, URZ ;  /* 0x0000000106067890 */ /* 0x000fe2000fffe03f */
[----:B--2---:R-:W-:Y:S02]  /*2350*/  IMAD R152, R152, 0x200, R0 ;  /* 0x0000020098987824 */ /* 0x004fe400078e0200 */
[----:B------:R0:W5:Y:S04]  /*2360*/  LDL.LU R0, [R1+0x9c] ;  /* 0x00009c0001007983 */ /* 0x0001680000300800 */
[----:B------:R-:W1:Y:S02]  /*2370*/  LDS R152, [R152+UR12+0x36200] ;  /* 0x0362000c98987984 */ /* 0x000e640008000800 */
[----:B-1----:R-:W-:-:S06]  /*2380*/  WARPGROUP.ARRIVE ;  /* 0x00000000000079c5 */ /* 0x002fcc0000000000 */
[----:B------:R-:W-:Y:S01]  /*2390*/  QGMMA.SP.64x256x64.F32.E4M3.E4M3 R24, gdesc[UR8], R24, UP0, R152, gsb0 ;  /* 0x07e09800081879f3 */ /* 0x000fe2000b800a18 */
[----:B------:R-:W-:-:S04]  /*23a0*/  UISETP.NE.AND UP0, UPT, UR6, UR33, UPT ;  /* 0x000000210600728c */ /* 0x000fc8000bf05270 */
[----:B------:R-:W-:-:S04]  /*23b0*/  USEL UR7, URZ, 0x1, UP0 ;  /* 0x000000013f077887 */ /* 0x000fc80008000000 */
[----:B------:R-:W-:-:S06]  /*23c0*/  UISETP.NE.AND UP0, UPT, UR7, URZ, UPT ;  /* 0x0000003f0700728c */ /* 0x000fcc000bf05270 */
[----:B------:R-:W-:Y:S01]  /*23d0*/  PLOP3.LUT P0, PT, PT, PT, UP0, 0x80, 0x0 ;  /* 0x000000000000781c */ /* 0x000fe20003f0f008 */
[----:B------:R-:W-:-:S12]  /*23e0*/  WARPGROUP.DEPBAR.LE gsb0, 0x0 ;  /* 0x00008000000079c5 */ /* 0x000fd80000010000 */
[----:B0-----:R-:W-:Y:S05]  /*23f0*/  @!P0 BRA `(.L_x_22) ;  /* 0x0000000c00908947 */ /* 0x001fea0003800000 */
[----:B------:R0:W-:Y:S01]  /*2400*/  STL [R1+0xa8], R179 ;  /* 0x0000a8b301007387 */ /* 0x0001e20000100800 */
[----:B------:R-:W-:-:S01]  /*2410*/  FADD R3, R24, R3 ;  /* 0x0000000318037221 */ /* 0x000fc20000000000 */
[----:B------:R-:W-:Y:S01]  /*2420*/  FADD R4, R25, R4 ;  /* 0x0000000419047221 */ /* 0x000fe20000000000 */
[----:B------:R-:W-:-:S01]  /*2430*/  FADD R5, R26, R5 ;  /* 0x000000051a057221 */ /* 0x000fc20000000000 */
[----:B0-----:R-:W2:Y:S04]  /*2440*/  LDL.LU R179, [R1+0x38] ;  /* 0x0000380001b37983 */ /* 0x001ea80000300800 */
[----:B------:R0:W-:Y:S01]  /*2450*/  STL [R1+0xa4], R178 ;  /* 0x0000a4b201007387 */ /* 0x0001e20000100800 */
[----:B------:R-:W-:-:S01]  /*2460*/  FADD R6, R27, R6 ;  /* 0x000000061b067221 */ /* 0x000fc20000000000 */
[----:B------:R-:W-:-:S02]  /*2470*/  FADD R7, R28, R7 ;  /* 0x000000071c077221 */ /* 0x000fc40000000000 */
[----:B0-----:R-:W3:Y:S04]  /*2480*/  LDL.LU R178, [R1+0x34] ;  /* 0x0000340001b27983 */ /* 0x001ee80000300800 */
[----:B------:R0:W-:Y:S01]  /*2490*/  STL [R1+0xa0], R2 ;  /* 0x0000a00201007387 */ /* 0x0001e20000100800 */
[----:B------:R-:W-:-:S03]  /*24a0*/  FADD R8, R29, R8 ;  /* 0x000000081d087221 */ /* 0x000fc60000000000 */
[----:B0-----:R-:W4:Y:S04]  /*24b0*/  LDL.LU R2, [R1+0x30] ;  /* 0x0000300001027983 */ /* 0x001f280000300800 */
[----:B-----5:R0:W-:Y:S01]  /*24c0*/  STL [R1+0x9c], R0 ;  /* 0x00009c0001007387 */ /* 0x0201e20000100800 */
[----:B------:R-:W-:-:S03]  /*24d0*/  FADD R9, R30, R9 ;  /* 0x000000091e097221 */ /* 0x000fc60000000000 */
[----:B0-----:R-:W4:Y:S04]  /*24e0*/  LDL.LU R0, [R1+0x2c] ;  /* 0x00002c0001007983 */ /* 0x001f280000300800 */
[----:B------:R0:W-:Y:S01]  /*24f0*/  STL [R1+0xac], R3 ;  /* 0x0000ac0301007387 */ /* 0x0001e20000100800 */
        /* <DEDUP_REMOVED lines=11> */
[----:B------:R0:W-:Y:S04]  /*25b0*/  STL [R1+0xbc], R7 ;  /* 0x0000bc0701007387 */ /* 0x0001e80000100800 */
        /* <DEDUP_REMOVED lines=12> */
[----:B0-----:R-:W4:Y:S01]  /*2680*/  LDL.LU R13, [R1] ;  /* 0x00000000010d7983 */ /* 0x001f220000300800 */
[----:B------:R-:W-:-:S01]  /*2690*/  FADD R14, R35, R14 ;  /* 0x0000000e230e7221 */ /* 0x000fc20000000000 */
[----:B------:R-:W-:Y:S01]  /*26a0*/  FADD R15, R36, R15 ;  /* 0x0000000f240f7221 */ /* 0x000fe20000000000 */
[----:B------:R-:W-:-:S01]  /*26b0*/  FADD R16, R37, R16 ;  /* 0x0000001025107221 */ /* 0x000fc20000000000 */
[----:B------:R-:W-:Y:S01]  /*26c0*/  FADD R17, R38, R17 ;  /* 0x0000001126117221 */ /* 0x000fe20000000000 */
[----:B------:R-:W-:-:S01]  /*26d0*/  FADD R18, R39, R18 ;  /* 0x0000001227127221 */ /* 0x000fc20000000000 */
[----:B------:R-:W-:Y:S01]  /*26e0*/  STL [R1+0xd8], R14 ;  /* 0x0000d80e01007387 */ /* 0x000fe20000100800 */
[----:B------:R-:W-:-:S01]  /*26f0*/  FADD R19, R40, R19 ;  /* 0x0000001328137221 */ /* 0x000fc20000000000 */
[----:B------:R-:W-:Y:S01]  /*2700*/  FADD R20, R41, R20 ;  /* 0x0000001429147221 */ /* 0x000fe20000000000 */
[----:B------:R-:W-:-:S01]  /*2710*/  FADD R21, R42, R21 ;  /* 0x000000152a157221 */ /* 0x000fc20000000000 */
[----:B------:R0:W-:Y:S01]  /*2720*/  STL [R1+0xdc], R15 ;  /* 0x0000dc0f01007387 */ /* 0x0001e20000100800 */
[----:B------:R-:W-:-:S01]  /*2730*/  FADD R22, R43, R22 ;  /* 0x000000162b167221 */ /* 0x000fc20000000000 */
[----:B------:R-:W-:Y:S01]  /*2740*/  FADD R23, R44, R23 ;  /* 0x000000172c177221 */ /* 0x000fe20000000000 */
        /* <DEDUP_REMOVED lines=74> */
[----:B--2---:R-:W-:-:S01]  /*2bf0*/  FADD R179, R133, R179 ;  /* 0x000000b385b37221 */ /* 0x004fc20000000000 */
[----:B---3--:R-:W-:Y:S01]  /*2c00*/  FADD R178, R132, R178 ;  /* 0x000000b284b27221 */ /* 0x008fe20000000000 */
[----:B----4-:R-:W-:-:S01]  /*2c10*/  FADD R2, R131, R2 ;  /* 0x0000000283027221 */ /* 0x010fc20000000000 */
        /* <DEDUP_REMOVED lines=11> */
[----:B------:R-:W-:-:S05]  /*2cd0*/  FADD R13, R119, R13 ;  /* 0x0000000d770d7221 */ /* 0x000fca0000000000 */
[----:B------:R1:W-:Y:S04]  /*2ce0*/  STL [R1], R13 ;  /* 0x0000000d01007387 */ /* 0x0003e80000100800 */
[----:B------:R2:W-:Y:S04]  /*2cf0*/  STL [R1+0x4], R12 ;  /* 0x0000040c01007387 */ /* 0x0005e80000100800 */
        /* <DEDUP_REMOVED lines=9> */
[----:B------:R-:W-:Y:S04]  /*2d90*/  STL [R1+0x2c], R0 ;  /* 0x00002c0001007387 */ /* 0x000fe80000100800 */
[----:B0-----:R-:W4:Y:S04]  /*2da0*/  LDL.LU R15, [R1+0x3c] ;  /* 0x00003c00010f7983 */ /* 0x001f280000300800 */
[----:B------:R-:W-:Y:S04]  /*2db0*/  STL [R1+0x30], R2 ;  /* 0x0000300201007387 */ /* 0x000fe80000100800 */
[----:B------:R-:W4:Y:S04]  /*2dc0*/  LDL.LU R14, [R1+0x40] ;  /* 0x00004000010e7983 */ /* 0x000f280000300800 */
[----:B------:R-:W-:Y:S04]  /*2dd0*/  STL [R1+0x34], R178 ;  /* 0x000034b201007387 */ /* 0x000fe80000100800 */
[----:B-1----:R-:W4:Y:S04]  /*2de0*/  LDL.LU R13, [R1+0x44] ;  /* 0x00004400010d7983 */ /* 0x002f280000300800 */
[----:B------:R0:W-:Y:S04]  /*2df0*/  STL [R1+0x38], R179 ;  /* 0x000038b301007387 */ /* 0x0001e80000100800 */
[----:B--2---:R-:W2:Y:S04]  /*2e00*/  LDL.LU R12, [R1+0x48] ;  /* 0x00004800010c7983 */ /* 0x004ea80000300800 */
[----:B---3--:R-:W3:Y:S04]  /*2e10*/  LDL.LU R11, [R1+0x4c] ;  /* 0x00004c00010b7983 */ /* 0x008ee80000300800 */
[----:B----4-:R-:W4:Y:S04]  /*2e20*/  LDL.LU R10, [R1+0x50] ;  /* 0x00005000010a7983 */ /* 0x010f280000300800 */
[----:B------:R-:W4:Y:S04]  /*2e30*/  LDL.LU R9, [R1+0x54] ;  /* 0x0000540001097983 */ /* 0x000f280000300800 */
[----:B------:R-:W4:Y:S04]  /*2e40*/  LDL.LU R8, [R1+0x58] ;  /* 0x0000580001087983 */ /* 0x000f280000300800 */
[----:B------:R-:W4:Y:S04]  /*2e50*/  LDL.LU R7, [R1+0x5c] ;  /* 0x00005c0001077983 */ /* 0x000f280000300800 */
[----:B------:R-:W4:Y:S04]  /*2e60*/  LDL.LU R6, [R1+0x60] ;  /* 0x0000600001067983 */ /* 0x000f280000300800 */
[----:B------:R-:W4:Y:S04]  /*2e70*/  LDL.LU R5, [R1+0x64] ;  /* 0x0000640001057983 */ /* 0x000f280000300800 */
[----:B------:R-:W4:Y:S04]  /*2e80*/  LDL.LU R4, [R1+0x68] ;  /* 0x0000680001047983 */ /* 0x000f280000300800 */
[----:B------:R-:W4:Y:S04]  /*2e90*/  LDL.LU R3, [R1+0x6c] ;  /* 0x00006c0001037983 */ /* 0x000f280000300800 */
[----:B0-----:R-:W4:Y:S04]  /*2ea0*/  LDL.LU R179, [R1+0x70] ;  /* 0x0000700001b37983 */ /* 0x001f280000300800 */
[----:B------:R-:W4:Y:S04]  /*2eb0*/  LDL.LU R178, [R1+0x74] ;  /* 0x0000740001b27983 */ /* 0x000f280000300800 */
[----:B------:R-:W4:Y:S04]  /*2ec0*/  LDL.LU R2, [R1+0x78] ;  /* 0x0000780001027983 */ /* 0x000f280000300800 */
[----:B------:R-:W4:Y:S01]  /*2ed0*/  LDL.LU R0, [R1+0x7c] ;  /* 0x00007c0001007983 */ /* 0x000f220000300800 */
[----:B------:R-:W-:-:S05]  /*2ee0*/  FADD R15, R134, R15 ;  /* 0x0000000f860f7221 */ /* 0x000fca0000000000 */
[----:B------:R0:W-:Y:S01]  /*2ef0*/  STL [R1+0x3c], R15 ;  /* 0x00003c0f01007387 */ /* 0x0001e20000100800 */
[----:B------:R-:W-:-:S03]  /*2f00*/  FADD R14, R135, R14 ;  /* 0x0000000e870e7221 */ /* 0x000fc60000000000 */
[----:B0-----:R0:W5:Y:S01]  /*2f10*/  LDL.LU R15, [R1+0xdc] ;  /* 0x0000dc00010f7983 */ /* 0x0011620000300800 */
[----:B------:R-:W-:-:S03]  /*2f20*/  FADD R13, R136, R13 ;  /* 0x0000000d880d7221 */ /* 0x000fc60000000000 */
[----:B------:R1:W-:Y:S01]  /*2f30*/  STL [R1+0x40], R14 ;  /* 0x0000400e01007387 */ /* 0x0003e20000100800 */
[----:B--2---:R-:W-:-:S01]  /*2f40*/  FADD R12, R137, R12 ;  /* 0x0000000c890c7221 */ /* 0x004fc20000000000 */
[----:B---3--:R-:W-:Y:S02]  /*2f50*/  FADD R11, R138, R11 ;  /* 0x0000000b8a0b7221 */ /* 0x008fe40000000000 */
[----:B-1----:R0:W5:Y:S01]  /*2f60*/  LDL.LU R14, [R1+0xd8] ;  /* 0x0000d800010e7983 */ /* 0x0021620000300800 */
[----:B----4-:R-:W-:-:S03]  /*2f70*/  FADD R10, R139, R10 ;  /* 0x0000000a8b0a7221 */ /* 0x010fc60000000000 */
[----:B------:R1:W-:Y:S01]  /*2f80*/  STL [R1+0x44], R13 ;  /* 0x0000440d01007387 */ /* 0x0003e20000100800 */
[----:B------:R-:W-:-:S03]  /*2f90*/  FADD R9, R140, R9 ;  /* 0x000000098c097221 */ /* 0x000fc60000000000 */
[----:B-1----:R0:W5:Y:S01]  /*2fa0*/  LDL.LU R13, [R1+0xd4] ;  /* 0x0000d400010d7983 */ /* 0x0021620000300800 */
[----:B------:R-:W-:-:S03]  /*2fb0*/  FADD R8, R141, R8 ;  /* 0x000000088d087221 */ /* 0x000fc60000000000 */
[----:B------:R1:W-:Y:S01]  /*2fc0*/  STL [R1+0x48], R12 ;  /* 0x0000480c01007387 */ /* 0x0003e20000100800 */
[----:B------:R-:W-:-:S01]  /*2fd0*/  FADD R7, R142, R7 ;  /* 0x000000078e077221 */ /* 0x000fc20000000000 */
[----:B------:R-:W-:Y:S02]  /*2fe0*/  FADD R6, R143, R6 ;  /* 0x000000068f067221 */ /* 0x000fe40000000000 */
[----:B-1----:R0:W5:Y:S04]  /*2ff0*/  LDL.LU R12, [R1+0xd0] ;  /* 0x0000d000010c7983 */ /* 0x0021680000300800 */
[----:B------:R1:W-:Y:S01]  /*3000*/  STL [R1+0x4c], R11 ;  /* 0x00004c0b01007387 */ /* 0x0003e20000100800 */
[----:B------:R-:W-:-:S01]  /*3010*/  FADD R5, R144, R5 ;  /* 0x0000000590057221 */ /* 0x000fc20000000000 */
[----:B------:R-:W-:-:S02]  /*3020*/  FADD R4, R145, R4 ;  /* 0x0000000491047221 */ /* 0x000fc40000000000 */
[----:B-1----:R0:W5:Y:S04]  /*3030*/  LDL.LU R11, [R1+0xcc] ;  /* 0x0000cc00010b7983 */ /* 0x0021680000300800 */
[----:B------:R1:W-:Y:S01]  /*3040*/  STL [R1+0x50], R10 ;  /* 0x0000500a01007387 */ /* 0x0003e20000100800 */
[----:B------:R-:W-:-:S03]  /*3050*/  FADD R3, R146, R3 ;  /* 0x0000000392037221 */ /* 0x000fc60000000000 */
        /* <DEDUP_REMOVED lines=13> */
[----:B------:R1:W-:Y:S04]  /*3130*/  STL [R1+0x64], R5 ;  /* 0x0000640501007387 */ /* 0x0003e80000100800 */
        /* <DEDUP_REMOVED lines=12> */
[----:B-1----:R0:W5:Y:S01]  /*3200*/  LDL.LU R0, [R1+0x9c] ;  /* 0x00009c0001007983 */ /* 0x0021620000300800 */
[----:B------:R-:W-:-:S01]  /*3210*/  FADD R229, R229, R151 ;  /* 0x00000097e5e57221 */ /* 0x000fc20000000000 */
[----:B------:R-:W-:-:S02]  /*3220*/  WARPGROUP.DEPBAR.LE gsb0, 0x0 ;  /* 0x00008000000079c5 */ /* 0x000fc40000010000 */
[----:B------:R-:W-:-:S05]  /*3230*/  UMOV UR6, URZ ;  /* 0x0000003f00067c82 */ /* 0x000fca0008000000 */
.L_x_22:
[----:B------:R-:W-:Y:S05]  /*3240*/  @!P1 BRA `(.L_x_23) ;  /* 0x0000000000049947 */ /* 0x000fea0003800000 */
[----:B------:R-:W-:Y:S01]  /*3250*/  BPT.TRAP 0x1 ;  /* 0x000000040000795c */ /* 0x000fe20000300000 */
.L_x_23:
[----:B------:R-:W-:Y:S02]  /*3260*/  UISETP.GT.U32.AND UP1, UPT, UR14, 0x1, UPT ;  /* 0x000000010e00788c */ /* 0x000fe4000bf24070 */
[----:B------:R-:W-:-:S04]  /*3270*/  ULEA UR7, UR20, UR12, 0x3 ;  /* 0x0000000c14077291 */ /* 0x000fc8000f8e183f */
[----:B------:R-:W-:Y:S01]  /*3280*/  UIADD3 UR7, UR7, 0x60, URZ ;  /* 0x0000006007077890 */ /* 0x000fe2000fffe03f */
[----:B------:R-:W-:-:S03]  /*3290*/  PLOP3.LUT P0, PT, PT, PT, UP1, 0x80, 0x0 ;  /* 0x000000000000781c */ /* 0x000fc60003f0f018 */
[----:B------:R-:W-:-:S09]  /*32a0*/  UPRMT UR7, URZ, 0x654, UR7 ;  /* 0x000006543f077896 */ /* 0x000fd20008000007 */
[----:B------:R-:W-:Y:S01]  /*32b0*/  SYNCS.ARRIVE.TRANS64.RED.A1T0 RZ, [UR7], RZ ;  /* 0x000000ffffff79a7 */ /* 0x000fe20008100407 */
[----:B------:R-:W-:Y:S05]  /*32c0*/  @P0 BRA `(.L_x_24) ;  /* 0x0000000000040947 */ /* 0x000fea0003800000 */
[----:B------:R-:W-:Y:S01]  /*32d0*/  BPT.TRAP 0x1 ;  /* 0x000000040000795c */ /* 0x000fe20000300000 */
.L_x_24:
[----:B------:R-:W-:Y:S02]  /*32e0*/  UISETP.GT.AND UP3, UPT, UR18, 0x1, UPT ;  /* 0x000000011200788c */ /* 0x000fe4000bf64270 */
[----:B------:R-:W-:Y:S02]  /*32f0*/  UIADD3 UR19, UR19, 0x1, URZ ;  /* 0x0000000113137890 */ /* 0x000fe4000fffe03f */
[----:B------:R-:W-:Y:S02]  /*3300*/  UIADD3 UR20, UR20, 0x1, URZ ;  /* 0x0000000114147890 */ /* 0x000fe4000fffe03f */
[----:B------:R-:W-:Y:S01]  /*3310*/  PLOP3.LUT P0, PT, PT, PT, UP3, 0x80, 0x0 ;  /* 0x000000000000781c */ /* 0x000fe20003f0f038 */
[----:B------:R-:W-:Y:S02]  /*3320*/  UISETP.NE.AND UP1, UPT, UR19, 0xc, UPT ;  /* 0x0000000c1300788c */ /* 0x000fe4000bf25270 */
[----:B------:R-:W-:Y:S02]  /*3330*/  UISETP.NE.AND UP2, UPT, UR20, 0xc, UPT ;  /* 0x0000000c1400788c */ /* 0x000fe4000bf45270 */
[----:B------:R-:W-:-:S02]  /*3340*/  USEL UR7, URZ, 0x1, UP1 ;  /* 0x000000013f077887 */ /* 0x000fc40008800000 */
[----:B------:R-:W-:Y:S02]  /*3350*/  UIADD3 UR18, UR18, -0x1, URZ ;  /* 0xffffffff12127890 */ /* 0x000fe4000fffe03f */
[----:B------:R-:W-:Y:S02]  /*3360*/  USEL UR19, UR19, URZ, UP1 ;  /* 0x0000003f13137287 */ /* 0x000fe40008800000 */
[----:B-----5:R-:W-:Y:S01]  /*3370*/  LOP3.LUT R2, R2, UR7, RZ, 0x3c, !PT ;  /* 0x0000000702027c12 */ /* 0x020fe2000f8e3cff */
[----:B------:R-:W-:Y:S01]  /*3380*/  USEL UR20, UR20, URZ, UP2 ;  /* 0x0000003f14147287 */ /* 0x000fe20009000000 */
[----:B------:R-:W-:Y:S01]  /*3390*/  UMOV UR7, 0x1 ;  /* 0x0000000100077882 */ /* 0x000fe20000000000 */
[----:B------:R-:W-:Y:S10]  /*33a0*/  @P0 BRA `(.L_x_25) ;  /* 0xffffffec00700947 */ /* 0x000ff4000383ffff */
.L_x_17:
[----:B------:R-:W-:Y:S04]  /*33b0*/  STL [R1+0x94], R229 ;  /* 0x000094e501007387 */ /* 0x000fe80000100800 */
[----:B------:R-:W2:Y:S04]  /*33c0*/  LDL.LU R2, [R1+0x7c] ;  /* 0x00007c0001027983 */ /* 0x000ea80000300800 */
[----:B--2---:R1:W-:Y:S04]  /*33d0*/  STL [R1+0x7c], R2 ;  /* 0x00007c0201007387 */ /* 0x0043e80000100800 */
[----:B-1----:R-:W2:Y:S04]  /*33e0*/  LDL.LU R2, [R1+0x78] ;  /* 0x0000780001027983 */ /* 0x002ea80000300800 */
        /* <DEDUP_REMOVED lines=54> */
[----:B------:R1:W5:Y:S01]  /*3750*/  LDL.LU R229, [R1+0x8] ;  /* 0x0000080001e57983 */ /* 0x0003620000300800 */
[----:B------:R-:W-:-:S04]  /*3760*/  UISETP.NE.AND UP0, UPT, UR6, URZ, UPT ;  /* 0x0000003f0600728c */ /* 0x000fc8000bf05270 */
[----:B------:R-:W-:-:S06]  /*3770*/  USEL UR6, URZ, 0x1, !UP0 ;  /* 0x000000013f067887 */ /* 0x000fcc000c000000 */
[----:B------:R-:W-:Y:S01]  /*3780*/  ISETP.NE.AND P0, PT, RZ, UR6, PT ;  /* 0x00000006ff007c0c */ /* 0x000fe2000bf05270 */
[----:B--2---:R2:W-:Y:S04]  /*3790*/  STL [R1+0xc], R2 ;  /* 0x00000c0201007387 */ /* 0x0045e80000100800 */
[----:B------:R1:W5:Y:S04]  /*37a0*/  LDL.LU R152, [R1+0x4] ;  /* 0x0000040001987983 */ /* 0x0003680000300800 */
[----:B--2---:R1:W5:Y:S04]  /*37b0*/  LDL.LU R2, [R1] ;  /* 0x0000000001027983 */ /* 0x0043680000300800 */
[----:B------:R-:W-:Y:S05]  /*37c0*/  @!P0 BRA `(.L_x_26) ;  /* 0x0000000c00e48947 */ /* 0x000fea0003800000 */
[----:B------:R2:W-:Y:S04]  /*37d0*/  STL [R1+0xa4], R179 ;  /* 0x0000a4b301007387 */ /* 0x0005e80000100800 */
[----:B--2---:R-:W2:Y:S04]  /*37e0*/  LDL.LU R179, [R1+0x78] ;  /* 0x0000780001b37983 */ /* 0x004ea80000300800 */
[----:B--2---:R2:W-:Y:S04]  /*37f0*/  STL [R1+0xa8], R179 ;  /* 0x0000a8b301007387 */ /* 0x0045e80000100800 */
        /* <DEDUP_REMOVED lines=53> */
[----:B------:R3:W-:Y:S04]  /*3b50*/  STL [R1+0xa0], R178 ;  /* 0x0000a0b201007387 */ /* 0x0007e80000100800 */
[----:B---3--:R-:W3:Y:S04]  /*3b60*/  LDL.LU R178, [R1+0x7c] ;  /* 0x00007c0001b27983 */ /* 0x008ee80000300800 */
[----:B------:R4:W-:Y:S04]  /*3b70*/  STL [R1+0x9c], R0 ;  /* 0x00009c0001007387 */ /* 0x0009e80000100800 */
[----:B----4-:R-:W4:Y:S01]  /*3b80*/  LDL.LU R0, [R1+0x94] ;  /* 0x0000940001007983 */ /* 0x010f220000300800 */
[----:B------:R-:W-:Y:S01]  /*3b90*/  FADD R3, R24, R3 ;  /* 0x0000000318037221 */ /* 0x000fe20000000000 */
        /* <DEDUP_REMOVED lines=94> */
[----:B-----5:R-:W-:Y:S01]  /*4180*/  FADD R2, R119, R2 ;  /* 0x0000000277027221 */ /* 0x020fe20000000000 */
[----:B------:R-:W-:Y:S01]  /*4190*/  FADD R152, R120, R152 ;  /* 0x0000009878987221 */ /* 0x000fe20000000000 */
[----:B------:R-:W-:Y:S01]  /*41a0*/  FADD R229, R121, R229 ;  /* 0x000000e579e57221 */ /* 0x000fe20000000000 */
[----:B--2---:R-:W-:-:S05]  /*41b0*/  FADD R179, R122, R179 ;  /* 0x000000b37ab37221 */ /* 0x004fca0000000000 */
[----:B------:R2:W-:Y:S04]  /*41c0*/  STL [R1+0xc], R179 ;  /* 0x00000cb301007387 */ /* 0x0005e80000100800 */
[----:B--2---:R-:W2:Y:S02]  /*41d0*/  LDL.LU R179, [R1+0x110] ;  /* 0x0001100001b37983 */ /* 0x004ea40000300800 */
        /* <DEDUP_REMOVED lines=77> */
[----:B--2---:R-:W2:Y:S01]  /*46b0*/  LDL.LU R179, [R1+0xa8] ;  /* 0x0000a80001b37983 */ /* 0x004ea20000300800 */
[----:B---3--:R-:W-:Y:S01]  /*46c0*/  FADD R178, R150, R178 ;  /* 0x000000b296b27221 */ /* 0x008fe20000000000 */
[----:B----4-:R-:W-:Y:S01]  /*46d0*/  FADD R0, R151, R0 ;  /* 0x0000000097007221 */ /* 0x010fe20000000000 */
[----:B--2---:R-:W-:-:S05]  /*46e0*/  FADD R179, R149, R179 ;  /* 0x000000b395b37221 */ /* 0x004fca0000000000 */
[----:B------:R2:W-:Y:S04]  /*46f0*/  STL [R1+0x78], R179 ;  /* 0x000078b301007387 */ /* 0x0005e80000100800 */
[----:B--2---:R2:W5:Y:S04]  /*4700*/  LDL.LU R179, [R1+0xa4] ;  /* 0x0000a40001b37983 */ /* 0x0045680000300800 */
[----:B------:R3:W-:Y:S04]  /*4710*/  STL [R1+0x7c], R178 ;  /* 0x00007cb201007387 */ /* 0x0007e80000100800 */
[----:B---3--:R2:W5:Y:S04]  /*4720*/  LDL.LU R178, [R1+0xa0] ;  /* 0x0000a00001b27983 */ /* 0x0085680000300800 */
[----:B------:R3:W-:Y:S04]  /*4730*/  STL [R1+0x94], R0 ;  /* 0x0000940001007387 */ /* 0x0007e80000100800 */
[----:B---3--:R2:W5:Y:S01]  /*4740*/  LDL.LU R0, [R1+0x9c] ;  /* 0x00009c0001007983 */ /* 0x0085620000300800 */
[----:B------:R-:W-:-:S02]  /*4750*/  WARPGROUP.DEPBAR.LE gsb0, 0x0 ;  /* 0x00008000000079c5 */ /* 0x000fc40000010000 */
.L_x_26:
[----:B------:R-:W3:Y:S01]  /*4760*/  S2R R25, SR_TID.X ;  /* 0x0000000000197919 */ /* 0x000ee20000002100 */
[----:B------:R-:W-:Y:S01]  /*4770*/  IMAD.U32 R24, RZ, RZ, UR31 ;  /* 0x0000001fff187e24 */ /* 0x000fe2000f8e00ff */
[----:B------:R-:W-:Y:S01]  /*4780*/  MOV R26, UR32 ;  /* 0x00000020001a7c02 */ /* 0x000fe20008000f00 */
[----:B------:R-:W-:Y:S01]  /*4790*/  UIADD3 UR5, UR5, UR29, URZ ;  /* 0x0000001d05057290 */ /* 0x000fe2000fffe03f */
[----:B------:R-:W4:Y:S01]  /*47a0*/  LDC R47, c[0x0][0x288] ;  /* 0x0000a200ff2f7b82 */ /* 0x000f220000000800 */
[----:B------:R-:W-:Y:S01]  /*47b0*/  UISETP.GE.U32.AND UP1, UPT, UR29, 0xc, UPT ;  /* 0x0000000c1d00788c */ /* 0x000fe2000bf26070 */
[----:B------:R-:W-:Y:S01]  /*47c0*/  SHF.L.U32 R24, R24, 0x1f, RZ ;  /* 0x0000001f18187819 */ /* 0x000fe200000006ff */
[----:B------:R-:W-:Y:S01]  /*47d0*/  UISETP.GT.U32.AND UP0, UPT, UR5, 0xb, UPT ;  /* 0x0000000b0500788c */ /* 0x000fe2000bf04070 */
[----:B-----5:R-:W-:Y:S01]  /*47e0*/  SHF.R.S32.HI R28, RZ, 0x1f, R0 ;  /* 0x0000001fff1c7819 */ /* 0x020fe20000011400 */
[----:B------:R-:W-:Y:S02]  /*47f0*/  UIMAD.WIDE.U32 UR6, UR5, -0x55555555, URZ ;  /* 0xaaaaaaab050678a5 */ /* 0x000fe4000f8e003f */
[----:B------:R-:W-:Y:S01]  /*4800*/  UISETP.LT.U32.AND UP0, UPT, UR29, 0xc, UP0 ;  /* 0x0000000c1d00788c */ /* 0x000fe20008701070 */
[----:B------:R3:W-:Y:S01]  /*4810*/  SYNCS.ARRIVE.TRANS64.A1T0 RZ, [R26+UR30], RZ ;  /* 0x000000ff1aff79a7 */ /* 0x0007e2000810001e */
[----:B------:R-:W-:-:S02]  /*4820*/  WARPGROUP.DEPBAR.LE gsb0, 0x0 ;  /* 0x00008000000079c5 */ /* 0x000fc40000010000 */
[----:B------:R-:W-:Y:S02]  /*4830*/  USEL UR8, URZ, 0x1, !UP0 ;  /* 0x000000013f087887 */ /* 0x000fe4000c000000 */
[----:B------:R-:W-:Y:S02]  /*4840*/  USHF.R.U32.HI UR6, URZ, 0x3, UR7 ;  /* 0x000000033f067899 */ /* 0x000fe40008011607 */
[----:B------:R-:W-:Y:S01]  /*4850*/  ULOP3.LUT UR4, UR4, UR8, URZ, 0x3c, !UPT ;  /* 0x0000000804047292 */ /* 0x000fe2000f8e3c3f */
[----:B------:R-:W0:Y:S01]  /*4860*/  SYNCS.PHASECHK.TRANS64.TRYWAIT P0, [UR16+0x8], R24 ;  /* 0x00000818ff0075a7 */ /* 0x000e220008000150 */
[----:B------:R-:W-:Y:S02]  /*4870*/  UIMAD UR5, UR6, -0xc, UR5 ;  /* 0xfffffff4060578a4 */ /* 0x000fe4000f8e0205 */
[----:B------:R-:W-:Y:S01]  /*4880*/  @UP1 ULOP3.LUT UR4, UR4, 0x1, UR6, 0x78, !UPT ;  /* 0x0000000104041892 */ /* 0x000fe2000f8e7806 */
[----:B---3--:R-:W-:-:S04]  /*4890*/  SHF.R.S32.HI R26, RZ, 0x1f, R25 ;  /* 0x0000001fff1a7819 */ /* 0x008fc80000011419 */
[----:B------:R-:W-:-:S04]  /*48a0*/  LEA.HI R26, R26, R25, RZ, 0x7 ;  /* 0x000000191a1a7211 */ /* 0x000fc800078f38ff */
[----:B------:R-:W-:-:S05]  /*48b0*/  LOP3.LUT R26, R26, 0xffffff80, RZ, 0xc0, !PT ;  /* 0xffffff801a1a7812 */ /* 0x000fca00078ec0ff */
[----:B------:R-:W-:-:S05]  /*48c0*/  IMAD.IADD R26, R25, 0x1, -R26 ;  /* 0x00000001191a7824 */ /* 0x000fca00078e0a1a */
[----:B------:R-:W-:-:S04]  /*48d0*/  SHF.R.S32.HI R25, RZ, 0x1f, R26 ;  /* 0x0000001fff197819 */ /* 0x000fc8000001141a */
[----:B------:R-:W-:-:S04]  /*48e0*/  LEA.HI R25, R25, R26, RZ, 0x2 ;  /* 0x0000001a19197211 */ /* 0x000fc800078f10ff */
[----:B------:R-:W-:Y:S01]  /*48f0*/  LOP3.LUT R25, R25, 0xfffffffc, RZ, 0xc0, !PT ;  /* 0xfffffffc19197812 */ /* 0x000fe200078ec0ff */
[----:B0---4-:R-:W-:Y:S06]  /*4900*/  @!P0 BRA `(.L_x_27) ;  /* 0x000000d4007c8947 */ /* 0x011fec0003800000 */
.L_x_255:
[----:B------:R3:W-:Y:S01]  /*4910*/  STL [R1+0xa0], R3 ;  /* 0x0000a00301007387 */ /* 0x0007e20000100800 */
[----:B------:R-:W-:-:S03]  /*4920*/  ULDC.64 UR6, c[0x0][0x6d0] ;  /* 0x0001b40000067ab9 */ /* 0x000fc60000000a00 */
[----:B---3--:R-:W3:Y:S04]  /*4930*/  LDL.LU R3, [R1+0x84] ;  /* 0x0000840001037983 */ /* 0x008ee80000300800 */
[----:B------:R4:W-:Y:S04]  /*4940*/  STL [R1+0x9c], R2 ;  /* 0x00009c0201007387 */ /* 0x0009e80000100800 */
[----:B----4-:R-:W4:Y:S01]  /*4950*/  LDL.LU R2, [R1+0x90] ;  /* 0x0000900001027983 */ /* 0x010f220000300800 */
[----:B------:R-:W-:Y:S02]  /*4960*/  IMAD.IADD R30, R26, 0x1, -R25 ;  /* 0x000000011a1e7824 */ /* 0x000fe400078e0a19 */
[----:B0-----:R-:W-:-:S02]  /*4970*/  IMAD R27, R28, UR6, RZ ;  /* 0x000000061c1b7c24 */ /* 0x001fc4000f8e02ff */
[----:B------:R-:W-:-:S04]  /*4980*/  IMAD.WIDE R34, R30, 0x2, RZ ;  /* 0x000000021e227825 */ /* 0x000fc800078e02ff */
[----:B------:R-:W-:Y:S01]  /*4990*/  IMAD.WIDE.U32 R24, R0, UR6, R178 ;  /* 0x0000000600187c25 */ /* 0x000fe2000f8e00b2 */
[----:B------:R-:W-:-:S03]  /*49a0*/  ULDC UR6, c[0x0][0x284] ;  /* 0x0000a10000067ab9 */ /* 0x000fc60000000800 */
[----:B---3--:R-:W-:Y:S02]  /*49b0*/  IMAD.SHL.U32 R36, R3, 0x40, RZ ;  /* 0x0000004003247824 */ /* 0x008fe400078e00ff */
[----:B------:R0:W5:Y:S01]  /*49c0*/  LDL.LU R3, [R1+0xa0] ;  /* 0x0000a00001037983 */ /* 0x0001620000300800 */
[----:B------:R-:W-:Y:S02]  /*49d0*/  IMAD R27, R0, UR7, R27 ;  /* 0x00000007001b7c24 */ /* 0x000fe4000f8e021b */
[C---:B------:R-:W-:Y:S02]  /*49e0*/  ISETP.GE.AND P0, PT, R36.reuse, UR6, PT ;  /* 0x0000000624007c0c */ /* 0x040fe4000bf06270 */
[----:B------:R-:W-:Y:S02]  /*49f0*/  SHF.R.S32.HI R37, RZ, 0x1f, R36 ;  /* 0x0000001fff257819 */ /* 0x000fe40000011424 */
[----:B------:R-:W-:-:S04]  /*4a00*/  IADD3 R24, P1, R36, R24, RZ ;  /* 0x0000001824187210 */ /* 0x000fc80007f3e0ff */
[----:B------:R-:W-:Y:S01]  /*4a10*/  IADD3.X R25, R37, R25, R27, P1, !PT ;  /* 0x0000001925197210 */ /* 0x000fe20000ffe41b */
[C---:B----4-:R-:W-:Y:S02]  /*4a20*/  IMAD.SHL.U32 R26, R2.reuse, 0x100, RZ ;  /* 0x00000100021a7824 */ /* 0x050fe400078e00ff */
[----:B------:R-:W-:Y:S02]  /*4a30*/  IMAD.WIDE R34, R2, 0x100, R34 ;  /* 0x0000010002227825 */ /* 0x000fe400078e0222 */
[----:B------:R0:W5:Y:S01]  /*4a40*/  LDL.LU R2, [R1+0x9c] ;  /* 0x00009c0001027983 */ /* 0x0001620000300800 */
[----:B------:R-:W-:Y:S01]  /*4a50*/  ISETP.GE.OR P0, PT, R26, R47, P0 ;  /* 0x0000002f1a00720c */ /* 0x000fe20000706670 */
[----:B------:R-:W-:-:S04]  /*4a60*/  IMAD R47, R30, -0x2, R47 ;  /* 0xfffffffe1e2f7824 */ /* 0x000fc800078e022f */
[----:B------:R-:W-:-:S08]  /*4a70*/  IMAD.IADD R47, R47, 0x1, -R26 ;  /* 0x000000012f2f7824 */ /* 0x000fd000078e0a1a */
[----:B0-----:R-:W-:Y:S05]  /*4a80*/  @P0 BRA `(.L_x_28) ;  /* 0x000000b400940947 */ /* 0x001fea0003800000 */
[----:B------:R0:W-:Y:S01]  /*4a90*/  STL [R1+0x9c], R0 ;  /* 0x00009c0001007387 */ /* 0x0001e20000100800 */
[----:B------:R-:W3:Y:S03]  /*4aa0*/  LDC.64 R32, c[0x0][0x6c8] ;  /* 0x0001b200ff207b82 */ /* 0x000ee60000000a00 */
[----:B0-----:R-:W4:Y:S01]  /*4ab0*/  LDL R0, [R1+0x98] ;  /* 0x0000980001007983 */ /* 0x001f220000100800 */
[----:B------:R-:W-:Y:S01]  /*4ac0*/  FSETP.NEU.AND P0, PT, RZ, UR27, PT ;  /* 0x0000001bff007c0b */ /* 0x000fe2000bf0d000 */
[----:B------:R-:W-:Y:S01]  /*4ad0*/  BSSY B0, `(.L_x_28) ;  /* 0x0000b60000007945 */ /* 0x000fe20003800000 */
[----:B------:R-:W-:Y:S01]  /*4ae0*/  ISETP.GT.AND P1, PT, R47, RZ, PT ;  /* 0x000000ff2f00720c */ /* 0x000fe20003f24270 */
[----:B----4-:R-:W-:Y:S02]  /*4af0*/  IMAD.IADD R46, R0, 0x1, -R36 ;  /* 0x00000001002e7824 */ /* 0x010fe400078e0a24 */
[----:B------:R0:W5:Y:S01]  /*4b00*/  LDL.LU R0, [R1+0x9c] ;  /* 0x00009c0001007983 */ /* 0x0001620000300800 */
[----:B---3--:R-:W-:-:S02]  /*4b10*/  IMAD R26, R35, R32, RZ ;  /* 0x00000020231a7224 */ /* 0x008fc400078e02ff */
[----:B------:R-:W-:Y:S01]  /*4b20*/  IMAD.WIDE.U32 R24, R34, R32, R24 ;  /* 0x0000002022187225 */ /* 0x000fe200078e0018 */
[----:B------:R-:W-:-:S03]  /*4b30*/  ISETP.GT.AND P2, PT, R46, RZ, P1 ;  /* 0x000000ff2e00720c */ /* 0x000fc60000f44270 */
[----:B------:R-:W-:-:S04]  /*4b40*/  IMAD R27, R34, R33, R26 ;  /* 0x00000021221b7224 */ /* 0x000fc800078e021a */
[----:B------:R-:W-:Y:S01]  /*4b50*/  IMAD.IADD R41, R25, 0x1, R27 ;  /* 0x0000000119297824 */ /* 0x000fe200078e021b */
[----:B0-----:R-:W-:Y:S06]  /*4b60*/  @!P0 BRA `(.L_x_29) ;  /* 0x0000008c00908947 */ /* 0x001fec0003800000 */
[----:B------:R-:W0:Y:S01]  /*4b70*/  LDC.64 R30, c[0x0][0x6b0] ;  /* 0x0001ac00ff1e7b82 */ /* 0x000e220000000a00 */
[----:B------:R-:W-:Y:S01]  /*4b80*/  ULDC.64 UR6, c[0x0][0x6b8] ;  /* 0x0001ae0000067ab9 */ /* 0x000fe20000000a00 */
[----:B------:R-:W-:Y:S01]  /*4b90*/  ULDC.64 UR8, c[0x0][0x6a8] ;  /* 0x0001aa0000087ab9 */ /* 0x000fe20000000a00 */
[----:B-----5:R-:W-:Y:S01]  /*4ba0*/  IMAD.WIDE.U32 R26, R0, UR6, R178 ;  /* 0x00000006001a7c25 */ /* 0x020fe2000f8e00b2 */
[----:B------:R-:W-:-:S03]  /*4bb0*/  ULDC.64 UR10, c[0x0][0x6c0] ;  /* 0x0001b000000a7ab9 */ /* 0x000fc60000000a00 */
[----:B------:R-:W-:Y:S01]  /*4bc0*/  IMAD R25, R28, UR6, RZ ;  /* 0x000000061c197c24 */ /* 0x000fe2000f8e02ff */
[----:B------:R-:W-:Y:S01]  /*4bd0*/  IADD3 R28, P0, R36, R26, RZ ;  /* 0x0000001a241c7210 */ /* 0x000fe20007f1e0ff */
[----:B------:R-:W3:Y:S02]  /*4be0*/  LDC.64 R52, c[0x0][0x6b0] ;  /* 0x0001ac00ff347b82 */ /* 0x000ee40000000a00 */
[----:B------:R-:W-:-:S05]  /*4bf0*/  IMAD R48, R0, UR7, R25 ;  /* 0x0000000700307c24 */ /* 0x000fca000f8e0219 */
[----:B------:R-:W-:Y:S01]  /*4c00*/  IADD3.X R29, R37, R27, R48, P0, !PT ;  /* 0x0000001b251d7210 */ /* 0x000fe200007fe430 */
[-C--:B0-----:R-:W-:Y:S02]  /*4c10*/  IMAD R49, R35, R30.reuse, RZ ;  /* 0x0000001e23317224 */ /* 0x081fe400078e02ff */
[----:B------:R-:W-:-:S04]  /*4c20*/  IMAD.WIDE.U32 R26, R34, R30, R28 ;  /* 0x0000001e221a7225 */ /* 0x000fc800078e001c */
[----:B------:R-:W-:Y:S01]  /*4c30*/  IMAD R49, R34, R31, R49 ;  /* 0x0000001f22317224 */ /* 0x000fe200078e0231 */
[----:B------:R-:W-:-:S04]  /*4c40*/  LEA R38, P0, R26, UR8, 0x2 ;  /* 0x000000081a267c11 */ /* 0x000fc8000f8010ff */
[----:B------:R-:W-:-:S04]  /*4c50*/  IADD3 R25, R27, R49, RZ ;  /* 0x000000311b197210 */ /* 0x000fc80007ffe0ff */
[----:B------:R-:W-:-:S05]  /*4c60*/  LEA.HI.X R39, R26, UR9, R25, 0x2, P0 ;  /* 0x000000091a277c11 */ /* 0x000fca00080f1419 */
[----:B------:R0:W4:Y:S01]  /*4c70*/  @P2 LDG.E.LTC128B R43, desc[UR24][R38.64] ;  /* 0x00000018262b2981 */ /* 0x000122000c1e1920 */
[C---:B------:R-:W-:Y:S01]  /*4c80*/  LEA R26, P0, R24.reuse, UR10, 0x2 ;  /* 0x0000000a181a7c11 */ /* 0x040fe2000f8010ff */
[----:B------:R-:W-:Y:S03]  /*4c90*/  BSSY B1, `(.L_x_30) ;  /* 0x0000015000017945 */ /* 0x000fe60003800000 */
[----:B------:R-:W-:Y:S01]  /*4ca0*/  LEA.HI.X R27, R24, UR11, R41, 0x2, P0 ;  /* 0x0000000b181b7c11 */ /* 0x000fe200080f1429 */
[----:B---3--:R-:W-:Y:S01]  /*4cb0*/  IMAD.WIDE.U32 R24, R34, R30, R52 ;  /* 0x0000001e22187225 */ /* 0x008fe200078e0034 */
[----:B------:R-:W-:-:S03]  /*4cc0*/  ISETP.GT.AND P0, PT, R47, 0x1, PT ;  /* 0x000000012f00780c */ /* 0x000fc60003f04270 */
[----:B0-----:R-:W-:-:S04]  /*4cd0*/  IMAD.WIDE.U32 R38, R34, R30, R36 ;  /* 0x0000001e22267225 */ /* 0x001fc800078e0024 */
[----:B------:R-:W-:Y:S01]  /*4ce0*/  IMAD.IADD R51, R49, 0x1, R25 ;  /* 0x0000000131337824 */ /* 0x000fe200078e0219 */
[----:B------:R-:W-:-:S04]  /*4cf0*/  IADD3 R38, P4, R178, R38, RZ ;  /* 0x00000026b2267210 */ /* 0x000fc80007f9e0ff */
[----:B------:R-:W-:Y:S02]  /*4d00*/  IADD3.X R39, R179, R49, R39, P4, !PT ;  /* 0x00000031b3277210 */ /* 0x000fe400027fe427 */
[----:B------:R-:W-:Y:S01]  /*4d10*/  LEA R42, P4, R32, R26, 0x2 ;  /* 0x0000001a202a7211 */ /* 0x000fe200078810ff */
[----:B------:R-:W-:-:S04]  /*4d20*/  IMAD.WIDE.U32 R38, R0, UR6, R38 ;  /* 0x0000000600267c25 */ /* 0x000fc8000f8e0026 */
[----:B----4-:R-:W-:-:S04]  /*4d30*/  FMUL R40, R43, UR27 ;  /* 0x0000001b2b287c20 */ /* 0x010fc80008400000 */
[----:B------:R-:W-:Y:S01]  /*4d40*/  FFMA R45, R3, UR26, R40 ;  /* 0x0000001a032d7c23 */ /* 0x000fe20008000028 */
[----:B------:R-:W-:-:S04]  /*4d50*/  IADD3 R3, P5, R28, R24, RZ ;  /* 0x000000181c037210 */ /* 0x000fc80007fbe0ff */
[----:B------:R0:W-:Y:S01]  /*4d60*/  @P2 STG.E desc[UR24][R26.64], R45 ;  /* 0x0000002d1a002986 */ /* 0x0001e2000c101918 */
[----:B------:R-:W-:Y:S01]  /*4d70*/  ISETP.GT.AND P2, PT, R46, RZ, P0 ;  /* 0x000000ff2e00720c */ /* 0x000fe20000744270 */
[----:B------:R-:W-:Y:S01]  /*4d80*/  IMAD.X R44, R51, 0x1, R29, P5 ;  /* 0x00000001332c7824 */ /* 0x000fe200028e061d */
[----:B------:R-:W-:-:S04]  /*4d90*/  LEA R40, P5, R3, UR8, 0x2 ;  /* 0x0000000803287c11 */ /* 0x000fc8000f8a10ff */
[----:B------:R-:W-:Y:S01]  /*4da0*/  LEA.HI.X R41, R3, UR9, R44, 0x2, P5 ;  /* 0x0000000903297c11 */ /* 0x000fe2000a8f142c */
[----:B------:R-:W-:-:S06]  /*4db0*/  IMAD.MOV.U32 R3, RZ, RZ, R43 ;  /* 0x000000ffff037224 */ /* 0x000fcc00078e002b */
[----:B0-----:R-:W-:Y:S05]  /*4dc0*/  @!P2 BRA `(.L_x_31) ;  /* 0x000000000004a947 */ /* 0x001fea0003800000 */
[----:B------:R0:W5:Y:S02]  /*4dd0*/  LDG.E.LTC128B R3, desc[UR24][R40.64] ;  /* 0x0000001828037981 */ /* 0x000164000c1e1920 */
.L_x_31:
[----:B------:R-:W-:Y:S05]  /*4de0*/  BSYNC B1 ;  /* 0x0000000000017941 */ /* 0x000fea0003800000 */
.L_x_30:
[----:B0----5:R-:W-:Y:S01]  /*4df0*/  FMUL R41, R3, UR27 ;  /* 0x0000001b03297c20 */ /* 0x021fe20008400000 */
[----:B------:R-:W-:Y:S01]  /*4e00*/  LEA.HI.X R43, R32, R27, R33, 0x2, P4 ;  /* 0x0000001b202b7211 */ /* 0x000fe200020f1421 */
[----:B------:R-:W-:Y:S01]  /*4e10*/  IMAD.IADD R39, R48, 0x1, R39 ;  /* 0x0000000130277824 */ /* 0x000fe200078e0227 */
[----:B------:R-:W-:Y:S01]  /*4e20*/  ISETP.GT.AND P1, PT, R46, 0x8, P1 ;  /* 0x000000082e00780c */ /* 0x000fe20000f24270 */
[----:B------:R-:W-:Y:S01]  /*4e30*/  FFMA R55, R4, UR26, R41 ;  /* 0x0000001a04377c23 */ /* 0x000fe20008000029 */
[----:B------:R-:W-:Y:S01]  /*4e40*/  LEA R40, P4, R38, UR8, 0x2 ;  /* 0x0000000826287c11 */ /* 0x000fe2000f8810ff */
[----:B------:R-:W-:Y:S01]  /*4e50*/  BSSY B1, `(.L_x_32) ;  /* 0x0000007000017945 */ /* 0x000fe20003800000 */
[----:B------:R-:W-:Y:S02]  /*4e60*/  IADD3 R44, P5, P6, R178, R24, R36 ;  /* 0x00000018b22c7210 */ /* 0x000fe40007ebe024 */
[----:B------:R0:W-:Y:S01]  /*4e70*/  @P2 STG.E desc[UR24][R42.64], R55 ;  /* 0x000000372a002986 */ /* 0x0001e2000c101918 */
[----:B------:R-:W-:-:S02]  /*4e80*/  LEA.HI.X R41, R38, UR9, R39, 0x2, P4 ;  /* 0x0000000926297c11 */ /* 0x000fc4000a0f1427 */
[----:B------:R-:W-:-:S04]  /*4e90*/  IADD3.X R45, R179, R51, R37, P5, P6 ;  /* 0x00000033b32d7210 */ /* 0x000fc80002fec425 */
[----:B------:R-:W-:Y:S05]  /*4ea0*/  @!P1 BRA `(.L_x_33) ;  /* 0x0000000000049947 */ /* 0x000fea0003800000 */
[----:B------:R3:W5:Y:S02]  /*4eb0*/  LDG.E.LTC128B R3, desc[UR24][R40.64+0x20] ;  /* 0x0000201828037981 */ /* 0x000764000c1e1920 */
.L_x_33:
[----:B------:R-:W-:Y:S05]  /*4ec0*/  BSYNC B1 ;  /* 0x0000000000017941 */ /* 0x000fea0003800000 */
.L_x_32:
[----:B-----5:R-:W-:Y:S01]  /*4ed0*/  FMUL R4, R3, UR27 ;  /* 0x0000001b03047c20 */ /* 0x020fe20008400000 */
[----:B------:R-:W-:Y:S01]  /*4ee0*/  ISETP.GT.AND P0, PT, R46, 0x8, P0 ;  /* 0x000000082e00780c */ /* 0x000fe20000704270 */
[----:B------:R-:W-:Y:S01]  /*4ef0*/  IMAD.MOV.U32 R25, RZ, RZ, R51 ;  /* 0x000000ffff197224 */ /* 0x000fe200078e0033 */
[----:B------:R-:W-:Y:S01]  /*4f00*/  ISETP.GT.AND P2, PT, R47, 0x8, PT ;  /* 0x000000082f00780c */ /* 0x000fe20003f44270 */
[----:B---3--:R-:W-:Y:S01]  /*4f10*/  FFMA R41, R5, UR26, R4 ;  /* 0x0000001a05297c23 */ /* 0x008fe20008000004 */
[----:B------:R-:W-:Y:S01]  /*4f20*/  IMAD.WIDE.U32 R44, R0, UR6, R44 ;  /* 0x00000006002c7c25 */ /* 0x000fe2000f8e002c */
[----:B------:R-:W-:Y:S01]  /*4f30*/  BSSY B1, `(.L_x_34) ;  /* 0x000000d000017945 */ /* 0x000fe20003800000 */
[----:B------:R-:W-:Y:S02]  /*4f40*/  ISETP.GT.AND P4, PT, R46, RZ, P2 ;  /* 0x000000ff2e00720c */ /* 0x000fe40001784270 */
[----:B------:R3:W-:Y:S01]  /*4f50*/  @P1 STG.E desc[UR24][R26.64+0x20], R41 ;  /* 0x000020291a001986 */ /* 0x0007e2000c101918 */
[----:B------:R-:W-:Y:S01]  /*4f60*/  IMAD R50, R31, 0x7, RZ ;  /* 0x000000071f327824 */ /* 0x000fe200078e02ff */
[----:B------:R-:W-:Y:S01]  /*4f70*/  LEA R4, P5, R44, UR8, 0x2 ;  /* 0x000000082c047c11 */ /* 0x000fe2000f8a10ff */
[----:B------:R-:W-:-:S04]  /*4f80*/  IMAD.WIDE.U32 R24, R30, 0x7, R24 ;  /* 0x000000071e187825 */ /* 0x000fc800078e0018 */
[----:B------:R-:W-:Y:S01]  /*4f90*/  IMAD.IADD R5, R48, 0x1, R45 ;  /* 0x0000000130057824 */ /* 0x000fe200078e022d */
[----:B------:R-:W-:Y:S01]  /*4fa0*/  IADD3 R38, P6, R28, R24, RZ ;  /* 0x000000181c267210 */ /* 0x000fe20007fde0ff */
[----:B------:R-:W-:-:S03]  /*4fb0*/  IMAD.IADD R40, R25, 0x1, R50 ;  /* 0x0000000119287824 */ /* 0x000fc600078e0232 */
[----:B------:R-:W-:Y:S02]  /*4fc0*/  LEA.HI.X R5, R44, UR9, R5, 0x2, P5 ;  /* 0x000000092c057c11 */ /* 0x000fe4000a8f1405 */
[----:B------:R-:W-:Y:S01]  /*4fd0*/  IADD3.X R39, R40, R29, RZ, P6, !PT ;  /* 0x0000001d28277210 */ /* 0x000fe200037fe4ff */
[----:B---3--:R-:W-:Y:S06]  /*4fe0*/  @!P0 BRA `(.L_x_35) ;  /* 0x0000000000048947 */ /* 0x008fec0003800000 */
[----:B------:R3:W5:Y:S02]  /*4ff0*/  LDG.E.LTC128B R3, desc[UR24][R4.64+0x20] ;  /* 0x0000201804037981 */ /* 0x000764000c1e1920 */
.L_x_35:
[----:B------:R-:W-:Y:S05]  /*5000*/  BSYNC B1 ;  /* 0x0000000000017941 */ /* 0x000fea0003800000 */
.L_x_34:
[----:B-----5:R-:W-:Y:S01]  /*5010*/  FMUL R25, R3, UR27 ;  /* 0x0000001b03197c20 */ /* 0x020fe20008400000 */
[----:B---3--:R-:W-:Y:S01]  /*5020*/  LEA R4, P1, R38, UR8, 0x2 ;  /* 0x0000000826047c11 */ /* 0x008fe2000f8210ff */
[----:B------:R-:W-:Y:S02]  /*5030*/  IMAD.MOV.U32 R54, RZ, RZ, R3 ;  /* 0x000000ffff367224 */ /* 0x000fe400078e0003 */
[----:B------:R-:W-:Y:S01]  /*5040*/  FFMA R41, R6, UR26, R25 ;  /* 0x0000001a06297c23 */ /* 0x000fe20008000019 */
[----:B------:R-:W-:Y:S01]  /*5050*/  IMAD.MOV.U32 R26, RZ, RZ, R42 ;  /* 0x000000ffff1a7224 */ /* 0x000fe200078e002a */
[----:B------:R-:W-:Y:S01]  /*5060*/  LEA.HI.X R5, R38, UR9, R39, 0x2, P1 ;  /* 0x0000000926057c11 */ /* 0x000fe200088f1427 */
[----:B------:R-:W-:-:S05]  /*5070*/  IMAD.MOV.U32 R27, RZ, RZ, R43 ;  /* 0x000000ffff1b7224 */ /* 0x000fca00078e002b */
[----:B------:R3:W-:Y:S04]  /*5080*/  @P0 STG.E desc[UR24][R26.64+0x20], R41 ;  /* 0x000020291a000986 */ /* 0x0007e8000c101918 */
[----:B------:R4:W2:Y:S01]  /*5090*/  @P4 LDG.E.LTC128B R54, desc[UR24][R4.64] ;  /* 0x0000001804364981 */ /* 0x0008a2000c1e1920 */
[----:B------:R-:W-:Y:S01]  /*50a0*/  IADD3 R24, P0, R24, R30, RZ ;  /* 0x0000001e18187210 */ /* 0x000fe20007f1e0ff */
[----:B------:R-:W-:Y:S01]  /*50b0*/  IMAD R3, R33, 0x1c, RZ ;  /* 0x0000001c21037824 */ /* 0x000fe200078e02ff */
[----:B------:R-:W-:Y:S02]  /*50c0*/  ISETP.GT.AND P1, PT, R47, 0x9, PT ;  /* 0x000000092f00780c */ /* 0x000fe40003f24270 */
[----:B------:R-:W-:Y:S01]  /*50d0*/  IADD3 R38, P5, R24, R28, RZ ;  /* 0x0000001c18267210 */ /* 0x000fe20007fbe0ff */
[----:B------:R-:W-:Y:S01]  /*50e0*/  IMAD.X R25, R40, 0x1, R31, P0 ;  /* 0x0000000128197824 */ /* 0x000fe200000e061f */
[----:B------:R-:W-:Y:S01]  /*50f0*/  ISETP.GT.AND P0, PT, R46, RZ, P1 ;  /* 0x000000ff2e00720c */ /* 0x000fe20000f04270 */
[----:B----4-:R-:W-:-:S04]  /*5100*/  IMAD.WIDE.U32 R4, R32, 0x1c, R26 ;  /* 0x0000001c20047825 */ /* 0x010fc800078e001a */
[----:B------:R-:W-:Y:S01]  /*5110*/  IMAD.X R39, R25, 0x1, R29, P5 ;  /* 0x0000000119277824 */ /* 0x000fe200028e061d */
[----:B---3--:R-:W-:Y:S01]  /*5120*/  LEA R26, P5, R38, UR8, 0x2 ;  /* 0x00000008261a7c11 */ /* 0x008fe2000f8a10ff */
[----:B------:R-:W-:-:S03]  /*5130*/  IMAD.IADD R5, R5, 0x1, R3 ;  /* 0x0000000105057824 */ /* 0x000fc600078e0203 */
[----:B------:R-:W-:Y:S01]  /*5140*/  LEA.HI.X R27, R38, UR9, R39, 0x2, P5 ;  /* 0x00000009261b7c11 */ /* 0x000fe2000a8f1427 */
[----:B--2---:R-:W-:-:S04]  /*5150*/  FMUL R6, R54, UR27 ;  /* 0x0000001b36067c20 */ /* 0x004fc80008400000 */
[----:B------:R-:W-:-:S05]  /*5160*/  FFMA R41, R7, UR26, R6 ;  /* 0x0000001a07297c23 */ /* 0x000fca0008000006 */
[----:B------:R2:W-:Y:S04]  /*5170*/  @P4 STG.E desc[UR24][R4.64], R41 ;  /* 0x0000002904004986 */ /* 0x0005e8000c101918 */
[----:B------:R3:W4:Y:S01]  /*5180*/  @P0 LDG.E.LTC128B R54, desc[UR24][R26.64] ;  /* 0x000000181a360981 */ /* 0x000722000c1e1920 */
[----:B------:R-:W-:Y:S01]  /*5190*/  IMAD.WIDE.U32 R6, R30, 0x7, R52 ;  /* 0x000000071e067825 */ /* 0x000fe200078e0034 */
[----:B------:R-:W-:Y:S01]  /*51a0*/  SHF.L.U64.HI R33, R32, 0x5, R33 ;  /* 0x0000000520217819 */ /* 0x000fe20000010221 */
[----:B------:R-:W-:Y:S01]  /*51b0*/  BSSY B1, `(.L_x_36) ;  /* 0x000001a000017945 */ /* 0x000fe20003800000 */
[----:B------:R-:W-:Y:S01]  /*51c0*/  ISETP.GT.AND P2, PT, R46, 0x8, P2 ;  /* 0x000000082e00780c */ /* 0x000fe20001744270 */
[----:B------:R-:W-:Y:S01]  /*51d0*/  IMAD.SHL.U32 R51, R32, 0x20, RZ ;  /* 0x0000002020337824 */ /* 0x000fe200078e00ff */
[----:B---3--:R-:W-:Y:S01]  /*51e0*/  IADD3 R27, R50, R7, RZ ;  /* 0x00000007321b7210 */ /* 0x008fe20007ffe0ff */
[----:B------:R-:W-:Y:S01]  /*51f0*/  IMAD.MOV.U32 R26, RZ, RZ, R6 ;  /* 0x000000ffff1a7224 */ /* 0x000fe200078e0006 */
[----:B------:R-:W-:-:S03]  /*5200*/  IADD3 R6, P6, R6, R30, RZ ;  /* 0x0000001e06067210 */ /* 0x000fc60007fde0ff */
[----:B------:R-:W-:-:S04]  /*5210*/  IMAD.WIDE.U32 R38, R34, R30, R26 ;  /* 0x0000001e22267225 */ /* 0x000fc800078e001a */
[----:B------:R-:W-:Y:S01]  /*5220*/  IMAD.IADD R7, R49, 0x1, R39 ;  /* 0x0000000131077824 */ /* 0x000fe200078e0227 */
[----:B------:R-:W-:-:S04]  /*5230*/  IADD3 R38, P4, P5, R178, R38, R36 ;  /* 0x00000026b2267210 */ /* 0x000fc80007d9e024 */
[----:B------:R-:W-:Y:S01]  /*5240*/  IADD3.X R39, R179, R7, R37, P4, P5 ;  /* 0x00000007b3277210 */ /* 0x000fe200027ea425 */
[----:B------:R-:W-:Y:S01]  /*5250*/  IMAD.X R7, R27, 0x1, R31, P6 ;  /* 0x000000011b077824 */ /* 0x000fe200030e061f */
[----:B0-----:R-:W-:Y:S01]  /*5260*/  IADD3 R42, P4, R51, R42, RZ ;  /* 0x0000002a332a7210 */ /* 0x001fe20007f9e0ff */
[----:B------:R-:W-:-:S04]  /*5270*/  IMAD.WIDE.U32 R38, R0, UR6, R38 ;  /* 0x0000000600267c25 */ /* 0x000fc8000f8e0026 */
[----:B------:R-:W-:Y:S01]  /*5280*/  IMAD.X R43, R33, 0x1, R43, P4 ;  /* 0x00000001212b7824 */ /* 0x000fe200020e062b */
[----:B------:R-:W-:Y:S01]  /*5290*/  LEA R44, P4, R38, UR8, 0x2 ;  /* 0x00000008262c7c11 */ /* 0x000fe2000f8810ff */
[----:B--2---:R-:W-:-:S04]  /*52a0*/  IMAD.WIDE.U32 R40, R34, R30, R6 ;  /* 0x0000001e22287225 */ /* 0x004fc800078e0006 */
[----:B------:R-:W-:Y:S01]  /*52b0*/  IMAD.IADD R53, R48, 0x1, R39 ;  /* 0x0000000130357824 */ /* 0x000fe200078e0227 */
[----:B------:R-:W-:Y:S02]  /*52c0*/  IADD3 R39, R49, R41, RZ ;  /* 0x0000002931277210 */ /* 0x000fe40007ffe0ff */
[----:B------:R-:W-:-:S04]  /*52d0*/  IADD3 R40, P5, P6, R178, R40, R36 ;  /* 0x00000028b2287210 */ /* 0x000fc80007ebe024 */
[----:B------:R-:W-:Y:S01]  /*52e0*/  IADD3.X R41, R179, R39, R37, P5, P6 ;  /* 0x00000027b3297210 */ /* 0x000fe20002fec425 */
[----:B----4-:R-:W-:-:S04]  /*52f0*/  FMUL R45, R54, UR27 ;  /* 0x0000001b362d7c20 */ /* 0x010fc80008400000 */
[----:B------:R-:W-:Y:S01]  /*5300*/  FFMA R55, R8, UR26, R45 ;  /* 0x0000001a08377c23 */ /* 0x000fe2000800002d */
[----:B------:R-:W-:-:S04]  /*5310*/  LEA.HI.X R45, R38, UR9, R53, 0x2, P4 ;  /* 0x00000009262d7c11 */ /* 0x000fc8000a0f1435 */
[----:B------:R0:W-:Y:S01]  /*5320*/  @P0 STG.E desc[UR24][R42.64], R55 ;  /* 0x000000372a000986 */ /* 0x0001e2000c101918 */
[----:B------:R-:W-:Y:S05]  /*5330*/  @!P2 BRA `(.L_x_37) ;  /* 0x000000000004a947 */ /* 0x000fea0003800000 */
[----:B------:R2:W5:Y:S02]  /*5340*/  LDG.E.LTC128B R54, desc[UR24][R44.64+0x20] ;  /* 0x000020182c367981 */ /* 0x000564000c1e1920 */
.L_x_37:
[----:B------:R-:W-:Y:S05]  /*5350*/  BSYNC B1 ;  /* 0x0000000000017941 */ /* 0x000fea0003800000 */
.L_x_36:
[----:B-----5:R-:W-:Y:S01]  /*5360*/  FMUL R8, R54, UR27 ;  /* 0x0000001b36087c20 */ /* 0x020fe20008400000 */
[----:B------:R-:W-:Y:S01]  /*5370*/  ISETP.GT.AND P1, PT, R46, 0x8, P1 ;  /* 0x000000082e00780c */ /* 0x000fe20000f24270 */
[----:B------:R-:W-:Y:S01]  /*5380*/  IMAD.WIDE.U32 R24, R30, 0x7, R24 ;  /* 0x000000071e187825 */ /* 0x000fe200078e0018 */
[----:B------:R-:W-:-:S03]  /*5390*/  ISETP.GT.AND P0, PT, R47, 0x10, PT ;  /* 0x000000102f00780c */ /* 0x000fc60003f04270 */
[----:B--2---:R-:W-:Y:S01]  /*53a0*/  FFMA R45, R9, UR26, R8 ;  /* 0x0000001a092d7c23 */ /* 0x004fe20008000008 */
[----:B------:R-:W-:Y:S01]  /*53b0*/  BSSY B1, `(.L_x_38) ;  /* 0x000000c000017945 */ /* 0x000fe20003800000 */
[----:B------:R-:W-:Y:S01]  /*53c0*/  IMAD.WIDE.U32 R40, R0, UR6, R40 ;  /* 0x0000000600287c25 */ /* 0x000fe2000f8e0028 */
[----:B------:R-:W-:Y:S02]  /*53d0*/  IADD3 R38, P6, R28, R24, RZ ;  /* 0x000000181c267210 */ /* 0x000fe40007fde0ff */
[----:B------:R2:W-:Y:S01]  /*53e0*/  @P2 STG.E desc[UR24][R4.64+0x20], R45 ;  /* 0x0000202d04002986 */ /* 0x0005e2000c101918 */
[----:B------:R-:W-:Y:S01]  /*53f0*/  IMAD.IADD R9, R48, 0x1, R41 ;  /* 0x0000000130097824 */ /* 0x000fe200078e0229 */
[----:B------:R-:W-:Y:S01]  /*5400*/  LEA R8, P5, R40, UR8, 0x2 ;  /* 0x0000000828087c11 */ /* 0x000fe2000f8a10ff */
[----:B------:R-:W-:Y:S01]  /*5410*/  IMAD.IADD R41, R50, 0x1, R25 ;  /* 0x0000000132297824 */ /* 0x000fe200078e0219 */
[----:B------:R-:W-:Y:S02]  /*5420*/  ISETP.GT.AND P4, PT, R46, RZ, P0 ;  /* 0x000000ff2e00720c */ /* 0x000fe40000784270 */
[----:B------:R-:W-:Y:S01]  /*5430*/  LEA.HI.X R9, R40, UR9, R9, 0x2, P5 ;  /* 0x0000000928097c11 */ /* 0x000fe2000a8f1409 */
[----:B------:R-:W-:Y:S01]  /*5440*/  IMAD.X R39, R41, 0x1, R29, P6 ;  /* 0x0000000129277824 */ /* 0x000fe200030e061d */
[----:B------:R-:W-:Y:S09]  /*5450*/  @!P1 BRA `(.L_x_39) ;  /* 0x0000000000049947 */ /* 0x000ff20003800000 */
[----:B------:R3:W5:Y:S02]  /*5460*/  LDG.E.LTC128B R54, desc[UR24][R8.64+0x20] ;  /* 0x0000201808367981 */ /* 0x000764000c1e1920 */
.L_x_39:
[----:B------:R-:W-:Y:S05]  /*5470*/  BSYNC B1 ;  /* 0x0000000000017941 */ /* 0x000fea0003800000 */
.L_x_38:
[----:B---3--:R-:W-:Y:S01]  /*5480*/  LEA R8, P2, R38, UR8, 0x2 ;  /* 0x0000000826087c11 */ /* 0x008fe2000f8410ff */
[----:B--2--5:R-:W-:Y:S01]  /*5490*/  FMUL R5, R54, UR27 ;  /* 0x0000001b36057c20 */ /* 0x024fe20008400000 */
[----:B------:R-:W-:Y:S02]  /*54a0*/  IMAD.MOV.U32 R4, RZ, RZ, R42 ;  /* 0x000000ffff047224 */ /* 0x000fe400078e002a */
[----:B------:R-:W-:Y:S01]  /*54b0*/  LEA.HI.X R9, R38, UR9, R39, 0x2, P2 ;  /* 0x0000000926097c11 */ /* 0x000fe200090f1427 */
[----:B------:R-:W-:Y:S01]  /*54c0*/  FFMA R39, R10, UR26, R5 ;  /* 0x0000001a0a277c23 */ /* 0x000fe20008000005 */
[----:B------:R-:W-:-:S05]  /*54d0*/  IMAD.MOV.U32 R5, RZ, RZ, R43 ;  /* 0x000000ffff057224 */ /* 0x000fca00078e002b */
[----:B------:R2:W-:Y:S04]  /*54e0*/  @P1 STG.E desc[UR24][R4.64+0x20], R39 ;  /* 0x0000202704001986 */ /* 0x0005e8000c101918 */
[----:B------:R3:W4:Y:S01]  /*54f0*/  @P4 LDG.E.LTC128B R54, desc[UR24][R8.64] ;  /* 0x0000001808364981 */ /* 0x000722000c1e1920 */
[----:B------:R-:W-:Y:S01]  /*5500*/  IADD3 R24, P1, R24, R30, RZ ;  /* 0x0000001e18187210 */ /* 0x000fe20007f3e0ff */
[----:B------:R-:W-:Y:S01]  /*5510*/  IMAD.WIDE.U32 R26, R30, 0x7, R26 ;  /* 0x000000071e1a7825 */ /* 0x000fe200078e001a */
[----:B------:R-:W-:Y:S02]  /*5520*/  BSSY B1, `(.L_x_40) ;  /* 0x0000018000017945 */ /* 0x000fe40003800000 */
[----:B------:R-:W-:Y:S01]  /*5530*/  IADD3 R10, P2, R24, R28, RZ ;  /* 0x0000001c180a7210 */ /* 0x000fe20007f5e0ff */
[----:B------:R-:W-:Y:S01]  /*5540*/  IMAD.X R25, R41, 0x1, R31, P1 ;  /* 0x0000000129197824 */ /* 0x000fe200008e061f */
[----:B------:R-:W-:Y:S01]  /*5550*/  ISETP.GT.AND P1, PT, R47, 0x11, PT ;  /* 0x000000112f00780c */ /* 0x000fe20003f24270 */
[----:B--2---:R-:W-:Y:S01]  /*5560*/  IMAD.WIDE.U32 R4, R32, 0x1c, R4 ;  /* 0x0000001c20047825 */ /* 0x004fe200078e0004 */
[----:B---3--:R-:W-:-:S03]  /*5570*/  IADD3 R8, P5, R26, R30, RZ ;  /* 0x0000001e1a087210 */ /* 0x008fc60007fbe0ff */
[----:B------:R-:W-:Y:S02]  /*5580*/  IMAD.IADD R5, R3, 0x1, R5 ;  /* 0x0000000103057824 */ /* 0x000fe400078e0205 */
[----:B------:R-:W-:Y:S01]  /*5590*/  IMAD.WIDE.U32 R6, R30, 0x7, R6 ;  /* 0x000000071e067825 */ /* 0x000fe200078e0006 */
[----:B------:R-:W-:Y:S02]  /*55a0*/  IADD3.X R9, R31, R50, R27, P5, !PT ;  /* 0x000000321f097210 */ /* 0x000fe40002ffe41b */
[----:B------:R-:W-:Y:S02]  /*55b0*/  ISETP.GT.AND P5, PT, R46, RZ, P1 ;  /* 0x000000ff2e00720c */ /* 0x000fe40000fa4270 */
[-C--:B------:R-:W-:Y:S01]  /*55c0*/  IADD3 R26, P6, R6, R30.reuse, RZ ;  /* 0x0000001e061a7210 */ /* 0x080fe20007fde0ff */
[----:B------:R-:W-:-:S03]  /*55d0*/  IMAD.WIDE.U32 R38, R34, R30, R8 ;  /* 0x0000001e22267225 */ /* 0x000fc600078e0008 */
[----:B------:R-:W-:Y:S01]  /*55e0*/  IADD3.X R27, R31, R50, R7, P6, !PT ;  /* 0x000000321f1b7210 */ /* 0x000fe200037fe407 */
[----:B------:R-:W-:Y:S01]  /*55f0*/  IMAD.IADD R39, R49, 0x1, R39 ;  /* 0x0000000131277824 */ /* 0x000fe200078e0227 */
[----:B------:R-:W-:Y:S02]  /*5600*/  IADD3.X R7, R25, R29, RZ, P2, !PT ;  /* 0x0000001d19077210 */ /* 0x000fe400017fe4ff */
[----:B------:R-:W-:-:S04]  /*5610*/  LEA R6, P2, R10, UR8, 0x2 ;  /* 0x000000080a067c11 */ /* 0x000fc8000f8410ff */
[----:B------:R-:W-:Y:S02]  /*5620*/  LEA.HI.X R7, R10, UR9, R7, 0x2, P2 ;  /* 0x000000090a077c11 */ /* 0x000fe400090f1407 */
[----:B------:R-:W-:Y:S01]  /*5630*/  IADD3 R10, P2, P6, R178, R38, R36 ;  /* 0x00000026b20a7210 */ /* 0x000fe20007e5e024 */
[----:B----4-:R-:W-:-:S04]  /*5640*/  FMUL R40, R54, UR27 ;  /* 0x0000001b36287c20 */ /* 0x010fc80008400000 */
[----:B------:R-:W-:Y:S01]  /*5650*/  FFMA R41, R11, UR26, R40 ;  /* 0x0000001a0b297c23 */ /* 0x000fe20008000028 */
[----:B------:R-:W-:-:S04]  /*5660*/  IADD3.X R11, R179, R39, R37, P2, P6 ;  /* 0x00000027b30b7210 */ /* 0x000fc800017ec425 */
[----:B------:R2:W-:Y:S01]  /*5670*/  @P4 STG.E desc[UR24][R4.64], R41 ;  /* 0x0000002904004986 */ /* 0x0005e2000c101918 */
[----:B------:R-:W-:Y:S05]  /*5680*/  @!P5 BRA `(.L_x_41) ;  /* 0x000000000004d947 */ /* 0x000fea0003800000 */
[----:B------:R3:W5:Y:S02]  /*5690*/  LDG.E.LTC128B R54, desc[UR24][R6.64] ;  /* 0x0000001806367981 */ /* 0x000764000c1e1920 */
.L_x_41:
[----:B------:R-:W-:Y:S05]  /*56a0*/  BSYNC B1 ;  /* 0x0000000000017941 */ /* 0x000fea0003800000 */
.L_x_40:
[----:B------:R-:W-:Y:S01]  /*56b0*/  ISETP.GT.AND P2, PT, R46, 0x8, P0 ;  /* 0x000000082e00780c */ /* 0x000fe20000744270 */
[----:B--2--5:R-:W-:Y:S01]  /*56c0*/  FMUL R41, R54, UR27 ;  /* 0x0000001b36297c20 */ /* 0x024fe20008400000 */
[----:B---3--:R-:W-:Y:S01]  /*56d0*/  IADD3 R6, P0, R42, R51, RZ ;  /* 0x000000332a067210 */ /* 0x008fe20007f1e0ff */
[----:B------:R-:W-:Y:S01]  /*56e0*/  IMAD.WIDE.U32 R10, R0, UR6, R10 ;  /* 0x00000006000a7c25 */ /* 0x000fe2000f8e000a */
[----:B------:R-:W-:Y:S03]  /*56f0*/  BSSY B1, `(.L_x_42) ;  /* 0x000000d000017945 */ /* 0x000fe60003800000 */
[----:B------:R-:W-:Y:S01]  /*5700*/  FFMA R45, R12, UR26, R41 ;  /* 0x0000001a0c2d7c23 */ /* 0x000fe20008000029 */
[----:B------:R-:W-:Y:S01]  /*5710*/  IMAD.X R7, R43, 0x1, R33, P0 ;  /* 0x000000012b077824 */ /* 0x000fe200000e0621 */
[----:B------:R-:W-:Y:S01]  /*5720*/  LEA R40, P0, R10, UR8, 0x2 ;  /* 0x000000080a287c11 */ /* 0x000fe2000f8010ff */
[----:B------:R-:W-:-:S03]  /*5730*/  IMAD.WIDE.U32 R38, R34, R30, R26 ;  /* 0x0000001e22267225 */ /* 0x000fc600078e001a */
[----:B------:R2:W-:Y:S01]  /*5740*/  @P5 STG.E desc[UR24][R6.64], R45 ;  /* 0x0000002d06005986 */ /* 0x0005e2000c101918 */
[----:B0-----:R-:W-:Y:S01]  /*5750*/  IMAD.IADD R43, R48, 0x1, R11 ;  /* 0x00000001302b7824 */ /* 0x001fe200078e020b */
[----:B------:R-:W-:Y:S01]  /*5760*/  IADD3 R38, P4, P6, R178, R38, R36 ;  /* 0x00000026b2267210 */ /* 0x000fe20007e9e024 */
[----:B------:R-:W-:-:S03]  /*5770*/  IMAD.IADD R11, R49, 0x1, R39 ;  /* 0x00000001310b7824 */ /* 0x000fc600078e0227 */
[----:B------:R-:W-:Y:S02]  /*5780*/  LEA.HI.X R41, R10, UR9, R43, 0x2, P0 ;  /* 0x000000090a297c11 */ /* 0x000fe400080f142b */
[----:B------:R-:W-:Y:S01]  /*5790*/  IADD3.X R39, R179, R11, R37, P4, P6 ;  /* 0x0000000bb3277210 */ /* 0x000fe200027ec425 */
[----:B------:R-:W-:Y:S06]  /*57a0*/  @!P2 BRA `(.L_x_43) ;  /* 0x000000000004a947 */ /* 0x000fec0003800000 */
[----:B------:R0:W5:Y:S02]  /*57b0*/  LDG.E.LTC128B R54, desc[UR24][R40.64+0x20] ;  /* 0x0000201828367981 */ /* 0x000164000c1e1920 */
.L_x_43:
[----:B------:R-:W-:Y:S05]  /*57c0*/  BSYNC B1 ;  /* 0x0000000000017941 */ /* 0x000fea0003800000 */
.L_x_42:
[----:B-----5:R-:W-:Y:S01]  /*57d0*/  FMUL R10, R54, UR27 ;  /* 0x0000001b360a7c20 */ /* 0x020fe20008400000 */
[----:B------:R-:W-:Y:S01]  /*57e0*/  ISETP.GT.AND P1, PT, R46, 0x8, P1 ;  /* 0x000000082e00780c */ /* 0x000fe20000f24270 */
[----:B------:R-:W-:Y:S01]  /*57f0*/  IMAD.WIDE.U32 R24, R30, 0x7, R24 ;  /* 0x000000071e187825 */ /* 0x000fe200078e0018 */
[----:B------:R-:W-:-:S03]  /*5800*/  ISETP.GT.AND P0, PT, R47, 0x18, PT ;  /* 0x000000182f00780c */ /* 0x000fc60003f04270 */
[----:B0-----:R-:W-:Y:S01]  /*5810*/  FFMA R41, R13, UR26, R10 ;  /* 0x0000001a0d297c23 */ /* 0x001fe2000800000a */
[----:B------:R-:W-:Y:S01]  /*5820*/  BSSY B1, `(.L_x_44) ;  /* 0x000000c000017945 */ /* 0x000fe20003800000 */
[----:B------:R-:W-:Y:S01]  /*5830*/  IMAD.WIDE.U32 R38, R0, UR6, R38 ;  /* 0x0000000600267c25 */ /* 0x000fe2000f8e0026 */
[----:B------:R-:W-:Y:S02]  /*5840*/  IADD3 R40, R50, R25, RZ ;  /* 0x0000001932287210 */ /* 0x000fe40007ffe0ff */
[----:B------:R0:W-:Y:S01]  /*5850*/  @P2 STG.E desc[UR24][R4.64+0x20], R41 ;  /* 0x0000202904002986 */ /* 0x0001e2000c101918 */
[----:B------:R-:W-:Y:S01]  /*5860*/  IMAD.IADD R11, R48, 0x1, R39 ;  /* 0x00000001300b7824 */ /* 0x000fe200078e0227 */
[----:B------:R-:W-:Y:S02]  /*5870*/  IADD3 R12, P6, R28, R24, RZ ;  /* 0x000000181c0c7210 */ /* 0x000fe40007fde0ff */
[----:B------:R-:W-:Y:S02]  /*5880*/  LEA R10, P5, R38, UR8, 0x2 ;  /* 0x00000008260a7c11 */ /* 0x000fe4000f8a10ff */
[----:B------:R-:W-:Y:S01]  /*5890*/  ISETP.GT.AND P4, PT, R46, RZ, P0 ;  /* 0x000000ff2e00720c */ /* 0x000fe20000784270 */
[----:B------:R-:W-:Y:S01]  /*58a0*/  IMAD.X R13, R40, 0x1, R29, P6 ;  /* 0x00000001280d7824 */ /* 0x000fe200030e061d */
[----:B------:R-:W-:Y:S01]  /*58b0*/  LEA.HI.X R11, R38, UR9, R11, 0x2, P5 ;  /* 0x00000009260b7c11 */ /* 0x000fe2000a8f140b */
[----:B------:R-:W-:Y:S10]  /*58c0*/  @!P1 BRA `(.L_x_45) ;  /* 0x0000000000049947 */ /* 0x000ff40003800000 */
[----:B------:R3:W5:Y:S02]  /*58d0*/  LDG.E.LTC128B R54, desc[UR24][R10.64+0x20] ;  /* 0x000020180a367981 */ /* 0x000764000c1e1920 */
.L_x_45:
[----:B------:R-:W-:Y:S05]  /*58e0*/  BSYNC B1 ;  /* 0x0000000000017941 */ /* 0x000fea0003800000 */
.L_x_44:
[----:B0----5:R-:W-:Y:S01]  /*58f0*/  FMUL R5, R54, UR27 ;  /* 0x0000001b36057c20 */ /* 0x021fe20008400000 */
[----:B---3--:R-:W-:Y:S01]  /*5900*/  LEA R10, P2, R12, UR8, 0x2 ;  /* 0x000000080c0a7c11 */ /* 0x008fe2000f8410ff */
[----:B------:R-:W-:Y:S02]  /*5910*/  IMAD.MOV.U32 R4, RZ, RZ, R6 ;  /* 0x000000ffff047224 */ /* 0x000fe400078e0006 */
[----:B------:R-:W-:Y:S01]  /*5920*/  FFMA R39, R14, UR26, R5 ;  /* 0x0000001a0e277c23 */ /* 0x000fe20008000005 */
[----:B------:R-:W-:Y:S01]  /*5930*/  IMAD.MOV.U32 R5, RZ, RZ, R7 ;  /* 0x000000ffff057224 */ /* 0x000fe200078e0007 */
[----:B------:R-:W-:-:S04]  /*5940*/  LEA.HI.X R11, R12, UR9, R13, 0x2, P2 ;  /* 0x000000090c0b7c11 */ /* 0x000fc800090f140d */
[----:B------:R0:W-:Y:S04]  /*5950*/  @P1 STG.E desc[UR24][R4.64+0x20], R39 ;  /* 0x0000202704001986 */ /* 0x0001e8000c101918 */
[----:B------:R3:W4:Y:S01]  /*5960*/  @P4 LDG.E.LTC128B R54, desc[UR24][R10.64] ;  /* 0x000000180a364981 */ /* 0x000722000c1e1920 */
[----:B------:R-:W-:Y:S01]  /*5970*/  IMAD.WIDE.U32 R8, R30, 0x7, R8 ;  /* 0x000000071e087825 */ /* 0x000fe200078e0008 */
[----:B------:R-:W-:Y:S01]  /*5980*/  IADD3 R24, P1, R24, R30, RZ ;  /* 0x0000001e18187210 */ /* 0x000fe20007f3e0ff */
[----:B------:R-:W-:Y:S02]  /*5990*/  BSSY B1, `(.L_x_46) ;  /* 0x0000018000017945 */ /* 0x000fe40003800000 */
[----:B------:R-:W-:Y:S01]  /*59a0*/  IMAD.WIDE.U32 R26, R30, 0x7, R26 ;  /* 0x000000071e1a7825 */ /* 0x000fe200078e001a */
[----:B------:R-:W-:-:S03]  /*59b0*/  IADD3 R14, P2, R24, R28, RZ ;  /* 0x0000001c180e7210 */ /* 0x000fc60007f5e0ff */
[----:B0-----:R-:W-:Y:S01]  /*59c0*/  IMAD.WIDE.U32 R4, R32, 0x1c, R4 ;  /* 0x0000001c20047825 */ /* 0x001fe200078e0004 */
[-C--:B---3--:R-:W-:Y:S02]  /*59d0*/  IADD3 R10, P5, R8, R30.reuse, RZ ;  /* 0x0000001e080a7210 */ /* 0x088fe40007fbe0ff */
[----:B------:R-:W-:Y:S01]  /*59e0*/  IADD3 R12, P6, R26, R30, RZ ;  /* 0x0000001e1a0c7210 */ /* 0x000fe20007fde0ff */
[----:B------:R-:W-:Y:S01]  /*59f0*/  IMAD.IADD R5, R3, 0x1, R5 ;  /* 0x0000000103057824 */ /* 0x000fe200078e0205 */
[-C--:B------:R-:W-:Y:S01]  /*5a00*/  IADD3.X R11, R31, R50.reuse, R9, P5, !PT ;  /* 0x000000321f0b7210 */ /* 0x080fe20002ffe409 */
[----:B------:R-:W-:Y:S01]  /*5a10*/  IMAD.X R25, R40, 0x1, R31, P1 ;  /* 0x0000000128197824 */ /* 0x000fe200008e061f */
[----:B------:R-:W-:Y:S02]  /*5a20*/  ISETP.GT.AND P1, PT, R47, 0x19, PT ;  /* 0x000000192f00780c */ /* 0x000fe40003f24270 */
[----:B------:R-:W-:Y:S01]  /*5a30*/  IADD3.X R13, R31, R50, R27, P6, !PT ;  /* 0x000000321f0d7210 */ /* 0x000fe200037fe41b */
[----:B------:R-:W-:Y:S01]  /*5a40*/  IMAD.X R9, R25, 0x1, R29, P2 ;  /* 0x0000000119097824 */ /* 0x000fe200010e061d */
[----:B------:R-:W-:Y:S01]  /*5a50*/  ISETP.GT.AND P5, PT, R46, RZ, P1 ;  /* 0x000000ff2e00720c */ /* 0x000fe20000fa4270 */
[----:B------:R-:W-:Y:S01]  /*5a60*/  IMAD.WIDE.U32 R26, R34, R30, R10 ;  /* 0x0000001e221a7225 */ /* 0x000fe200078e000a */
[----:B------:R-:W-:-:S04]  /*5a70*/  LEA R8, P2, R14, UR8, 0x2 ;  /* 0x000000080e087c11 */ /* 0x000fc8000f8410ff */
[----:B------:R-:W-:Y:S02]  /*5a80*/  LEA.HI.X R9, R14, UR9, R9, 0x2, P2 ;  /* 0x000000090e097c11 */ /* 0x000fe400090f1409 */
[----:B------:R-:W-:Y:S02]  /*5a90*/  IADD3 R27, R49, R27, RZ ;  /* 0x0000001b311b7210 */ /* 0x000fe40007ffe0ff */
[----:B------:R-:W-:Y:S01]  /*5aa0*/  IADD3 R14, P2, P6, R178, R26, R36 ;  /* 0x0000001ab20e7210 */ /* 0x000fe20007e5e024 */
[----:B----4-:R-:W-:-:S04]  /*5ab0*/  FMUL R38, R54, UR27 ;  /* 0x0000001b36267c20 */ /* 0x010fc80008400000 */
[----:B------:R-:W-:Y:S01]  /*5ac0*/  FFMA R39, R15, UR26, R38 ;  /* 0x0000001a0f277c23 */ /* 0x000fe20008000026 */
[----:B------:R-:W-:-:S04]  /*5ad0*/  IADD3.X R15, R179, R27, R37, P2, P6 ;  /* 0x0000001bb30f7210 */ /* 0x000fc800017ec425 */
[----:B------:R0:W-:Y:S01]  /*5ae0*/  @P4 STG.E desc[UR24][R4.64], R39 ;  /* 0x0000002704004986 */ /* 0x0001e2000c101918 */
[----:B------:R-:W-:Y:S05]  /*5af0*/  @!P5 BRA `(.L_x_47) ;  /* 0x000000000004d947 */ /* 0x000fea0003800000 */
[----:B------:R3:W5:Y:S02]  /*5b00*/  LDG.E.LTC128B R54, desc[UR24][R8.64] ;  /* 0x0000001808367981 */ /* 0x000764000c1e1920 */
.L_x_47:
[----:B------:R-:W-:Y:S05]  /*5b10*/  BSYNC B1 ;  /* 0x0000000000017941 */ /* 0x000fea0003800000 */
.L_x_46:
[----:B------:R-:W-:Y:S01]  /*5b20*/  ISETP.GT.AND P2, PT, R46, 0x8, P0 ;  /* 0x000000082e00780c */ /* 0x000fe20000744270 */
[----:B-----5:R-:W-:Y:S01]  /*5b30*/  FMUL R27, R54, UR27 ;  /* 0x0000001b361b7c20 */ /* 0x020fe20008400000 */
[----:B--2---:R-:W-:Y:S01]  /*5b40*/  IADD3 R6, P0, R6, R51, RZ ;  /* 0x0000003306067210 */ /* 0x004fe20007f1e0ff */
[----:B------:R-:W-:Y:S01]  /*5b50*/  IMAD.WIDE.U32 R14, R0, UR6, R14 ;  /* 0x00000006000e7c25 */ /* 0x000fe2000f8e000e */
[----:B------:R-:W-:Y:S03]  /*5b60*/  BSSY B1, `(.L_x_48) ;  /* 0x000000d000017945 */ /* 0x000fe60003800000 */
[----:B0-----:R-:W-:Y:S01]  /*5b70*/  FFMA R39, R16, UR26, R27 ;  /* 0x0000001a10277c23 */ /* 0x001fe2000800001b */
[----:B------:R-:W-:Y:S01]  /*5b80*/  IMAD.X R7, R7, 0x1, R33, P0 ;  /* 0x0000000107077824 */ /* 0x000fe200000e0621 */
[----:B------:R-:W-:Y:S01]  /*5b90*/  LEA R26, P0, R14, UR8, 0x2 ;  /* 0x000000080e1a7c11 */ /* 0x000fe2000f8010ff */
[----:B---3--:R-:W-:-:S03]  /*5ba0*/  IMAD.WIDE.U32 R8, R34, R30, R12 ;  /* 0x0000001e22087225 */ /* 0x008fc600078e000c */
[----:B------:R0:W-:Y:S01]  /*5bb0*/  @P5 STG.E desc[UR24][R6.64], R39 ;  /* 0x0000002706005986 */ /* 0x0001e2000c101918 */
[----:B------:R-:W-:Y:S01]  /*5bc0*/  IMAD.IADD R15, R48, 0x1, R15 ;  /* 0x00000001300f7824 */ /* 0x000fe200078e020f */
[----:B------:R-:W-:Y:S01]  /*5bd0*/  IADD3 R8, P4, P6, R178, R8, R36 ;  /* 0x00000008b2087210 */ /* 0x000fe20007e9e024 */
[----:B------:R-:W-:-:S03]  /*5be0*/  IMAD.IADD R9, R49, 0x1, R9 ;  /* 0x0000000131097824 */ /* 0x000fc600078e0209 */
[----:B------:R-:W-:Y:S02]  /*5bf0*/  LEA.HI.X R27, R14, UR9, R15, 0x2, P0 ;  /* 0x000000090e1b7c11 */ /* 0x000fe400080f140f */
[----:B------:R-:W-:Y:S01]  /*5c00*/  IADD3.X R9, R179, R9, R37, P4, P6 ;  /* 0x00000009b3097210 */ /* 0x000fe200027ec425 */
[----:B------:R-:W-:Y:S06]  /*5c10*/  @!P2 BRA `(.L_x_49) ;  /* 0x000000000004a947 */ /* 0x000fec0003800000 */
[----:B------:R2:W5:Y:S02]  /*5c20*/  LDG.E.LTC128B R54, desc[UR24][R26.64+0x20] ;  /* 0x000020181a367981 */ /* 0x000564000c1e1920 */
.L_x_49:
[----:B------:R-:W-:Y:S05]  /*5c30*/  BSYNC B1 ;  /* 0x0000000000017941 */ /* 0x000fea0003800000 */
.L_x_48:
[----:B-----5:R-:W-:Y:S01]  /*5c40*/  FMUL R14, R54, UR27 ;  /* 0x0000001b360e7c20 */ /* 0x020fe20008400000 */
[----:B------:R-:W-:Y:S01]  /*5c50*/  ISETP.GT.AND P1, PT, R46, 0x8, P1 ;  /* 0x000000082e00780c */ /* 0x000fe20000f24270 */
[----:B------:R-:W-:Y:S01]  /*5c60*/  IMAD.WIDE.U32 R8, R0, UR6, R8 ;  /* 0x0000000600087c25 */ /* 0x000fe2000f8e0008 */
[----:B------:R-:W-:-:S03]  /*5c70*/  ISETP.GT.AND P0, PT, R47, 0x20, PT ;  /* 0x000000202f00780c */ /* 0x000fc60003f04270 */
[----:B------:R-:W-:Y:S01]  /*5c80*/  FFMA R17, R17, UR26, R14 ;  /* 0x0000001a11117c23 */ /* 0x000fe2000800000e */
[----:B------:R-:W-:Y:S01]  /*5c90*/  BSSY B1, `(.L_x_50) ;  /* 0x000000c000017945 */ /* 0x000fe20003800000 */
[----:B------:R-:W-:Y:S01]  /*5ca0*/  IMAD.WIDE.U32 R24, R30, 0x7, R24 ;  /* 0x000000071e187825 */ /* 0x000fe200078e0018 */
[----:B------:R-:W-:Y:S02]  /*5cb0*/  LEA R14, P5, R8, UR8, 0x2 ;  /* 0x00000008080e7c11 */ /* 0x000fe4000f8a10ff */
[----:B------:R3:W-:Y:S01]  /*5cc0*/  @P2 STG.E desc[UR24][R4.64+0x20], R17 ;  /* 0x0000201104002986 */ /* 0x0007e2000c101918 */
[----:B------:R-:W-:Y:S01]  /*5cd0*/  IMAD.IADD R15, R48, 0x1, R9 ;  /* 0x00000001300f7824 */ /* 0x000fe200078e0209 */
[----:B------:R-:W-:Y:S01]  /*5ce0*/  IADD3 R9, P6, R28, R24, RZ ;  /* 0x000000181c097210 */ /* 0x000fe20007fde0ff */
[----:B--2---:R-:W-:Y:S01]  /*5cf0*/  IMAD.IADD R26, R50, 0x1, R25 ;  /* 0x00000001321a7824 */ /* 0x004fe200078e0219 */
[----:B------:R-:W-:Y:S02]  /*5d00*/  ISETP.GT.AND P4, PT, R46, RZ, P0 ;  /* 0x000000ff2e00720c */ /* 0x000fe40000784270 */
[----:B------:R-:W-:Y:S01]  /*5d10*/  LEA.HI.X R15, R8, UR9, R15, 0x2, P5 ;  /* 0x00000009080f7c11 */ /* 0x000fe2000a8f140f */
[----:B------:R-:W-:Y:S01]  /*5d20*/  IMAD.X R16, R26, 0x1, R29, P6 ;  /* 0x000000011a107824 */ /* 0x000fe200030e061d */
[----:B------:R-:W-:Y:S09]  /*5d30*/  @!P1 BRA `(.L_x_51) ;  /* 0x0000000000049947 */ /* 0x000ff20003800000 */
[----:B------:R2:W5:Y:S02]  /*5d40*/  LDG.E.LTC128B R54, desc[UR24][R14.64+0x20] ;  /* 0x000020180e367981 */ /* 0x000564000c1e1920 */
.L_x_51:
[----:B------:R-:W-:Y:S05]  /*5d50*/  BSYNC B1 ;  /* 0x0000000000017941 */ /* 0x000fea0003800000 */
.L_x_50:
[----:B---3-5:R-:W-:Y:S01]  /*5d60*/  FMUL R5, R54, UR27 ;  /* 0x0000001b36057c20 */ /* 0x028fe20008400000 */
[C---:B------:R-:W-:Y:S02]  /*5d70*/  LEA R8, P2, R9.reuse, UR8, 0x2 ;  /* 0x0000000809087c11 */ /* 0x040fe4000f8410ff */
[----:B------:R-:W-:Y:S01]  /*5d80*/  MOV R4, R6 ;  /* 0x0000000600047202 */ /* 0x000fe20000000f00 */
[----:B--2---:R-:W-:Y:S01]  /*5d90*/  FFMA R15, R18, UR26, R5 ;  /* 0x0000001a120f7c23 */ /* 0x004fe20008000005 */
[----:B------:R-:W-:Y:S01]  /*5da0*/  IMAD.MOV.U32 R5, RZ, RZ, R7 ;  /* 0x000000ffff057224 */ /* 0x000fe200078e0007 */
[----:B------:R-:W-:-:S04]  /*5db0*/  LEA.HI.X R9, R9, UR9, R16, 0x2, P2 ;  /* 0x0000000909097c11 */ /* 0x000fc800090f1410 */
[----:B------:R2:W-:Y:S04]  /*5dc0*/  @P1 STG.E desc[UR24][R4.64+0x20], R15 ;  /* 0x0000200f04001986 */ /* 0x0005e8000c101918 */
[----:B------:R3:W4:Y:S01]  /*5dd0*/  @P4 LDG.E.LTC128B R54, desc[UR24][R8.64] ;  /* 0x0000001808364981 */ /* 0x000722000c1e1920 */
[----:B------:R-:W-:Y:S01]  /*5de0*/  IADD3 R24, P1, R24, R30, RZ ;  /* 0x0000001e18187210 */ /* 0x000fe20007f3e0ff */
[----:B------:R-:W-:Y:S01]  /*5df0*/  IMAD.WIDE.U32 R10, R30, 0x7, R10 ;  /* 0x000000071e0a7825 */ /* 0x000fe200078e000a */
[----:B------:R-:W-:Y:S02]  /*5e00*/  BSSY B1, `(.L_x_52) ;  /* 0x0000018000017945 */ /* 0x000fe40003800000 */
[----:B------:R-:W-:Y:S01]  /*5e10*/  IADD3 R16, P2, R24, R28, RZ ;  /* 0x0000001c18107210 */ /* 0x000fe20007f5e0ff */
[----:B------:R-:W-:Y:S01]  /*5e20*/  IMAD.X R25, R26, 0x1, R31, P1 ;  /* 0x000000011a197824 */ /* 0x000fe200008e061f */
[----:B------:R-:W-:Y:S01]  /*5e30*/  IADD3 R10, P5, R10, R30, RZ ;  /* 0x0000001e0a0a7210 */ /* 0x000fe20007fbe0ff */
[----:B--2---:R-:W-:Y:S01]  /*5e40*/  IMAD.WIDE.U32 R4, R32, 0x1c, R4 ;  /* 0x0000001c20047825 */ /* 0x004fe200078e0004 */
[----:B------:R-:W-:-:S02]  /*5e50*/  ISETP.GT.AND P1, PT, R47, 0x21, PT ;  /* 0x000000212f00780c */ /* 0x000fc40003f24270 */
[----:B------:R-:W-:Y:S01]  /*5e60*/  IADD3.X R11, R31, R50, R11, P5, !PT ;  /* 0x000000321f0b7210 */ /* 0x000fe20002ffe40b */
[----:B---3--:R-:W-:Y:S01]  /*5e70*/  IMAD.X R9, R25, 0x1, R29, P2 ;  /* 0x0000000119097824 */ /* 0x008fe200010e061d */
[----:B------:R-:W-:Y:S01]  /*5e80*/  LEA R8, P2, R16, UR8, 0x2 ;  /* 0x0000000810087c11 */ /* 0x000fe2000f8410ff */
[----:B------:R-:W-:Y:S01]  /*5e90*/  IMAD.IADD R5, R3, 0x1, R5 ;  /* 0x0000000103057824 */ /* 0x000fe200078e0205 */
[----:B------:R-:W-:Y:S01]  /*5ea0*/  ISETP.GT.AND P5, PT, R46, RZ, P1 ;  /* 0x000000ff2e00720c */ /* 0x000fe20000fa4270 */
[----:B------:R-:W-:Y:S01]  /*5eb0*/  IMAD.WIDE.U32 R12, R30, 0x7, R12 ;  /* 0x000000071e0c7825 */ /* 0x000fe200078e000c */
[----:B------:R-:W-:-:S03]  /*5ec0*/  LEA.HI.X R9, R16, UR9, R9, 0x2, P2 ;  /* 0x0000000910097c11 */ /* 0x000fc600090f1409 */
[-C--:B------:R-:W-:Y:S01]  /*5ed0*/  IMAD.WIDE.U32 R14, R34, R30.reuse, R10 ;  /* 0x0000001e220e7225 */ /* 0x080fe200078e000a */
[----:B------:R-:W-:-:S03]  /*5ee0*/  IADD3 R12, P6, R12, R30, RZ ;  /* 0x0000001e0c0c7210 */ /* 0x000fc60007fde0ff */
[----:B------:R-:W-:Y:S01]  /*5ef0*/  IMAD.IADD R15, R49, 0x1, R15 ;  /* 0x00000001310f7824 */ /* 0x000fe200078e020f */
[----:B------:R-:W-:Y:S02]  /*5f00*/  IADD3.X R13, R31, R50, R13, P6, !PT ;  /* 0x000000321f0d7210 */ /* 0x000fe400037fe40d */
[----:B------:R-:W-:-:S04]  /*5f10*/  IADD3 R14, P2, P6, R178, R14, R36 ;  /* 0x0000000eb20e7210 */ /* 0x000fc80007e5e024 */
[----:B------:R-:W-:Y:S01]  /*5f20*/  IADD3.X R15, R179, R15, R37, P2, P6 ;  /* 0x0000000fb30f7210 */ /* 0x000fe200017ec425 */
[----:B----4-:R-:W-:-:S04]  /*5f30*/  FMUL R16, R54, UR27 ;  /* 0x0000001b36107c20 */ /* 0x010fc80008400000 */
[----:B------:R-:W-:-:S05]  /*5f40*/  FFMA R19, R19, UR26, R16 ;  /* 0x0000001a13137c23 */ /* 0x000fca0008000010 */
[----:B------:R2:W-:Y:S01]  /*5f50*/  @P4 STG.E desc[UR24][R4.64], R19 ;  /* 0x0000001304004986 */ /* 0x0005e2000c101918 */
[----:B------:R-:W-:Y:S05]  /*5f60*/  @!P5 BRA `(.L_x_53) ;  /* 0x000000000004d947 */ /* 0x000fea0003800000 */
[----:B------:R3:W5:Y:S02]  /*5f70*/  LDG.E.LTC128B R54, desc[UR24][R8.64] ;  /* 0x0000001808367981 */ /* 0x000764000c1e1920 */
.L_x_53:
[----:B------:R-:W-:Y:S05]  /*5f80*/  BSYNC B1 ;  /* 0x0000000000017941 */ /* 0x000fea0003800000 */
.L_x_52:
[----:B------:R-:W-:Y:S01]  /*5f90*/  ISETP.GT.AND P2, PT, R46, 0x8, P0 ;  /* 0x000000082e00780c */ /* 0x000fe20000744270 */
[----:B-----5:R-:W-:Y:S01]  /*5fa0*/  FMUL R17, R54, UR27 ;  /* 0x0000001b36117c20 */ /* 0x020fe20008400000 */
[----:B0-----:R-:W-:Y:S01]  /*5fb0*/  IADD3 R6, P0, R6, R51, RZ ;  /* 0x0000003306067210 */ /* 0x001fe20007f1e0ff */
[----:B------:R-:W-:Y:S01]  /*5fc0*/  IMAD.WIDE.U32 R14, R0, UR6, R14 ;  /* 0x00000006000e7c25 */ /* 0x000fe2000f8e000e */
[----:B------:R-:W-:Y:S03]  /*5fd0*/  BSSY B1, `(.L_x_54) ;  /* 0x000000d000017945 */ /* 0x000fe60003800000 */
[----:B--2---:R-:W-:Y:S01]  /*5fe0*/  FFMA R19, R20, UR26, R17 ;  /* 0x0000001a14137c23 */ /* 0x004fe20008000011 */
[----:B------:R-:W-:Y:S01]  /*5ff0*/  IMAD.X R7, R7, 0x1, R33, P0 ;  /* 0x0000000107077824 */ /* 0x000fe200000e0621 */
[----:B------:R-:W-:Y:S01]  /*6000*/  IADD3 R15, R48, R15, RZ ;  /* 0x0000000f300f7210 */ /* 0x000fe20007ffe0ff */
[----:B---3--:R-:W-:Y:S01]  /*6010*/  IMAD.WIDE.U32 R8, R34, R30, R12 ;  /* 0x0000001e22087225 */ /* 0x008fe200078e000c */
[----:B------:R-:W-:-:S02]  /*6020*/  LEA R16, P0, R14, UR8, 0x2 ;  /* 0x000000080e107c11 */ /* 0x000fc4000f8010ff */
[----:B------:R0:W-:Y:S01]  /*6030*/  @P5 STG.E desc[UR24][R6.64], R19 ;  /* 0x0000001306005986 */ /* 0x0001e2000c101918 */
[----:B------:R-:W-:Y:S01]  /*6040*/  IMAD.IADD R9, R49, 0x1, R9 ;  /* 0x0000000131097824 */ /* 0x000fe200078e0209 */
[----:B------:R-:W-:Y:S02]  /*6050*/  IADD3 R8, P4, P6, R178, R8, R36 ;  /* 0x00000008b2087210 */ /* 0x000fe40007e9e024 */
[----:B------:R-:W-:Y:S02]  /*6060*/  LEA.HI.X R17, R14, UR9, R15, 0x2, P0 ;  /* 0x000000090e117c11 */ /* 0x000fe400080f140f */
[----:B------:R-:W-:Y:S01]  /*6070*/  IADD3.X R9, R179, R9, R37, P4, P6 ;  /* 0x00000009b3097210 */ /* 0x000fe200027ec425 */
[----:B------:R-:W-:Y:S08]  /*6080*/  @!P2 BRA `(.L_x_55) ;  /* 0x000000000004a947 */ /* 0x000ff00003800000 */
[----:B------:R2:W5:Y:S02]  /*6090*/  LDG.E.LTC128B R54, desc[UR24][R16.64+0x20] ;  /* 0x0000201810367981 */ /* 0x000564000c1e1920 */
.L_x_55:
[----:B------:R-:W-:Y:S05]  /*60a0*/  BSYNC B1 ;  /* 0x0000000000017941 */ /* 0x000fea0003800000 */
.L_x_54:
        /* <DEDUP_REMOVED lines=17> */
.L_x_57:
[----:B------:R-:W-:Y:S05]  /*61c0*/  BSYNC B1 ;  /* 0x0000000000017941 */ /* 0x000fea0003800000 */
.L_x_56:
[----:B---3-5:R-:W-:Y:S01]  /*61d0*/  FMUL R5, R54, UR27 ;  /* 0x0000001b36057c20 */ /* 0x028fe20008400000 */
[C---:B------:R-:W-:Y:S01]  /*61e0*/  LEA R8, P2, R9.reuse, UR8, 0x2 ;  /* 0x0000000809087c11 */ /* 0x040fe2000f8410ff */
[----:B------:R-:W-:Y:S02]  /*61f0*/  IMAD.MOV.U32 R4, RZ, RZ, R6 ;  /* 0x000000ffff047224 */ /* 0x000fe400078e0006 */
[----:B--2---:R-:W-:Y:S01]  /*6200*/  FFMA R15, R22, UR26, R5 ;  /* 0x0000001a160f7c23 */ /* 0x004fe20008000005 */
[----:B------:R-:W-:Y:S01]  /*6210*/  IMAD.MOV.U32 R5, RZ, RZ, R7 ;  /* 0x000000ffff057224 */ /* 0x000fe200078e0007 */
[----:B------:R-:W-:-:S04]  /*6220*/  LEA.HI.X R9, R9, UR9, R16, 0x2, P2 ;  /* 0x0000000909097c11 */ /* 0x000fc800090f1410 */
[----:B------:R2:W-:Y:S04]  /*6230*/  @P1 STG.E desc[UR24][R4.64+0x20], R15 ;  /* 0x0000200f04001986 */ /* 0x0005e8000c101918 */
[----:B------:R3:W4:Y:S01]  /*6240*/  @P4 LDG.E.LTC128B R54, desc[UR24][R8.64] ;  /* 0x0000001808364981 */ /* 0x000722000c1e1920 */
[----:B------:R-:W-:Y:S01]  /*6250*/  IADD3 R24, P1, R24, R30, RZ ;  /* 0x0000001e18187210 */ /* 0x000fe20007f3e0ff */
[C---:B------:R-:W-:Y:S01]  /*6260*/  IMAD.WIDE.U32 R10, R30.reuse, 0x7, R10 ;  /* 0x000000071e0a7825 */ /* 0x040fe200078e000a */
[----:B------:R-:W-:Y:S02]  /*6270*/  BSSY B1, `(.L_x_58) ;  /* 0x0000018000017945 */ /* 0x000fe40003800000 */
[----:B------:R-:W-:Y:S01]  /*6280*/  IADD3.X R25, R17, R31, RZ, P1, !PT ;  /* 0x0000001f11197210 */ /* 0x000fe20000ffe4ff */
[----:B------:R-:W-:Y:S01]  /*6290*/  IMAD.WIDE.U32 R12, R30, 0x7, R12 ;  /* 0x000000071e0c7825 */ /* 0x000fe200078e000c */
[----:B------:R-:W-:-:S02]  /*62a0*/  IADD3 R16, P2, R24, R28, RZ ;  /* 0x0000001c18107210 */ /* 0x000fc40007f5e0ff */
[----:B------:R-:W-:Y:S01]  /*62b0*/  IADD3 R10, P5, R10, R30, RZ ;  /* 0x0000001e0a0a7210 */ /* 0x000fe20007fbe0ff */
[----:B--2---:R-:W-:Y:S01]  /*62c0*/  IMAD.WIDE.U32 R4, R32, 0x1c, R4 ;  /* 0x0000001c20047825 */ /* 0x004fe200078e0004 */
[----:B------:R-:W-:Y:S02]  /*62d0*/  ISETP.GT.AND P1, PT, R47, 0x29, PT ;  /* 0x000000292f00780c */ /* 0x000fe40003f24270 */
[----:B------:R-:W-:Y:S01]  /*62e0*/  IADD3.X R11, R31, R50, R11, P5, !PT ;  /* 0x000000321f0b7210 */ /* 0x000fe20002ffe40b */
[----:B---3--:R-:W-:Y:S01]  /*62f0*/  IMAD.X R9, R25, 0x1, R29, P2 ;  /* 0x0000000119097824 */ /* 0x008fe200010e061d */
[----:B------:R-:W-:Y:S01]  /*6300*/  LEA R8, P2, R16, UR8, 0x2 ;  /* 0x0000000810087c11 */ /* 0x000fe2000f8410ff */
[----:B------:R-:W-:Y:S01]  /*6310*/  IMAD.IADD R5, R3, 0x1, R5 ;  /* 0x0000000103057824 */ /* 0x000fe200078e0205 */
[----:B------:R-:W-:Y:S01]  /*6320*/  ISETP.GT.AND P5, PT, R46, RZ, P1 ;  /* 0x000000ff2e00720c */ /* 0x000fe20000fa4270 */
[----:B------:R-:W-:Y:S01]  /*6330*/  IMAD.WIDE.U32 R14, R34, R30, R10 ;  /* 0x0000001e220e7225 */ /* 0x000fe200078e000a */
[----:B------:R-:W-:-:S02]  /*6340*/  LEA.HI.X R9, R16, UR9, R9, 0x2, P2 ;  /* 0x0000000910097c11 */ /* 0x000fc400090f1409 */
[----:B------:R-:W-:Y:S01]  /*6350*/  IADD3 R12, P6, R12, R30, RZ ;  /* 0x0000001e0c0c7210 */ /* 0x000fe20007fde0ff */
[----:B------:R-:W-:-:S03]  /*6360*/  IMAD.IADD R15, R49, 0x1, R15 ;  /* 0x00000001310f7824 */ /* 0x000fc600078e020f */
        /* <DEDUP_REMOVED lines=8> */
.L_x_59:
[----:B------:R-:W-:Y:S05]  /*63f0*/  BSYNC B1 ;  /* 0x0000000000017941 */ /* 0x000fea0003800000 */
.L_x_58:
[----:B------:R-:W-:Y:S01]  /*6400*/  ISETP.GT.AND P2, PT, R46, 0x8, P0 ;  /* 0x000000082e00780c */ /* 0x000fe20000744270 */
[----:B-----5:R-:W-:Y:S01]  /*6410*/  FMUL R18, R54, UR27 ;  /* 0x0000001b36127c20 */ /* 0x020fe20008400000 */
[----:B0-----:R-:W-:Y:S01]  /*6420*/  IADD3 R6, P0, R6, R51, RZ ;  /* 0x0000003306067210 */ /* 0x001fe20007f1e0ff */
[----:B------:R-:W-:Y:S01]  /*6430*/  IMAD.WIDE.U32 R14, R0, UR6, R14 ;  /* 0x00000006000e7c25 */ /* 0x000fe2000f8e000e */
[----:B------:R-:W-:Y:S03]  /*6440*/  BSSY B1, `(.L_x_60) ;  /* 0x000000d000017945 */ /* 0x000fe60003800000 */
[----:B------:R-:W-:Y:S01]  /*6450*/  FFMA R153, R153, UR26, R18 ;  /* 0x0000001a99997c23 */ /* 0x000fe20008000012 */
        /* <DEDUP_REMOVED lines=11> */
.L_x_61:
[----:B------:R-:W-:Y:S05]  /*6510*/  BSYNC B1 ;  /* 0x0000000000017941 */ /* 0x000fea0003800000 */
.L_x_60:
[----:B-----5:R-:W-:Y:S01]  /*6520*/  FMUL R15, R54, UR27 ;  /* 0x0000001b360f7c20 */ /* 0x020fe20008400000 */
[----:B------:R-:W-:Y:S01]  /*6530*/  ISETP.GT.AND P1, PT, R46, 0x8, P1 ;  /* 0x000000082e00780c */ /* 0x000fe20000f24270 */
[----:B------:R-:W-:Y:S01]  /*6540*/  IMAD.WIDE.U32 R8, R0, UR6, R8 ;  /* 0x0000000600087c25 */ /* 0x000fe2000f8e0008 */
[----:B------:R-:W-:-:S03]  /*6550*/  ISETP.GT.AND P0, PT, R47, 0x30, PT ;  /* 0x000000302f00780c */ /* 0x000fc60003f04270 */
[----:B---3--:R-:W-:Y:S01]  /*6560*/  FFMA R17, R154, UR26, R15 ;  /* 0x0000001a9a117c23 */ /* 0x008fe2000800000f */
[----:B------:R-:W-:Y:S01]  /*6570*/  BSSY B1, `(.L_x_62) ;  /* 0x000000c000017945 */ /* 0x000fe20003800000 */
[----:B------:R-:W-:Y:S01]  /*6580*/  IMAD.WIDE.U32 R24, R30, 0x7, R24 ;  /* 0x000000071e187825 */ /* 0x000fe200078e0018 */
[----:B------:R-:W-:Y:S02]  /*6590*/  IADD3 R15, R48, R9, RZ ;  /* 0x00000009300f7210 */ /* 0x000fe40007ffe0ff */
[----:B------:R3:W-:Y:S01]  /*65a0*/  @P2 STG.E desc[UR24][R4.64+0x20], R17 ;  /* 0x0000201104002986 */ /* 0x0007e2000c101918 */
[----:B------:R-:W-:Y:S01]  /*65b0*/  LEA R14, P5, R8, UR8, 0x2 ;  /* 0x00000008080e7c11 */ /* 0x000fe2000f8a10ff */
[----:B------:R-:W-:Y:S01]  /*65c0*/  IMAD.IADD R18, R50, 0x1, R25 ;  /* 0x0000000132127824 */ /* 0x000fe200078e0219 */
[----:B------:R-:W-:Y:S02]  /*65d0*/  IADD3 R9, P6, R28, R24, RZ ;  /* 0x000000181c097210 */ /* 0x000fe40007fde0ff */
[----:B------:R-:W-:-:S02]  /*65e0*/  ISETP.GT.AND P4, PT, R46, RZ, P0 ;  /* 0x000000ff2e00720c */ /* 0x000fc40000784270 */
[----:B------:R-:W-:Y:S01]  /*65f0*/  LEA.HI.X R15, R8, UR9, R15, 0x2, P5 ;  /* 0x00000009080f7c11 */ /* 0x000fe2000a8f140f */
[----:B------:R-:W-:Y:S01]  /*6600*/  IMAD.X R16, R18, 0x1, R29, P6 ;  /* 0x0000000112107824 */ /* 0x000fe200030e061d */
[----:B------:R-:W-:Y:S09]  /*6610*/  @!P1 BRA `(.L_x_63) ;  /* 0x0000000000049947 */ /* 0x000ff20003800000 */
[----:B------:R4:W5:Y:S02]  /*6620*/  LDG.E.LTC128B R54, desc[UR24][R14.64+0x20] ;  /* 0x000020180e367981 */ /* 0x000964000c1e1920 */
.L_x_63:
[----:B------:R-:W-:Y:S05]  /*6630*/  BSYNC B1 ;  /* 0x0000000000017941 */ /* 0x000fea0003800000 */
.L_x_62:
[----:B--23-5:R-:W-:Y:S01]  /*6640*/  FMUL R4, R54, UR27 ;  /* 0x0000001b36047c20 */ /* 0x02cfe20008400000 */
[----:B------:R-:W-:Y:S01]  /*6650*/  LEA R8, P2, R9, UR8, 0x2 ;  /* 0x0000000809087c11 */ /* 0x000fe2000f8410ff */
[----:B------:R-:W-:Y:S02]  /*6660*/  IMAD.MOV.U32 R5, RZ, RZ, R7 ;  /* 0x000000ffff057224 */ /* 0x000fe400078e0007 */
[----:B------:R-:W-:Y:S01]  /*6670*/  FFMA R155, R155, UR26, R4 ;  /* 0x0000001a9b9b7c23 */ /* 0x000fe20008000004 */
[----:B------:R-:W-:Y:S01]  /*6680*/  IMAD.MOV.U32 R4, RZ, RZ, R6 ;  /* 0x000000ffff047224 */ /* 0x000fe200078e0006 */
[----:B------:R-:W-:-:S04]  /*6690*/  LEA.HI.X R9, R9, UR9, R16, 0x2, P2 ;  /* 0x0000000909097c11 */ /* 0x000fc800090f1410 */
[----:B------:R2:W-:Y:S04]  /*66a0*/  @P1 STG.E desc[UR24][R4.64+0x20], R155 ;  /* 0x0000209b04001986 */ /* 0x0005e8000c101918 */
[----:B------:R3:W3:Y:S01]  /*66b0*/  @P4 LDG.E.LTC128B R54, desc[UR24][R8.64] ;  /* 0x0000001808364981 */ /* 0x0006e2000c1e1920 */
[----:B------:R-:W-:Y:S01]  /*66c0*/  IMAD.WIDE.U32 R10, R30, 0x7, R10 ;  /* 0x000000071e0a7825 */ /* 0x000fe200078e000a */
[-C--:B------:R-:W-:Y:S01]  /*66d0*/  IADD3 R24, P1, R24, R30.reuse, RZ ;  /* 0x0000001e18187210 */ /* 0x080fe20007f3e0ff */
[----:B------:R-:W-:Y:S02]  /*66e0*/  BSSY B1, `(.L_x_64) ;  /* 0x0000018000017945 */ /* 0x000fe40003800000 */
[----:B------:R-:W-:Y:S01]  /*66f0*/  IMAD.WIDE.U32 R12, R30, 0x7, R12 ;  /* 0x000000071e0c7825 */ /* 0x000fe200078e000c */
[----:B------:R-:W-:-:S02]  /*6700*/  IADD3 R10, P5, R10, R30, RZ ;  /* 0x0000001e0a0a7210 */ /* 0x000fc40007fbe0ff */
[----:B------:R-:W-:Y:S01]  /*6710*/  IADD3 R16, P2, R24, R28, RZ ;  /* 0x0000001c18107210 */ /* 0x000fe20007f5e0ff */
[----:B--2---:R-:W-:Y:S01]  /*6720*/  IMAD.WIDE.U32 R4, R32, 0x1c, R4 ;  /* 0x0000001c20047825 */ /* 0x004fe200078e0004 */
[----:B------:R-:W-:Y:S02]  /*6730*/  IADD3.X R11, R31, R50, R11, P5, !PT ;  /* 0x000000321f0b7210 */ /* 0x000fe40002ffe40b */
[-C--:B------:R-:W-:Y:S01]  /*6740*/  IADD3 R12, P6, R12, R30.reuse, RZ ;  /* 0x0000001e0c0c7210 */ /* 0x080fe20007fde0ff */
[----:B------:R-:W-:Y:S01]  /*6750*/  IMAD.X R25, R18, 0x1, R31, P1 ;  /* 0x0000000112197824 */ /* 0x000fe200008e061f */
[----:B------:R-:W-:Y:S01]  /*6760*/  IADD3 R5, R3, R5, RZ ;  /* 0x0000000503057210 */ /* 0x000fe20007ffe0ff */
[----:B----4-:R-:W-:Y:S01]  /*6770*/  IMAD.WIDE.U32 R14, R34, R30, R10 ;  /* 0x0000001e220e7225 */ /* 0x010fe200078e000a */
[----:B------:R-:W-:Y:S02]  /*6780*/  ISETP.GT.AND P1, PT, R47, 0x31, PT ;  /* 0x000000312f00780c */ /* 0x000fe40003f24270 */
[----:B------:R-:W-:Y:S01]  /*6790*/  IADD3.X R13, R31, R50, R13, P6, !PT ;  /* 0x000000321f0d7210 */ /* 0x000fe200037fe40d */
[----:B---3--:R-:W-:Y:S01]  /*67a0*/  IMAD.X R9, R25, 0x1, R29, P2 ;  /* 0x0000000119097824 */ /* 0x008fe200010e061d */
[----:B------:R-:W-:Y:S01]  /*67b0*/  ISETP.GT.AND P5, PT, R46, RZ, P1 ;  /* 0x000000ff2e00720c */ /* 0x000fe20000fa4270 */
[----:B------:R-:W-:Y:S01]  /*67c0*/  IMAD.IADD R15, R49, 0x1, R15 ;  /* 0x00000001310f7824 */ /* 0x000fe200078e020f */
[----:B------:R-:W-:-:S04]  /*67d0*/  LEA R8, P2, R16, UR8, 0x2 ;  /* 0x0000000810087c11 */ /* 0x000fc8000f8410ff */
[----:B------:R-:W-:Y:S02]  /*67e0*/  LEA.HI.X R9, R16, UR9, R9, 0x2, P2 ;  /* 0x0000000910097c11 */ /* 0x000fe400090f1409 */
[----:B------:R-:W-:-:S04]  /*67f0*/  IADD3 R14, P2, P6, R178, R14, R36 ;  /* 0x0000000eb20e7210 */ /* 0x000fc80007e5e024 */
[----:B------:R-:W-:Y:S01]  /*6800*/  IADD3.X R15, R179, R15, R37, P2, P6 ;  /* 0x0000000fb30f7210 */ /* 0x000fe200017ec425 */
[----:B------:R-:W-:-:S04]  /*6810*/  FMUL R17, R54, UR27 ;  /* 0x0000001b36117c20 */ /* 0x000fc80008400000 */
[----:B------:R-:W-:-:S05]  /*6820*/  FFMA R17, R156, UR26, R17 ;  /* 0x0000001a9c117c23 */ /* 0x000fca0008000011 */
[----:B------:R2:W-:Y:S01]  /*6830*/  @P4 STG.E desc[UR24][R4.64], R17 ;  /* 0x0000001104004986 */ /* 0x0005e2000c101918 */
[----:B------:R-:W-:Y:S05]  /*6840*/  @!P5 BRA `(.L_x_65) ;  /* 0x000000000004d947 */ /* 0x000fea0003800000 */
[----:B------:R3:W5:Y:S02]  /*6850*/  LDG.E.LTC128B R54, desc[UR24][R8.64] ;  /* 0x0000001808367981 */ /* 0x000764000c1e1920 */
.L_x_65:
[----:B------:R-:W-:Y:S05]  /*6860*/  BSYNC B1 ;  /* 0x0000000000017941 */ /* 0x000fea0003800000 */
.L_x_64:
        /* <DEDUP_REMOVED lines=13> */
[----:B--2---:R-:W-:Y:S02]  /*6940*/  LEA.HI.X R17, R14, UR9, R15, 0x2, P0 ;  /* 0x000000090e117c11 */ /* 0x004fe400080f140f */
[----:B------:R-:W-:Y:S01]  /*6950*/  IADD3.X R9, R179, R9, R37, P4, P6 ;  /* 0x00000009b3097210 */ /* 0x000fe200027ec425 */
[----:B------:R-:W-:Y:S06]  /*6960*/  @!P2 BRA `(.L_x_67) ;  /* 0x000000000004a947 */ /* 0x000fec0003800000 */
[----:B------:R2:W5:Y:S02]  /*6970*/  LDG.E.LTC128B R54, desc[UR24][R16.64+0x20] ;  /* 0x0000201810367981 */ /* 0x000564000c1e1920 */
.L_x_67:
[----:B------:R-:W-:Y:S05]  /*6980*/  BSYNC B1 ;  /* 0x0000000000017941 */ /* 0x000fea0003800000 */
.L_x_66:
[----:B-----5:R-:W-:Y:S01]  /*6990*/  FMUL R15, R54, UR27 ;  /* 0x0000001b360f7c20 */ /* 0x020fe20008400000 */
[----:B------:R-:W-:Y:S01]  /*69a0*/  ISETP.GT.AND P1, PT, R46, 0x8, P1 ;  /* 0x000000082e00780c */ /* 0x000fe20000f24270 */
[----:B------:R-:W-:Y:S01]  /*69b0*/  IMAD.WIDE.U32 R8, R0, UR6, R8 ;  /* 0x0000000600087c25 */ /* 0x000fe2000f8e0008 */
[----:B------:R-:W-:-:S03]  /*69c0*/  ISETP.GT.AND P0, PT, R47, 0x38, PT ;  /* 0x000000382f00780c */ /* 0x000fc60003f04270 */
[----:B--2---:R-:W-:Y:S01]  /*69d0*/  FFMA R17, R158, UR26, R15 ;  /* 0x0000001a9e117c23 */ /* 0x004fe2000800000f */
[----:B------:R-:W-:Y:S01]  /*69e0*/  BSSY B1, `(.L_x_68) ;  /* 0x000000c000017945 */ /* 0x000fe20003800000 */
[----:B------:R-:W-:Y:S01]  /*69f0*/  IMAD.WIDE.U32 R24, R30, 0x7, R24 ;  /* 0x000000071e187825 */ /* 0x000fe200078e0018 */
[----:B------:R-:W-:Y:S02]  /*6a00*/  LEA R14, P5, R8, UR8, 0x2 ;  /* 0x00000008080e7c11 */ /* 0x000fe4000f8a10ff */
[----:B------:R2:W-:Y:S01]  /*6a10*/  @P2 STG.E desc[UR24][R4.64+0x20], R17 ;  /* 0x0000201104002986 */ /* 0x0005e2000c101918 */
[----:B------:R-:W-:Y:S01]  /*6a20*/  IMAD.IADD R15, R48, 0x1, R9 ;  /* 0x00000001300f7824 */ /* 0x000fe200078e0209 */
[----:B------:R-:W-:Y:S01]  /*6a30*/  IADD3 R9, P6, R28, R24, RZ ;  /* 0x000000181c097210 */ /* 0x000fe20007fde0ff */
[----:B------:R-:W-:Y:S01]  /*6a40*/  IMAD.IADD R18, R50, 0x1, R25 ;  /* 0x0000000132127824 */ /* 0x000fe200078e0219 */
[----:B------:R-:W-:Y:S02]  /*6a50*/  ISETP.GT.AND P4, PT, R46, RZ, P0 ;  /* 0x000000ff2e00720c */ /* 0x000fe40000784270 */
[----:B------:R-:W-:-:S02]  /*6a60*/  LEA.HI.X R15, R8, UR9, R15, 0x2, P5 ;  /* 0x00000009080f7c11 */ /* 0x000fc4000a8f140f */
[----:B------:R-:W-:Y:S01]  /*6a70*/  IADD3.X R16, R18, R29, RZ, P6, !PT ;  /* 0x0000001d12107210 */ /* 0x000fe200037fe4ff */
[----:B------:R-:W-:Y:S08]  /*6a80*/  @!P1 BRA `(.L_x_69) ;  /* 0x0000000000049947 */ /* 0x000ff00003800000 */
[----:B------:R3:W5:Y:S02]  /*6a90*/  LDG.E.LTC128B R54, desc[UR24][R14.64+0x20] ;  /* 0x000020180e367981 */ /* 0x000764000c1e1920 */
.L_x_69:
[----:B------:R-:W-:Y:S05]  /*6aa0*/  BSYNC B1 ;  /* 0x0000000000017941 */ /* 0x000fea0003800000 */
.L_x_68:
[----:B--2--5:R-:W-:Y:S01]  /*6ab0*/  FMUL R4, R54, UR27 ;  /* 0x0000001b36047c20 */ /* 0x024fe20008400000 */
[----:B------:R-:W-:Y:S01]  /*6ac0*/  LEA R8, P2, R9, UR8, 0x2 ;  /* 0x0000000809087c11 */ /* 0x000fe2000f8410ff */
[----:B------:R-:W-:Y:S02]  /*6ad0*/  IMAD.MOV.U32 R5, RZ, RZ, R7 ;  /* 0x000000ffff057224 */ /* 0x000fe400078e0007 */
[----:B------:R-:W-:Y:S01]  /*6ae0*/  FFMA R159, R159, UR26, R4 ;  /* 0x0000001a9f9f7c23 */ /* 0x000fe20008000004 */
[----:B------:R-:W-:Y:S01]  /*6af0*/  IMAD.MOV.U32 R4, RZ, RZ, R6 ;  /* 0x000000ffff047224 */ /* 0x000fe200078e0006 */
[----:B------:R-:W-:-:S04]  /*6b00*/  LEA.HI.X R9, R9, UR9, R16, 0x2, P2 ;  /* 0x0000000909097c11 */ /* 0x000fc800090f1410 */
[----:B------:R2:W-:Y:S04]  /*6b10*/  @P1 STG.E desc[UR24][R4.64+0x20], R159 ;  /* 0x0000209f04001986 */ /* 0x0005e8000c101918 */
[----:B------:R4:W4:Y:S01]  /*6b20*/  @P4 LDG.E.LTC128B R54, desc[UR24][R8.64] ;  /* 0x0000001808364981 */ /* 0x000922000c1e1920 */
        /* <DEDUP_REMOVED lines=9> */
[----:B------:R-:W-:Y:S02]  /*6bc0*/  IMAD.IADD R5, R3, 0x1, R5 ;  /* 0x0000000103057824 */ /* 0x000fe400078e0205 */
[----:B------:R-:W-:Y:S01]  /*6bd0*/  IMAD.X R25, R18, 0x1, R31, P1 ;  /* 0x0000000112197824 */ /* 0x000fe200008e061f */
[----:B------:R-:W-:Y:S01]  /*6be0*/  ISETP.GT.AND P1, PT, R47, 0x39, PT ;  /* 0x000000392f00780c */ /* 0x000fe20003f24270 */
[----:B---3--:R-:W-:Y:S01]  /*6bf0*/  IMAD.WIDE.U32 R14, R34, R30, R10 ;  /* 0x0000001e220e7225 */ /* 0x008fe200078e000a */
[----:B------:R-:W-:-:S02]  /*6c00*/  IADD3.X R13, R31, R50, R13, P6, !PT ;  /* 0x000000321f0d7210 */ /* 0x000fc400037fe40d */
[----:B------:R-:W-:Y:S01]  /*6c10*/  ISETP.GT.AND P5, PT, R46, RZ, P1 ;  /* 0x000000ff2e00720c */ /* 0x000fe20000fa4270 */
[----:B----4-:R-:W-:Y:S01]  /*6c20*/  IMAD.X R9, R25, 0x1, R29, P2 ;  /* 0x0000000119097824 */ /* 0x010fe200010e061d */
[----:B------:R-:W-:Y:S01]  /*6c30*/  LEA R8, P2, R16, UR8, 0x2 ;  /* 0x0000000810087c11 */ /* 0x000fe2000f8410ff */
[----:B------:R-:W-:-:S03]  /*6c40*/  IMAD.IADD R15, R49, 0x1, R15 ;  /* 0x00000001310f7824 */ /* 0x000fc600078e020f */
        /* <DEDUP_REMOVED lines=8> */
.L_x_71:
[----:B------:R-:W-:Y:S05]  /*6cd0*/  BSYNC B1 ;  /* 0x0000000000017941 */ /* 0x000fea0003800000 */
.L_x_70:
[----:B------:R-:W-:Y:S01]  /*6ce0*/  ISETP.GT.AND P2, PT, R46, 0x8, P0 ;  /* 0x000000082e00780c */ /* 0x000fe20000744270 */
[----:B-----5:R-:W-:Y:S01]  /*6cf0*/  FMUL R18, R54, UR27 ;  /* 0x0000001b36127c20 */ /* 0x020fe20008400000 */
[----:B0-----:R-:W-:Y:S01]  /*6d00*/  IADD3 R6, P0, R6, R51, RZ ;  /* 0x0000003306067210 */ /* 0x001fe20007f1e0ff */
[----:B------:R-:W-:Y:S01]  /*6d10*/  IMAD.WIDE.U32 R14, R0, UR6, R14 ;  /* 0x00000006000e7c25 */ /* 0x000fe2000f8e000e */
[----:B------:R-:W-:Y:S03]  /*6d20*/  BSSY B1, `(.L_x_72) ;  /* 0x000000d000017945 */ /* 0x000fe60003800000 */
[----:B------:R-:W-:Y:S01]  /*6d30*/  FFMA R161, R161, UR26, R18 ;  /* 0x0000001aa1a17c23 */ /* 0x000fe20008000012 */
[----:B------:R-:W-:Y:S01]  /*6d40*/  IADD3.X R7, R7, R33, RZ, P0, !PT ;  /* 0x0000002107077210 */ /* 0x000fe200007fe4ff */
[----:B---3--:R-:W-:Y:S01]  /*6d50*/  IMAD.WIDE.U32 R8, R34, R30, R12 ;  /* 0x0000001e22087225 */ /* 0x008fe200078e000c */
[----:B------:R-:W-:-:S03]  /*6d60*/  LEA R16, P0, R14, UR8, 0x2 ;  /* 0x000000080e107c11 */ /* 0x000fc6000f8010ff */
        /* <DEDUP_REMOVED lines=8> */
.L_x_73:
[----:B------:R-:W-:Y:S05]  /*6df0*/  BSYNC B1 ;  /* 0x0000000000017941 */ /* 0x000fea0003800000 */
.L_x_72:
        /* <DEDUP_REMOVED lines=13> */
[----:B------:R-:W-:Y:S01]  /*6ed0*/  LEA.HI.X R15, R8, UR9, R15, 0x2, P5 ;  /* 0x00000009080f7c11 */ /* 0x000fe2000a8f140f */
[----:B------:R-:W-:Y:S01]  /*6ee0*/  IMAD.X R16, R18, 0x1, R29, P6 ;  /* 0x0000000112107824 */ /* 0x000fe200030e061d */
[----:B------:R-:W-:Y:S09]  /*6ef0*/  @!P1 BRA `(.L_x_75) ;  /* 0x0000000000049947 */ /* 0x000ff20003800000 */
[----:B------:R3:W5:Y:S02]  /*6f00*/  LDG.E.LTC128B R54, desc[UR24][R14.64+0x20] ;  /* 0x000020180e367981 */ /* 0x000764000c1e1920 */
.L_x_75:
[----:B------:R-:W-:Y:S05]  /*6f10*/  BSYNC B1 ;  /* 0x0000000000017941 */ /* 0x000fea0003800000 */
.L_x_74:
[----:B--2--5:R-:W-:Y:S01]  /*6f20*/  FMUL R4, R54, UR27 ;  /* 0x0000001b36047c20 */ /* 0x024fe20008400000 */
[----:B------:R-:W-:Y:S02]  /*6f30*/  LEA R8, P2, R9, UR8, 0x2 ;  /* 0x0000000809087c11 */ /* 0x000fe4000f8410ff */
[----:B------:R-:W-:Y:S01]  /*6f40*/  MOV R5, R7 ;  /* 0x0000000700057202 */ /* 0x000fe20000000f00 */
        /* <DEDUP_REMOVED lines=31> */
.L_x_77:
[----:B------:R-:W-:Y:S05]  /*7140*/  BSYNC B1 ;  /* 0x0000000000017941 */ /* 0x000fea0003800000 */
.L_x_76:
        /* <DEDUP_REMOVED lines=11> */
[----:B------:R-:W-:Y:S02]  /*7200*/  IADD3 R9, R49, R9, RZ ;  /* 0x0000000931097210 */ /* 0x000fe40007ffe0ff */
[----:B------:R-:W-:Y:S02]  /*7210*/  IADD3 R8, P4, P6, R178, R8, R36 ;  /* 0x00000008b2087210 */ /* 0x000fe40007e9e024 */
[----:B--2---:R-:W-:Y:S02]  /*7220*/  LEA.HI.X R17, R14, UR9, R15, 0x2, P0 ;  /* 0x000000090e117c11 */ /* 0x004fe400080f140f */
[----:B------:R-:W-:Y:S01]  /*7230*/  IADD3.X R9, R179, R9, R37, P4, P6 ;  /* 0x00000009b3097210 */ /* 0x000fe200027ec425 */
[----:B------:R-:W-:Y:S08]  /*7240*/  @!P2 BRA `(.L_x_79) ;  /* 0x000000000004a947 */ /* 0x000ff00003800000 */
[----:B------:R2:W5:Y:S02]  /*7250*/  LDG.E.LTC128B R54, desc[UR24][R16.64+0x20] ;  /* 0x0000201810367981 */ /* 0x000564000c1e1920 */
.L_x_79:
[----:B------:R-:W-:Y:S05]  /*7260*/  BSYNC B1 ;  /* 0x0000000000017941 */ /* 0x000fea0003800000 */
.L_x_78:
        /* <DEDUP_REMOVED lines=17> */
.L_x_81:
[----:B------:R-:W-:Y:S05]  /*7380*/  BSYNC B1 ;  /* 0x0000000000017941 */ /* 0x000fea0003800000 */
.L_x_80:
        /* <DEDUP_REMOVED lines=23> */
[----:B------:R-:W-:Y:S01]  /*7500*/  IMAD.IADD R15, R49, 0x1, R15 ;  /* 0x00000001310f7824 */ /* 0x000fe200078e020f */
[----:B----4-:R-:W-:Y:S02]  /*7510*/  IADD3.X R9, R25, R29, RZ, P2, !PT ;  /* 0x0000001d19097210 */ /* 0x010fe400017fe4ff */
        /* <DEDUP_REMOVED lines=9> */
.L_x_83:
[----:B------:R-:W-:Y:S05]  /*75b0*/  BSYNC B1 ;  /* 0x0000000000017941 */ /* 0x000fea0003800000 */
.L_x_82:
        /* <DEDUP_REMOVED lines=17> */
.L_x_85:
[----:B------:R-:W-:Y:S05]  /*76d0*/  BSYNC B1 ;  /* 0x0000000000017941 */ /* 0x000fea0003800000 */
.L_x_84:
        /* <DEDUP_REMOVED lines=10> */
[----:B------:R-:W-:Y:S02]  /*7780*/  IADD3 R18, R50, R25, RZ ;  /* 0x0000001932127210 */ /* 0x000fe40007ffe0ff */
[----:B------:R-:W-:Y:S02]  /*7790*/  IADD3 R9, P6, R28, R24, RZ ;  /* 0x000000181c097210 */ /* 0x000fe40007fde0ff */
[----:B------:R-:W-:-:S02]  /*77a0*/  ISETP.GT.AND P4, PT, R46, RZ, P0 ;  /* 0x000000ff2e00720c */ /* 0x000fc40000784270 */
[----:B------:R-:W-:Y:S01]  /*77b0*/  LEA.HI.X R15, R8, UR9, R15, 0x2, P5 ;  /* 0x00000009080f7c11 */ /* 0x000fe2000a8f140f */
[----:B------:R-:W-:Y:S01]  /*77c0*/  IMAD.X R16, R18, 0x1, R29, P6 ;  /* 0x0000000112107824 */ /* 0x000fe200030e061d */
[----:B------:R-:W-:Y:S09]  /*77d0*/  @!P1 BRA `(.L_x_87) ;  /* 0x0000000000049947 */ /* 0x000ff20003800000 */
[----:B------:R3:W5:Y:S02]  /*77e0*/  LDG.E.LTC128B R54, desc[UR24][R14.64+0x20] ;  /* 0x000020180e367981 */ /* 0x000764000c1e1920 */
.L_x_87:
[----:B------:R-:W-:Y:S05]  /*77f0*/  BSYNC B1 ;  /* 0x0000000000017941 */ /* 0x000fea0003800000 */
.L_x_86:
        /* <DEDUP_REMOVED lines=24> */
[C---:B------:R-:W-:Y:S02]  /*7980*/  LEA R8, P2, R16.reuse, UR8, 0x2 ;  /* 0x0000000810087c11 */ /* 0x040fe4000f8410ff */
[----:B------:R-:W-:Y:S02]  /*7990*/  IADD3 R15, R49, R15, RZ ;  /* 0x0000000f310f7210 */ /* 0x000fe40007ffe0ff */
        /* <DEDUP_REMOVED lines=8> */
.L_x_89:
[----:B------:R-:W-:Y:S05]  /*7a20*/  BSYNC B1 ;  /* 0x0000000000017941 */ /* 0x000fea0003800000 */
.L_x_88:
        /* <DEDUP_REMOVED lines=17> */
.L_x_91:
[----:B------:R-:W-:Y:S05]  /*7b40*/  BSYNC B1 ;  /* 0x0000000000017941 */ /* 0x000fea0003800000 */
.L_x_90:
[----:B-----5:R-:W-:Y:S01]  /*7b50*/  FMUL R15, R54, UR27 ;  /* 0x0000001b360f7c20 */ /* 0x020fe20008400000 */
[----:B------:R-:W-:Y:S01]  /*7b60*/  ISETP.GT.AND P1, PT, R46, 0x8, P1 ;  /* 0x000000082e00780c */ /* 0x000fe20000f24270 */
[----:B------:R-:W-:Y:S01]  /*7b70*/  IMAD.WIDE.U32 R8, R0, UR6, R8 ;  /* 0x0000000600087c25 */ /* 0x000fe2000f8e0008 */
[----:B------:R-:W-:-:S03]  /*7b80*/  ISETP.GT.AND P0, PT, R47, 0x58, PT ;  /* 0x000000582f00780c */ /* 0x000fc60003f04270 */
[----:B------:R-:W-:Y:S01]  /*7b90*/  FFMA R19, R174, UR26, R15 ;  /* 0x0000001aae137c23 */ /* 0x000fe2000800000f */
[----:B------:R-:W-:Y:S01]  /*7ba0*/  BSSY B1, `(.L_x_92) ;  /* 0x000000c000017945 */ /* 0x000fe20003800000 */
[----:B------:R-:W-:Y:S01]  /*7bb0*/  IMAD.WIDE.U32 R14, R30, 0x7, R24 ;  /* 0x000000071e0e7825 */ /* 0x000fe200078e0018 */
[----:B--2---:R-:W-:Y:S02]  /*7bc0*/  LEA R16, P5, R8, UR8, 0x2 ;  /* 0x0000000808107c11 */ /* 0x004fe4000f8a10ff */
        /* <DEDUP_REMOVED lines=9> */
.L_x_93:
[----:B------:R-:W-:Y:S05]  /*7c60*/  BSYNC B1 ;  /* 0x0000000000017941 */ /* 0x000fea0003800000 */
.L_x_92:
[----:B-----5:R-:W-:Y:S01]  /*7c70*/  FMUL R8, R54, UR27 ;  /* 0x0000001b36087c20 */ /* 0x020fe20008400000 */
[----:B--2---:R-:W-:-:S03]  /*7c80*/  LEA R4, P2, R9, UR8, 0x2 ;  /* 0x0000000809047c11 */ /* 0x004fc6000f8410ff */
[----:B------:R-:W-:Y:S01]  /*7c90*/  FFMA R175, R175, UR26, R8 ;  /* 0x0000001aafaf7c23 */ /* 0x000fe20008000008 */
[----:B------:R-:W-:-:S04]  /*7ca0*/  LEA.HI.X R5, R9, UR9, R18, 0x2, P2 ;  /* 0x0000000909057c11 */ /* 0x000fc800090f1412 */
[----:B------:R2:W-:Y:S04]  /*7cb0*/  @P1 STG.E desc[UR24][R6.64+0x20], R175 ;  /* 0x000020af06001986 */ /* 0x0005e8000c101918 */
[----:B------:R4:W2:Y:S01]  /*7cc0*/  @P4 LDG.E.LTC128B R54, desc[UR24][R4.64] ;  /* 0x0000001804364981 */ /* 0x0008a2000c1e1920 */
[----:B------:R-:W-:Y:S01]  /*7cd0*/  IMAD.WIDE.U32 R10, R30, 0x7, R10 ;  /* 0x000000071e0a7825 */ /* 0x000fe200078e000a */
[-C--:B------:R-:W-:Y:S01]  /*7ce0*/  IADD3 R14, P1, R14, R30.reuse, RZ ;  /* 0x0000001e0e0e7210 */ /* 0x080fe20007f3e0ff */
[----:B------:R-:W-:Y:S02]  /*7cf0*/  BSSY B1, `(.L_x_94) ;  /* 0x0000018000017945 */ /* 0x000fe40003800000 */
[----:B------:R-:W-:Y:S01]  /*7d00*/  IMAD.WIDE.U32 R12, R30, 0x7, R12 ;  /* 0x000000071e0c7825 */ /* 0x000fe200078e000c */
[----:B------:R-:W-:-:S02]  /*7d10*/  IADD3 R8, P5, R10, R30, RZ ;  /* 0x0000001e0a087210 */ /* 0x000fc40007fbe0ff */
[----:B------:R-:W-:Y:S02]  /*7d20*/  IADD3.X R15, R20, R31, RZ, P1, !PT ;  /* 0x0000001f140f7210 */ /* 0x000fe40000ffe4ff */
[----:B------:R-:W-:Y:S02]  /*7d30*/  IADD3 R10, P6, R12, R30, RZ ;  /* 0x0000001e0c0a7210 */ /* 0x000fe40007fde0ff */
[CC--:B------:R-:W-:Y:S02]  /*7d40*/  IADD3.X R9, R31.reuse, R50.reuse, R11, P5, !PT ;  /* 0x000000321f097210 */ /* 0x0c0fe40002ffe40b */
[----:B------:R-:W-:Y:S01]  /*7d50*/  IADD3.X R11, R31, R50, R13, P6, !PT ;  /* 0x000000321f0b7210 */ /* 0x000fe200037fe40d */
[----:B------:R-:W-:Y:S01]  /*7d60*/  IMAD.WIDE.U32 R12, R32, 0x1c, R6 ;  /* 0x0000001c200c7825 */ /* 0x000fe200078e0006 */
[----:B------:R-:W-:Y:S02]  /*7d70*/  ISETP.GT.AND P1, PT, R47, 0x59, PT ;  /* 0x000000592f00780c */ /* 0x000fe40003f24270 */
[----:B------:R-:W-:Y:S01]  /*7d80*/  IADD3 R18, P2, R14, R28, RZ ;  /* 0x0000001c0e127210 */ /* 0x000fe20007f5e0ff */
[----:B------:R-:W-:Y:S01]  /*7d90*/  IMAD.IADD R13, R3, 0x1, R13 ;  /* 0x00000001030d7824 */ /* 0x000fe200078e020d */
[----:B------:R-:W-:Y:S01]  /*7da0*/  ISETP.GT.AND P5, PT, R46, RZ, P1 ;  /* 0x000000ff2e00720c */ /* 0x000fe20000fa4270 */
[----:B---3--:R-:W-:-:S04]  /*7db0*/  IMAD.WIDE.U32 R16, R34, R30, R8 ;  /* 0x0000001e22107225 */ /* 0x008fc800078e0008 */
[----:B----4-:R-:W-:Y:S01]  /*7dc0*/  IMAD.X R5, R15, 0x1, R29, P2 ;  /* 0x000000010f057824 */ /* 0x010fe200010e061d */
[----:B------:R-:W-:Y:S01]  /*7dd0*/  LEA R4, P2, R18, UR8, 0x2 ;  /* 0x0000000812047c11 */ /* 0x000fe2000f8410ff */
[----:B------:R-:W-:-:S03]  /*7de0*/  IMAD.IADD R17, R49, 0x1, R17 ;  /* 0x0000000131117824 */ /* 0x000fc600078e0211 */
[----:B------:R-:W-:Y:S02]  /*7df0*/  LEA.HI.X R5, R18, UR9, R5, 0x2, P2 ;  /* 0x0000000912057c11 */ /* 0x000fe400090f1405 */
[----:B------:R-:W-:-:S04]  /*7e00*/  IADD3 R16, P2, P6, R178, R16, R36 ;  /* 0x00000010b2107210 */ /* 0x000fc80007e5e024 */
[----:B------:R-:W-:Y:S01]  /*7e10*/  IADD3.X R17, R179, R17, R37, P2, P6 ;  /* 0x00000011b3117210 */ /* 0x000fe200017ec425 */
[----:B--2---:R-:W-:-:S04]  /*7e20*/  FMUL R19, R54, UR27 ;  /* 0x0000001b36137c20 */ /* 0x004fc80008400000 */
[----:B------:R-:W-:-:S05]  /*7e30*/  FFMA R19, R176, UR26, R19 ;  /* 0x0000001ab0137c23 */ /* 0x000fca0008000013 */
[----:B------:R2:W-:Y:S01]  /*7e40*/  @P4 STG.E desc[UR24][R12.64], R19 ;  /* 0x000000130c004986 */ /* 0x0005e2000c101918 */
[----:B------:R-:W-:Y:S05]  /*7e50*/  @!P5 BRA `(.L_x_95) ;  /* 0x000000000004d947 */ /* 0x000fea0003800000 */
[----:B------:R3:W5:Y:S02]  /*7e60*/  LDG.E.LTC128B R54, desc[UR24][R4.64] ;  /* 0x0000001804367981 */ /* 0x000764000c1e1920 */
.L_x_95:
[----:B------:R-:W-:Y:S05]  /*7e70*/  BSYNC B1 ;  /* 0x0000000000017941 */ /* 0x000fea0003800000 */
.L_x_94:
[----:B------:R-:W-:Y:S01]  /*7e80*/  ISETP.GT.AND P2, PT, R46, 0x8, P0 ;  /* 0x000000082e00780c */ /* 0x000fe20000744270 */
[----:B-----5:R-:W-:Y:S01]  /*7e90*/  FMUL R20, R54, UR27 ;  /* 0x0000001b36147c20 */ /* 0x020fe20008400000 */
[----:B---3--:R-:W-:Y:S01]  /*7ea0*/  IADD3 R4, P0, R6, R51, RZ ;  /* 0x0000003306047210 */ /* 0x008fe20007f1e0ff */
[----:B------:R-:W-:Y:S01]  /*7eb0*/  IMAD.WIDE.U32 R16, R0, UR6, R16 ;  /* 0x0000000600107c25 */ /* 0x000fe2000f8e0010 */
[----:B------:R-:W-:Y:S03]  /*7ec0*/  BSSY B1, `(.L_x_96) ;  /* 0x000000d000017945 */ /* 0x000fe60003800000 */
[----:B------:R-:W-:Y:S01]  /*7ed0*/  FFMA R177, R177, UR26, R20 ;  /* 0x0000001ab1b17c23 */ /* 0x000fe20008000014 */
[----:B------:R-:W-:Y:S01]  /*7ee0*/  IMAD.X R5, R7, 0x1, R33, P0 ;  /* 0x0000000107057824 */ /* 0x000fe200000e0621 */
[----:B0-----:R-:W-:Y:S01]  /*7ef0*/  LEA R6, P0, R16, UR8, 0x2 ;  /* 0x0000000810067c11 */ /* 0x001fe2000f8010ff */
[----:B--2---:R-:W-:-:S03]  /*7f00*/  IMAD.WIDE.U32 R18, R34, R30, R10 ;  /* 0x0000001e22127225 */ /* 0x004fc600078e000a */
        /* <DEDUP_REMOVED lines=8> */
.L_x_97:
[----:B------:R-:W-:Y:S05]  /*7f90*/  BSYNC B1 ;  /* 0x0000000000017941 */ /* 0x000fea0003800000 */
.L_x_96:
[----:B--2--5:R-:W-:Y:S01]  /*7fa0*/  FMUL R7, R54, UR27 ;  /* 0x0000001b36077c20 */ /* 0x024fe20008400000 */
[----:B------:R-:W-:Y:S01]  /*7fb0*/  ISETP.GT.AND P1, PT, R46, 0x8, P1 ;  /* 0x000000082e00780c */ /* 0x000fe20000f24270 */
[----:B------:R-:W-:Y:S01]  /*7fc0*/  IMAD.WIDE.U32 R18, R0, UR6, R18 ;  /* 0x0000000600127c25 */ /* 0x000fe2000f8e0012 */
[----:B------:R-:W-:-:S03]  /*7fd0*/  ISETP.GT.AND P0, PT, R47, 0x60, PT ;  /* 0x000000602f00780c */ /* 0x000fc60003f04270 */
[----:B------:R-:W-:Y:S01]  /*7fe0*/  FFMA R21, R180, UR26, R7 ;  /* 0x0000001ab4157c23 */ /* 0x000fe20008000007 */
        /* <DEDUP_REMOVED lines=12> */
.L_x_99:
[----:B------:R-:W-:Y:S05]  /*80b0*/  BSYNC B1 ;  /* 0x0000000000017941 */ /* 0x000fea0003800000 */
.L_x_98:
[----:B---3-5:R-:W-:Y:S01]  /*80c0*/  FMUL R14, R54, UR27 ;  /* 0x0000001b360e7c20 */ /* 0x028fe20008400000 */
[----:B--2---:R-:W-:-:S03]  /*80d0*/  LEA R12, P2, R16, UR8, 0x2 ;  /* 0x00000008100c7c11 */ /* 0x004fc6000f8410ff */
[----:B------:R-:W-:Y:S01]  /*80e0*/  FFMA R181, R181, UR26, R14 ;  /* 0x0000001ab5b57c23 */ /* 0x000fe2000800000e */
        /* <DEDUP_REMOVED lines=9> */
[----:B------:R-:W-:Y:S01]  /*8180*/  IMAD.WIDE.U32 R10, R30, 0x7, R10 ;  /* 0x000000071e0a7825 */ /* 0x000fe200078e000a */
[----:B------:R-:W-:-:S02]  /*8190*/  ISETP.GT.AND P1, PT, R47, 0x61, PT ;  /* 0x000000612f00780c */ /* 0x000fc40003f24270 */
[----:B------:R-:W-:Y:S01]  /*81a0*/  IADD3.X R9, R31, R50, R9, P5, !PT ;  /* 0x000000321f097210 */ /* 0x000fe20002ffe409 */
[----:B---3--:R-:W-:Y:S01]  /*81b0*/  IMAD.WIDE.U32 R12, R32, 0x1c, R4 ;  /* 0x0000001c200c7825 */ /* 0x008fe200078e0004 */
[----:B------:R-:W-:Y:S02]  /*81c0*/  ISETP.GT.AND P5, PT, R46, RZ, P1 ;  /* 0x000000ff2e00720c */ /* 0x000fe40000fa4270 */
[-C--:B------:R-:W-:Y:S01]  /*81d0*/  IADD3 R10, P6, R10, R30.reuse, RZ ;  /* 0x0000001e0a0a7210 */ /* 0x080fe20007fde0ff */
[----:B------:R-:W-:Y:S02]  /*81e0*/  IMAD.IADD R13, R3, 0x1, R13 ;  /* 0x00000001030d7824 */ /* 0x000fe400078e020d */
[----:B------:R-:W-:Y:S01]  /*81f0*/  IMAD.X R18, R7, 0x1, R29, P2 ;  /* 0x0000000107127824 */ /* 0x000fe200010e061d */
[----:B------:R-:W-:Y:S01]  /*8200*/  LEA R14, P2, R15, UR8, 0x2 ;  /* 0x000000080f0e7c11 */ /* 0x000fe2000f8410ff */
[----:B------:R-:W-:Y:S01]  /*8210*/  IMAD.WIDE.U32 R16, R34, R30, R8 ;  /* 0x0000001e22107225 */ /* 0x000fe200078e0008 */
[----:B------:R-:W-:-:S02]  /*8220*/  IADD3.X R11, R31, R50, R11, P6, !PT ;  /* 0x000000321f0b7210 */ /* 0x000fc400037fe40b */
[----:B------:R-:W-:Y:S01]  /*8230*/  LEA.HI.X R15, R15, UR9, R18, 0x2, P2 ;  /* 0x000000090f0f7c11 */ /* 0x000fe200090f1412 */
[----:B------:R-:W-:Y:S01]  /*8240*/  IMAD.IADD R17, R49, 0x1, R17 ;  /* 0x0000000131117824 */ /* 0x000fe200078e0211 */
[----:B------:R-:W-:-:S04]  /*8250*/  IADD3 R16, P2, P6, R178, R16, R36 ;  /* 0x00000010b2107210 */ /* 0x000fc80007e5e024 */
[----:B------:R-:W-:Y:S01]  /*8260*/  IADD3.X R17, R179, R17, R37, P2, P6 ;  /* 0x00000011b3117210 */ /* 0x000fe200017ec425 */
[----:B----4-:R-:W-:-:S04]  /*8270*/  FMUL R19, R54, UR27 ;  /* 0x0000001b36137c20 */ /* 0x010fc80008400000 */
[----:B------:R-:W-:-:S05]  /*8280*/  FFMA R19, R182, UR26, R19 ;  /* 0x0000001ab6137c23 */ /* 0x000fca0008000013 */
[----:B------:R2:W-:Y:S01]  /*8290*/  @P4 STG.E desc[UR24][R12.64], R19 ;  /* 0x000000130c004986 */ /* 0x0005e2000c101918 */
[----:B------:R-:W-:Y:S05]  /*82a0*/  @!P5 BRA `(.L_x_101) ;  /* 0x000000000004d947 */ /* 0x000fea0003800000 */
[----:B------:R3:W5:Y:S02]  /*82b0*/  LDG.E.LTC128B R54, desc[UR24][R14.64] ;  /* 0x000000180e367981 */ /* 0x000764000c1e1920 */
.L_x_101:
[----:B------:R-:W-:Y:S05]  /*82c0*/  BSYNC B1 ;  /* 0x0000000000017941 */ /* 0x000fea0003800000 */
.L_x_100:
[----:B------:R-:W-:Y:S01]  /*82d0*/  ISETP.GT.AND P2, PT, R46, 0x8, P0 ;  /* 0x000000082e00780c */ /* 0x000fe20000744270 */
[----:B-----5:R-:W-:Y:S01]  /*82e0*/  FMUL R20, R54, UR27 ;  /* 0x0000001b36147c20 */ /* 0x020fe20008400000 */
[----:B0-2---:R-:W-:Y:S01]  /*82f0*/  IADD3 R4, P0, R4, R51, RZ ;  /* 0x0000003304047210 */ /* 0x005fe20007f1e0ff */
[----:B---3--:R-:W-:Y:S01]  /*8300*/  IMAD.WIDE.U32 R14, R0, UR6, R16 ;  /* 0x00000006000e7c25 */ /* 0x008fe2000f8e0010 */
[----:B------:R-:W-:Y:S03]  /*8310*/  BSSY B1, `(.L_x_102) ;  /* 0x000000d000017945 */ /* 0x000fe60003800000 */
[----:B------:R-:W-:Y:S01]  /*8320*/  FFMA R183, R183, UR26, R20 ;  /* 0x0000001ab7b77c23 */ /* 0x000fe20008000014 */
[----:B------:R-:W-:Y:S01]  /*8330*/  IADD3.X R5, R5, R33, RZ, P0, !PT ;  /* 0x0000002105057210 */ /* 0x000fe200007fe4ff */
[----:B------:R-:W-:Y:S01]  /*8340*/  IMAD.WIDE.U32 R18, R34, R30, R10 ;  /* 0x0000001e22127225 */ /* 0x000fe200078e000a */
[----:B------:R-:W-:-:S03]  /*8350*/  LEA R16, P0, R14, UR8, 0x2 ;  /* 0x000000080e107c11 */ /* 0x000fc6000f8010ff */
        /* <DEDUP_REMOVED lines=8> */
.L_x_103:
[----:B------:R-:W-:Y:S05]  /*83e0*/  BSYNC B1 ;  /* 0x0000000000017941 */ /* 0x000fea0003800000 */
.L_x_102:
[----:B--2--5:R-:W-:Y:S01]  /*83f0*/  FMUL R17, R54, UR27 ;  /* 0x0000001b36117c20 */ /* 0x024fe20008400000 */
[----:B------:R-:W-:Y:S01]  /*8400*/  IMAD.WIDE.U32 R14, R0, UR6, R18 ;  /* 0x00000006000e7c25 */ /* 0x000fe2000f8e0012 */
[----:B------:R-:W-:Y:S01]  /*8410*/  ISETP.GT.AND P1, PT, R46, 0x8, P1 ;  /* 0x000000082e00780c */ /* 0x000fe20000f24270 */
[----:B------:R-:W-:Y:S02]  /*8420*/  BSSY B1, `(.L_x_104) ;  /* 0x000000e000017945 */ /* 0x000fe40003800000 */
[----:B------:R-:W-:Y:S01]  /*8430*/  FFMA R19, R184, UR26, R17 ;  /* 0x0000001ab8137c23 */ /* 0x000fe20008000011 */
[----:B------:R-:W-:Y:S01]  /*8440*/  IMAD.WIDE.U32 R6, R30, 0x7, R6 ;  /* 0x000000071e067825 */ /* 0x000fe200078e0006 */
[----:B------:R-:W-:Y:S02]  /*8450*/  ISETP.GT.AND P0, PT, R47, 0x68, PT ;  /* 0x000000682f00780c */ /* 0x000fe40003f04270 */
[----:B------:R-:W-:Y:S01]  /*8460*/  LEA R16, P5, R14, UR8, 0x2 ;  /* 0x000000080e107c11 */ /* 0x000fe2000f8a10ff */
[----:B------:R2:W-:Y:S01]  /*8470*/  @P2 STG.E desc[UR24][R12.64+0x20], R19 ;  /* 0x000020130c002986 */ /* 0x0005e2000c101918 */
[----:B------:R-:W-:Y:S01]  /*8480*/  IMAD.IADD R17, R48, 0x1, R15 ;  /* 0x0000000130117824 */ /* 0x000fe200078e020f */
[----:B------:R-:W-:Y:S01]  /*8490*/  IADD3 R15, P6, R28, R6, RZ ;  /* 0x000000061c0f7210 */ /* 0x000fe20007fde0ff */
[----:B------:R-:W-:Y:S01]  /*84a0*/  IMAD.IADD R20, R50, 0x1, R7 ;  /* 0x0000000132147824 */ /* 0x000fe200078e0207 */
[----:B------:R-:W-:-:S02]  /*84b0*/  ISETP.GT.AND P4, PT, R46, RZ, P0 ;  /* 0x000000ff2e00720c */ /* 0x000fc40000784270 */
[----:B------:R-:W-:Y:S01]  /*84c0*/  LEA.HI.X R17, R14, UR9, R17, 0x2, P5 ;  /* 0x000000090e117c11 */ /* 0x000fe2000a8f1411 */
[----:B------:R-:W-:Y:S01]  /*84d0*/  IMAD.X R18, R20, 0x1, R29, P6 ;  /* 0x0000000114127824 */ /* 0x000fe200030e061d */
[----:B------:R-:W-:Y:S09]  /*84e0*/  @!P1 BRA `(.L_x_105) ;  /* 0x0000000000049947 */ /* 0x000ff20003800000 */
[----:B------:R3:W5:Y:S02]  /*84f0*/  LDG.E.LTC128B R54, desc[UR24][R16.64+0x20] ;  /* 0x0000201810367981 */ /* 0x000764000c1e1920 */
.L_x_105:
[----:B------:R-:W-:Y:S05]  /*8500*/  BSYNC B1 ;  /* 0x0000000000017941 */ /* 0x000fea0003800000 */
.L_x_104:
        /* <DEDUP_REMOVED lines=11> */
[----:B------:R-:W-:Y:S01]  /*85c0*/  IADD3 R18, P2, R10, R28, RZ ;  /* 0x0000001c0a127210 */ /* 0x000fe20007f5e0ff */
[----:B------:R-:W-:Y:S01]  /*85d0*/  IMAD.X R11, R20, 0x1, R31, P1 ;  /* 0x00000001140b7824 */ /* 0x000fe200008e061f */
[----:B------:R-:W-:Y:S01]  /*85e0*/  IADD3 R8, P5, R8, R30, RZ ;  /* 0x0000001e08087210 */ /* 0x000fe20007fbe0ff */
[----:B----4-:R-:W-:Y:S01]  /*85f0*/  IMAD.WIDE.U32 R12, R32, 0x1c, R4 ;  /* 0x0000001c200c7825 */ /* 0x010fe200078e0004 */
[----:B------:R-:W-:Y:S02]  /*8600*/  ISETP.GT.AND P1, PT, R47, 0x69, PT ;  /* 0x000000692f00780c */ /* 0x000fe40003f24270 */
[-C--:B------:R-:W-:Y:S01]  /*8610*/  IADD3.X R9, R31, R50.reuse, R9, P5, !PT ;  /* 0x000000321f097210 */ /* 0x080fe20002ffe409 */
[----:B------:R-:W-:Y:S01]  /*8620*/  IMAD.IADD R13, R3, 0x1, R13 ;  /* 0x00000001030d7824 */ /* 0x000fe200078e020d */
[----:B------:R-:W-:Y:S02]  /*8630*/  ISETP.GT.AND P5, PT, R46, RZ, P1 ;  /* 0x000000ff2e00720c */ /* 0x000fe40000fa4270 */
[----:B------:R-:W-:Y:S01]  /*8640*/  IADD3.X R7, R31, R50, R15, P6, !PT ;  /* 0x000000321f077210 */ /* 0x000fe200037fe40f */
[----:B---3--:R-:W-:Y:S01]  /*8650*/  IMAD.WIDE.U32 R16, R34, R30, R8 ;  /* 0x0000001e22107225 */ /* 0x008fe200078e0008 */
[----:B------:R-:W-:-:S02]  /*8660*/  IADD3.X R15, R11, R29, RZ, P2, !PT ;  /* 0x0000001d0b0f7210 */ /* 0x000fc400017fe4ff */
        /* <DEDUP_REMOVED lines=10> */
.L_x_107:
[----:B------:R-:W-:Y:S05]  /*8710*/  BSYNC B1 ;  /* 0x0000000000017941 */ /* 0x000fea0003800000 */
.L_x_106:
[----:B------:R-:W-:Y:S01]  /*8720*/  ISETP.GT.AND P2, PT, R46, 0x8, P0 ;  /* 0x000000082e00780c */ /* 0x000fe20000744270 */
[----:B-----5:R-:W-:Y:S01]  /*8730*/  FMUL R20, R54, UR27 ;  /* 0x0000001b36147c20 */ /* 0x020fe20008400000 */
[----:B0-----:R-:W-:Y:S01]  /*8740*/  IADD3 R4, P0, R4, R51, RZ ;  /* 0x0000003304047210 */ /* 0x001fe20007f1e0ff */
[----:B---3--:R-:W-:Y:S01]  /*8750*/  IMAD.WIDE.U32 R14, R0, UR6, R16 ;  /* 0x00000006000e7c25 */ /* 0x008fe2000f8e0010 */
[----:B------:R-:W-:Y:S03]  /*8760*/  BSSY B1, `(.L_x_108) ;  /* 0x000000d000017945 */ /* 0x000fe60003800000 */
[----:B------:R-:W-:Y:S01]  /*8770*/  FFMA R187, R187, UR26, R20 ;  /* 0x0000001abbbb7c23 */ /* 0x000fe20008000014 */
[----:B------:R-:W-:Y:S01]  /*8780*/  IMAD.X R5, R5, 0x1, R33, P0 ;  /* 0x0000000105057824 */ /* 0x000fe200000e0621 */
[----:B------:R-:W-:Y:S01]  /*8790*/  LEA R16, P0, R14, UR8, 0x2 ;  /* 0x000000080e107c11 */ /* 0x000fe2000f8010ff */
        /* <DEDUP_REMOVED lines=9> */
.L_x_109:
[----:B------:R-:W-:Y:S05]  /*8830*/  BSYNC B1 ;  /* 0x0000000000017941 */ /* 0x000fea0003800000 */
.L_x_108:
[----:B--2--5:R-:W-:Y:S01]  /*8840*/  FMUL R17, R54, UR27 ;  /* 0x0000001b36117c20 */ /* 0x024fe20008400000 */
[----:B------:R-:W-:Y:S01]  /*8850*/  IMAD.WIDE.U32 R14, R0, UR6, R18 ;  /* 0x00000006000e7c25 */ /* 0x000fe2000f8e0012 */
[----:B------:R-:W-:Y:S01]  /*8860*/  ISETP.GT.AND P1, PT, R46, 0x8, P1 ;  /* 0x000000082e00780c */ /* 0x000fe20000f24270 */
[----:B------:R-:W-:Y:S02]  /*8870*/  BSSY B1, `(.L_x_110) ;  /* 0x000000e000017945 */ /* 0x000fe40003800000 */
[----:B------:R-:W-:Y:S01]  /*8880*/  FFMA R19, R188, UR26, R17 ;  /* 0x0000001abc137c23 */ /* 0x000fe20008000011 */
[----:B------:R-:W-:Y:S01]  /*8890*/  IMAD.WIDE.U32 R16, R30, 0x7, R10 ;  /* 0x000000071e107825 */ /* 0x000fe200078e000a */
[----:B------:R-:W-:Y:S02]  /*88a0*/  LEA R10, P5, R14, UR8, 0x2 ;  /* 0x000000080e0a7c11 */ /* 0x000fe4000f8a10ff */
[----:B------:R-:W-:Y:S01]  /*88b0*/  ISETP.GT.AND P0, PT, R47, 0x70, PT ;  /* 0x000000702f00780c */ /* 0x000fe20003f04270 */
[----:B------:R2:W-:Y:S01]  /*88c0*/  @P2 STG.E desc[UR24][R12.64+0x20], R19 ;  /* 0x000020130c002986 */ /* 0x0005e2000c101918 */
[----:B------:R-:W-:Y:S01]  /*88d0*/  IMAD.IADD R11, R48, 0x1, R15 ;  /* 0x00000001300b7824 */ /* 0x000fe200078e020f */
[----:B------:R-:W-:-:S02]  /*88e0*/  IADD3 R18, R50, R17, RZ ;  /* 0x0000001132127210 */ /* 0x000fc40007ffe0ff */
[----:B------:R-:W-:Y:S02]  /*88f0*/  IADD3 R15, P6, R28, R16, RZ ;  /* 0x000000101c0f7210 */ /* 0x000fe40007fde0ff */
[----:B------:R-:W-:Y:S02]  /*8900*/  LEA.HI.X R11, R14, UR9, R11, 0x2, P5 ;  /* 0x000000090e0b7c11 */ /* 0x000fe4000a8f140b */
[----:B------:R-:W-:Y:S01]  /*8910*/  ISETP.GT.AND P4, PT, R46, RZ, P0 ;  /* 0x000000ff2e00720c */ /* 0x000fe20000784270 */
[----:B------:R-:W-:Y:S01]  /*8920*/  IMAD.X R14, R18, 0x1, R29, P6 ;  /* 0x00000001120e7824 */ /* 0x000fe200030e061d */
[----:B------:R-:W-:Y:S11]  /*8930*/  @!P1 BRA `(.L_x_111) ;  /* 0x0000000000049947 */ /* 0x000ff60003800000 */
[----:B------:R3:W5:Y:S02]  /*8940*/  LDG.E.LTC128B R54, desc[UR24][R10.64+0x20] ;  /* 0x000020180a367981 */ /* 0x000764000c1e1920 */
.L_x_111:
[----:B------:R-:W-:Y:S05]  /*8950*/  BSYNC B1 ;  /* 0x0000000000017941 */ /* 0x000fea0003800000 */
.L_x_110:
[----:B---3-5:R-:W-:Y:S01]  /*8960*/  FMUL R10, R54, UR27 ;  /* 0x0000001b360a7c20 */ /* 0x028fe20008400000 */
[----:B--2---:R-:W-:-:S03]  /*8970*/  LEA R12, P2, R15, UR8, 0x2 ;  /* 0x000000080f0c7c11 */ /* 0x004fc6000f8410ff */
[----:B------:R-:W-:Y:S01]  /*8980*/  FFMA R189, R189, UR26, R10 ;  /* 0x0000001abdbd7c23 */ /* 0x000fe2000800000a */
[----:B------:R-:W-:-:S04]  /*8990*/  LEA.HI.X R13, R15, UR9, R14, 0x2, P2 ;  /* 0x000000090f0d7c11 */ /* 0x000fc800090f140e */
[----:B------:R2:W-:Y:S04]  /*89a0*/  @P1 STG.E desc[UR24][R4.64+0x20], R189 ;  /* 0x000020bd04001986 */ /* 0x0005e8000c101918 */
[----:B------:R3:W4:Y:S01]  /*89b0*/  @P4 LDG.E.LTC128B R54, desc[UR24][R12.64] ;  /* 0x000000180c364981 */ /* 0x000722000c1e1920 */
[----:B------:R-:W-:Y:S01]  /*89c0*/  IMAD.WIDE.U32 R8, R30, 0x7, R8 ;  /* 0x000000071e087825 */ /* 0x000fe200078e0008 */
[-C--:B------:R-:W-:Y:S01]  /*89d0*/  IADD3 R10, P1, R16, R30.reuse, RZ ;  /* 0x0000001e100a7210 */ /* 0x080fe20007f3e0ff */
[----:B------:R-:W-:Y:S02]  /*89e0*/  BSSY B1, `(.L_x_112) ;  /* 0x0000018000017945 */ /* 0x000fe40003800000 */
[----:B------:R-:W-:Y:S01]  /*89f0*/  IMAD.WIDE.U32 R14, R30, 0x7, R6 ;  /* 0x000000071e0e7825 */ /* 0x000fe200078e0006 */
[----:B------:R-:W-:-:S03]  /*8a00*/  IADD3 R6, P5, R8, R30, RZ ;  /* 0x0000001e08067210 */ /* 0x000fc60007fbe0ff */
[----:B------:R-:W-:Y:S01]  /*8a10*/  IMAD.X R11, R18, 0x1, R31, P1 ;  /* 0x00000001120b7824 */ /* 0x000fe200008e061f */
[----:B------:R-:W-:Y:S01]  /*8a20*/  ISETP.GT.AND P1, PT, R47, 0x71, PT ;  /* 0x000000712f00780c */ /* 0x000fe20003f24270 */
[----:B---3--:R-:W-:Y:S01]  /*8a30*/  IMAD.WIDE.U32 R12, R32, 0x1c, R4 ;  /* 0x0000001c200c7825 */ /* 0x008fe200078e0004 */
[----:B------:R-:W-:Y:S02]  /*8a40*/  IADD3.X R7, R31, R50, R9, P5, !PT ;  /* 0x000000321f077210 */ /* 0x000fe40002ffe409 */
[----:B------:R-:W-:Y:S01]  /*8a50*/  IADD3 R8, P6, R14, R30, RZ ;  /* 0x0000001e0e087210 */ /* 0x000fe20007fde0ff */
[----:B------:R-:W-:Y:S01]  /*8a60*/  IMAD.IADD R13, R3, 0x1, R13 ;  /* 0x00000001030d7824 */ /* 0x000fe200078e020d */
[----:B------:R-:W-:Y:S01]  /*8a70*/  IADD3 R18, P2, R10, R28, RZ ;  /* 0x0000001c0a127210 */ /* 0x000fe20007f5e0ff */
[----:B------:R-:W-:Y:S01]  /*8a80*/  IMAD.WIDE.U32 R16, R34, R30, R6 ;  /* 0x0000001e22107225 */ /* 0x000fe200078e0006 */
[----:B------:R-:W-:Y:S02]  /*8a90*/  ISETP.GT.AND P5, PT, R46, RZ, P1 ;  /* 0x000000ff2e00720c */ /* 0x000fe40000fa4270 */
[----:B------:R-:W-:Y:S01]  /*8aa0*/  IADD3.X R9, R31, R50, R15, P6, !PT ;  /* 0x000000321f097210 */ /* 0x000fe200037fe40f */
[----:B------:R-:W-:Y:S01]  /*8ab0*/  IMAD.X R15, R11, 0x1, R29, P2 ;  /* 0x000000010b0f7824 */ /* 0x000fe200010e061d */
[----:B------:R-:W-:Y:S01]  /*8ac0*/  LEA R14, P2, R18, UR8, 0x2 ;  /* 0x00000008120e7c11 */ /* 0x000fe2000f8410ff */
[----:B------:R-:W-:-:S03]  /*8ad0*/  IMAD.IADD R17, R49, 0x1, R17 ;  /* 0x0000000131117824 */ /* 0x000fc600078e0211 */
[----:B------:R-:W-:Y:S02]  /*8ae0*/  LEA.HI.X R15, R18, UR9, R15, 0x2, P2 ;  /* 0x00000009120f7c11 */ /* 0x000fe400090f140f */
[----:B------:R-:W-:-:S04]  /*8af0*/  IADD3 R16, P2, P6, R178, R16, R36 ;  /* 0x00000010b2107210 */ /* 0x000fc80007e5e024 */
[----:B------:R-:W-:Y:S01]  /*8b00*/  IADD3.X R17, R179, R17, R37, P2, P6 ;  /* 0x00000011b3117210 */ /* 0x000fe200017ec425 */
[----:B----4-:R-:W-:-:S04]  /*8b10*/  FMUL R19, R54, UR27 ;  /* 0x0000001b36137c20 */ /* 0x010fc80008400000 */
[----:B------:R-:W-:-:S05]  /*8b20*/  FFMA R19, R190, UR26, R19 ;  /* 0x0000001abe137c23 */ /* 0x000fca0008000013 */
[----:B------:R2:W-:Y:S01]  /*8b30*/  @P4 STG.E desc[UR24][R12.64], R19 ;  /* 0x000000130c004986 */ /* 0x0005e2000c101918 */
[----:B------:R-:W-:Y:S05]  /*8b40*/  @!P5 BRA `(.L_x_113) ;  /* 0x000000000004d947 */ /* 0x000fea0003800000 */
[----:B------:R3:W5:Y:S02]  /*8b50*/  LDG.E.LTC128B R54, desc[UR24][R14.64] ;  /* 0x000000180e367981 */ /* 0x000764000c1e1920 */
.L_x_113:
[----:B------:R-:W-:Y:S05]  /*8b60*/  BSYNC B1 ;  /* 0x0000000000017941 */ /* 0x000fea0003800000 */
.L_x_112:
[----:B------:R-:W-:Y:S01]  /*8b70*/  ISETP.GT.AND P2, PT, R46, 0x8, P0 ;  /* 0x000000082e00780c */ /* 0x000fe20000744270 */
[----:B-----5:R-:W-:Y:S01]  /*8b80*/  FMUL R20, R54, UR27 ;  /* 0x0000001b36147c20 */ /* 0x020fe20008400000 */
[----:B0-2---:R-:W-:Y:S01]  /*8b90*/  IADD3 R4, P0, R4, R51, RZ ;  /* 0x0000003304047210 */ /* 0x005fe20007f1e0ff */
[----:B---3--:R-:W-:Y:S01]  /*8ba0*/  IMAD.WIDE.U32 R14, R0, UR6, R16 ;  /* 0x00000006000e7c25 */ /* 0x008fe2000f8e0010 */
[----:B------:R-:W-:Y:S03]  /*8bb0*/  BSSY B1, `(.L_x_114) ;  /* 0x000000d000017945 */ /* 0x000fe60003800000 */
[----:B------:R-:W-:Y:S01]  /*8bc0*/  FFMA R191, R191, UR26, R20 ;  /* 0x0000001abfbf7c23 */ /* 0x000fe20008000014 */
[----:B------:R-:W-:Y:S01]  /*8bd0*/  IMAD.X R5, R5, 0x1, R33, P0 ;  /* 0x0000000105057824 */ /* 0x000fe200000e0621 */
[----:B------:R-:W-:Y:S01]  /*8be0*/  IADD3 R17, R48, R15, RZ ;  /* 0x0000000f30117210 */ /* 0x000fe20007ffe0ff */
[----:B------:R-:W-:Y:S01]  /*8bf0*/  IMAD.WIDE.U32 R18, R34, R30, R8 ;  /* 0x0000001e22127225 */ /* 0x000fe200078e0008 */
        /* <DEDUP_REMOVED lines=8> */
.L_x_115:
[----:B------:R-:W-:Y:S05]  /*8c80*/  BSYNC B1 ;  /* 0x0000000000017941 */ /* 0x000fea0003800000 */
.L_x_114:
        /* <DEDUP_REMOVED lines=17> */
.L_x_117:
[----:B------:R-:W-:Y:S05]  /*8da0*/  BSYNC B1 ;  /* 0x0000000000017941 */ /* 0x000fea0003800000 */
.L_x_116:
        /* <DEDUP_REMOVED lines=15> */
[-C--:B------:R-:W-:Y:S02]  /*8ea0*/  IADD3 R6, P6, R14, R30.reuse, RZ ;  /* 0x0000001e0e067210 */ /* 0x080fe40007fde0ff */
[----:B------:R-:W-:Y:S01]  /*8eb0*/  IADD3 R13, R3, R13, RZ ;  /* 0x0000000d030d7210 */ /* 0x000fe20007ffe0ff */
[----:B------:R-:W-:Y:S01]  /*8ec0*/  IMAD.WIDE.U32 R16, R34, R30, R8 ;  /* 0x0000001e22107225 */ /* 0x000fe200078e0008 */
[----:B------:R-:W-:Y:S02]  /*8ed0*/  IADD3 R18, P2, R10, R28, RZ ;  /* 0x0000001c0a127210 */ /* 0x000fe40007f5e0ff */
[----:B------:R-:W-:Y:S01]  /*8ee0*/  ISETP.GT.AND P5, PT, R46, RZ, P1 ;  /* 0x000000ff2e00720c */ /* 0x000fe20000fa4270 */
[----:B------:R-:W-:Y:S01]  /*8ef0*/  IMAD.IADD R17, R49, 0x1, R17 ;  /* 0x0000000131117824 */ /* 0x000fe200078e0211 */
[----:B------:R-:W-:Y:S01]  /*8f00*/  IADD3.X R7, R31, R50, R15, P6, !PT ;  /* 0x000000321f077210 */ /* 0x000fe200037fe40f */
[----:B------:R-:W-:Y:S01]  /*8f10*/  IMAD.X R15, R11, 0x1, R29, P2 ;  /* 0x000000010b0f7824 */ /* 0x000fe200010e061d */
[----:B------:R-:W-:-:S04]  /*8f20*/  LEA R14, P2, R18, UR8, 0x2 ;  /* 0x00000008120e7c11 */ /* 0x000fc8000f8410ff */
        /* <DEDUP_REMOVED lines=8> */
.L_x_119:
[----:B------:R-:W-:Y:S05]  /*8fb0*/  BSYNC B1 ;  /* 0x0000000000017941 */ /* 0x000fea0003800000 */
.L_x_118:
[----:B------:R-:W-:Y:S01]  /*8fc0*/  ISETP.GT.AND P2, PT, R46, 0x8, P0 ;  /* 0x000000082e00780c */ /* 0x000fe20000744270 */
[----:B-----5:R-:W-:Y:S01]  /*8fd0*/  FMUL R20, R54, UR27 ;  /* 0x0000001b36147c20 */ /* 0x020fe20008400000 */
[----:B0-2---:R-:W-:Y:S01]  /*8fe0*/  IADD3 R4, P0, R4, R51, RZ ;  /* 0x0000003304047210 */ /* 0x005fe20007f1e0ff */
[----:B---3--:R-:W-:Y:S01]  /*8ff0*/  IMAD.WIDE.U32 R14, R0, UR6, R16 ;  /* 0x00000006000e7c25 */ /* 0x008fe2000f8e0010 */
[----:B------:R-:W-:Y:S03]  /*9000*/  BSSY B1, `(.L_x_120) ;  /* 0x000000d000017945 */ /* 0x000fe60003800000 */
[----:B------:R-:W-:Y:S01]  /*9010*/  FFMA R195, R195, UR26, R20 ;  /* 0x0000001ac3c37c23 */ /* 0x000fe20008000014 */
[----:B------:R-:W-:Y:S01]  /*9020*/  IMAD.X R5, R5, 0x1, R33, P0 ;  /* 0x0000000105057824 */ /* 0x000fe200000e0621 */
[----:B------:R-:W-:Y:S01]  /*9030*/  LEA R16, P0, R14, UR8, 0x2 ;  /* 0x000000080e107c11 */ /* 0x000fe2000f8010ff */
[----:B------:R-:W-:-:S03]  /*9040*/  IMAD.WIDE.U32 R18, R34, R30, R6 ;  /* 0x0000001e22127225 */ /* 0x000fc600078e0006 */
        /* <DEDUP_REMOVED lines=8> */
.L_x_121:
[----:B------:R-:W-:Y:S05]  /*90d0*/  BSYNC B1 ;  /* 0x0000000000017941 */ /* 0x000fea0003800000 */
.L_x_120:
        /* <DEDUP_REMOVED lines=13> */
[----:B------:R-:W-:Y:S02]  /*91b0*/  LEA.HI.X R11, R14, UR9, R11, 0x2, P5 ;  /* 0x000000090e0b7c11 */ /* 0x000fe4000a8f140b */
[----:B------:R-:W-:Y:S01]  /*91c0*/  IADD3.X R14, R18, R29, RZ, P6, !PT ;  /* 0x0000001d120e7210 */ /* 0x000fe200037fe4ff */
[----:B------:R-:W-:Y:S08]  /*91d0*/  @!P1 BRA `(.L_x_123) ;  /* 0x0000000000049947 */ /* 0x000ff00003800000 */
[----:B------:R3:W5:Y:S02]  /*91e0*/  LDG.E.LTC128B R54, desc[UR24][R10.64+0x20] ;  /* 0x000020180a367981 */ /* 0x000764000c1e1920 */
.L_x_123:
[----:B------:R-:W-:Y:S05]  /*91f0*/  BSYNC B1 ;  /* 0x0000000000017941 */ /* 0x000fea0003800000 */
.L_x_122:
        /* <DEDUP_REMOVED lines=12> */
[----:B------:R-:W-:Y:S01]  /*92c0*/  IADD3 R8, P6, R14, R30, RZ ;  /* 0x0000001e0e087210 */ /* 0x000fe20007fde0ff */
[----:B---3--:R-:W-:Y:S01]  /*92d0*/  IMAD.WIDE.U32 R12, R32, 0x1c, R4 ;  /* 0x0000001c200c7825 */ /* 0x008fe200078e0004 */
[----:B------:R-:W-:Y:S02]  /*92e0*/  IADD3 R18, P2, R10, R28, RZ ;  /* 0x0000001c0a127210 */ /* 0x000fe40007f5e0ff */
[-C--:B------:R-:W-:Y:S01]  /*92f0*/  IADD3.X R7, R31, R50.reuse, R9, P5, !PT ;  /* 0x000000321f077210 */ /* 0x080fe20002ffe409 */
[----:B------:R-:W-:Y:S01]  /*9300*/  IMAD.IADD R19, R3, 0x1, R13 ;  /* 0x0000000103137824 */ /* 0x000fe200078e020d */
[----:B------:R-:W-:Y:S01]  /*9310*/  IADD3.X R9, R31, R50, R15, P6, !PT ;  /* 0x000000321f097210 */ /* 0x000fe200037fe40f */
[----:B------:R-:W-:Y:S01]  /*9320*/  IMAD.X R15, R11, 0x1, R29, P2 ;  /* 0x000000010b0f7824 */ /* 0x000fe200010e061d */
[----:B------:R-:W-:Y:S01]  /*9330*/  LEA R14, P2, R18, UR8, 0x2 ;  /* 0x00000008120e7c11 */ /* 0x000fe2000f8410ff */
[----:B------:R-:W-:Y:S01]  /*9340*/  IMAD.WIDE.U32 R16, R34, R30, R6 ;  /* 0x0000001e22107225 */ /* 0x000fe200078e0006 */
[----:B------:R-:W-:-:S02]  /*9350*/  ISETP.GT.AND P1, PT, R47, 0x81, PT ;  /* 0x000000812f00780c */ /* 0x000fc40003f24270 */
[----:B------:R-:W-:Y:S01]  /*9360*/  LEA.HI.X R15, R18, UR9, R15, 0x2, P2 ;  /* 0x00000009120f7c11 */ /* 0x000fe200090f140f */
[----:B------:R-:W-:Y:S01]  /*9370*/  IMAD.MOV.U32 R18, RZ, RZ, R12 ;  /* 0x000000ffff127224 */ /* 0x000fe200078e000c */
[----:B------:R-:W-:Y:S01]  /*9380*/  ISETP.GT.AND P5, PT, R46, RZ, P1 ;  /* 0x000000ff2e00720c */ /* 0x000fe20000fa4270 */
        /* <DEDUP_REMOVED lines=8> */
.L_x_125:
[----:B------:R-:W-:Y:S05]  /*9410*/  BSYNC B1 ;  /* 0x0000000000017941 */ /* 0x000fea0003800000 */
.L_x_124:
[----:B------:R-:W-:Y:S01]  /*9420*/  ISETP.GT.AND P2, PT, R46, 0x8, P0 ;  /* 0x000000082e00780c */ /* 0x000fe20000744270 */
[----:B-----5:R-:W-:Y:S01]  /*9430*/  FMUL R20, R54, UR27 ;  /* 0x0000001b36147c20 */ /* 0x020fe20008400000 */
[----:B0-2---:R-:W-:Y:S01]  /*9440*/  IADD3 R4, P0, R4, R51, RZ ;  /* 0x0000003304047210 */ /* 0x005fe20007f1e0ff */
[----:B------:R-:W-:Y:S01]  /*9450*/  IMAD.WIDE.U32 R12, R0, UR6, R16 ;  /* 0x00000006000c7c25 */ /* 0x000fe2000f8e0010 */
[----:B------:R-:W-:Y:S03]  /*9460*/  BSSY B1, `(.L_x_126) ;  /* 0x000000d000017945 */ /* 0x000fe60003800000 */
[----:B------:R-:W-:Y:S01]  /*9470*/  FFMA R199, R199, UR26, R20 ;  /* 0x0000001ac7c77c23 */ /* 0x000fe20008000014 */
[----:B------:R-:W-:Y:S01]  /*9480*/  IMAD.X R5, R5, 0x1, R33, P0 ;  /* 0x0000000105057824 */ /* 0x000fe200000e0621 */
[----:B---3--:R-:W-:Y:S01]  /*9490*/  IADD3 R15, R48, R13, RZ ;  /* 0x0000000d300f7210 */ /* 0x008fe20007ffe0ff */
        /* <DEDUP_REMOVED lines=9> */
.L_x_127:
[----:B------:R-:W-:Y:S05]  /*9530*/  BSYNC B1 ;  /* 0x0000000000017941 */ /* 0x000fea0003800000 */
.L_x_126:
[----:B--2--5:R-:W-:Y:S01]  /*9540*/  FMUL R15, R54, UR27 ;  /* 0x0000001b360f7c20 */ /* 0x024fe20008400000 */
        /* <DEDUP_REMOVED lines=16> */
.L_x_129:
[----:B------:R-:W-:Y:S05]  /*9650*/  BSYNC B1 ;  /* 0x0000000000017941 */ /* 0x000fea0003800000 */
.L_x_128:
[----:B-----5:R-:W-:Y:S01]  /*9660*/  FMUL R12, R54, UR27 ;  /* 0x0000001b360c7c20 */ /* 0x020fe20008400000 */
[----:B---3--:R-:W-:-:S03]  /*9670*/  LEA R10, P2, R13, UR8, 0x2 ;  /* 0x000000080d0a7c11 */ /* 0x008fc6000f8410ff */
[----:B------:R-:W-:Y:S01]  /*9680*/  FFMA R201, R201, UR26, R12 ;  /* 0x0000001ac9c97c23 */ /* 0x000fe2000800000c */
        /* <DEDUP_REMOVED lines=8> */
[----:B--2---:R-:W-:Y:S01]  /*9710*/  IADD3 R18, P2, R16, R28, RZ ;  /* 0x0000001c10127210 */ /* 0x004fe20007f5e0ff */
[----:B------:R-:W-:Y:S01]  /*9720*/  IMAD.X R17, R20, 0x1, R31, P1 ;  /* 0x0000000114117824 */ /* 0x000fe200008e061f */
[----:B------:R-:W-:Y:S01]  /*9730*/  IADD3 R6, P6, R12, R30, RZ ;  /* 0x0000001e0c067210 */ /* 0x000fe20007fde0ff */
[----:B----4-:R-:W-:Y:S01]  /*9740*/  IMAD.WIDE.U32 R10, R32, 0x1c, R4 ;  /* 0x0000001c200a7825 */ /* 0x010fe200078e0004 */
[CC--:B------:R-:W-:Y:S02]  /*9750*/  IADD3.X R9, R31.reuse, R50.reuse, R7, P5, !PT ;  /* 0x000000321f097210 */ /* 0x0c0fe40002ffe407 */
[----:B------:R-:W-:Y:S01]  /*9760*/  IADD3.X R7, R31, R50, R13, P6, !PT ;  /* 0x000000321f077210 */ /* 0x000fe200037fe40d */
[----:B------:R-:W-:Y:S01]  /*9770*/  IMAD.X R13, R17, 0x1, R29, P2 ;  /* 0x00000001110d7824 */ /* 0x000fe200010e061d */
[----:B------:R-:W-:Y:S01]  /*9780*/  LEA R12, P2, R18, UR8, 0x2 ;  /* 0x00000008120c7c11 */ /* 0x000fe2000f8410ff */
[----:B------:R-:W-:Y:S01]  /*9790*/  IMAD.WIDE.U32 R14, R34, R30, R8 ;  /* 0x0000001e220e7225 */ /* 0x000fe200078e0008 */
[----:B------:R-:W-:-:S02]  /*97a0*/  IADD3 R19, R3, R11, RZ ;  /* 0x0000000b03137210 */ /* 0x000fc40007ffe0ff */
[----:B------:R-:W-:Y:S01]  /*97b0*/  LEA.HI.X R13, R18, UR9, R13, 0x2, P2 ;  /* 0x00000009120d7c11 */ /* 0x000fe200090f140d */
[----:B------:R-:W-:Y:S01]  /*97c0*/  IMAD.MOV.U32 R18, RZ, RZ, R10 ;  /* 0x000000ffff127224 */ /* 0x000fe200078e000a */
[----:B------:R-:W-:Y:S01]  /*97d0*/  ISETP.GT.AND P1, PT, R47, 0x89, PT ;  /* 0x000000892f00780c */ /* 0x000fe20003f24270 */
[----:B------:R-:W-:Y:S01]  /*97e0*/  IMAD.IADD R11, R49, 0x1, R15 ;  /* 0x00000001310b7824 */ /* 0x000fe200078e020f */
[----:B------:R-:W-:Y:S02]  /*97f0*/  IADD3 R14, P2, P6, R178, R14, R36 ;  /* 0x0000000eb20e7210 */ /* 0x000fe40007e5e024 */
[----:B------:R-:W-:Y:S02]  /*9800*/  ISETP.GT.AND P5, PT, R46, RZ, P1 ;  /* 0x000000ff2e00720c */ /* 0x000fe40000fa4270 */
[----:B------:R-:W-:Y:S01]  /*9810*/  IADD3.X R15, R179, R11, R37, P2, P6 ;  /* 0x0000000bb30f7210 */ /* 0x000fe200017ec425 */
[----:B---3--:R-:W-:-:S04]  /*9820*/  FMUL R21, R54, UR27 ;  /* 0x0000001b36157c20 */ /* 0x008fc80008400000 */
[----:B------:R-:W-:-:S05]  /*9830*/  FFMA R21, R202, UR26, R21 ;  /* 0x0000001aca157c23 */ /* 0x000fca0008000015 */
[----:B------:R2:W-:Y:S01]  /*9840*/  @P4 STG.E desc[UR24][R18.64], R21 ;  /* 0x0000001512004986 */ /* 0x0005e2000c101918 */
[----:B------:R-:W-:Y:S05]  /*9850*/  @!P5 BRA `(.L_x_131) ;  /* 0x000000000004d947 */ /* 0x000fea0003800000 */
[----:B------:R3:W5:Y:S02]  /*9860*/  LDG.E.LTC128B R54, desc[UR24][R12.64] ;  /* 0x000000180c367981 */ /* 0x000764000c1e1920 */
.L_x_131:
[----:B------:R-:W-:Y:S05]  /*9870*/  BSYNC B1 ;  /* 0x0000000000017941 */ /* 0x000fea0003800000 */
.L_x_130:
[----:B------:R-:W-:Y:S01]  /*9880*/  ISETP.GT.AND P2, PT, R46, 0x8, P0 ;  /* 0x000000082e00780c */ /* 0x000fe20000744270 */
[----:B-----5:R-:W-:Y:S01]  /*9890*/  FMUL R20, R54, UR27 ;  /* 0x0000001b36147c20 */ /* 0x020fe20008400000 */
[----:B0-----:R-:W-:Y:S01]  /*98a0*/  IADD3 R4, P0, R4, R51, RZ ;  /* 0x0000003304047210 */ /* 0x001fe20007f1e0ff */
[----:B------:R-:W-:Y:S01]  /*98b0*/  IMAD.WIDE.U32 R10, R0, UR6, R14 ;  /* 0x00000006000a7c25 */ /* 0x000fe2000f8e000e */
[----:B------:R-:W-:Y:S03]  /*98c0*/  BSSY B1, `(.L_x_132) ;  /* 0x000000d000017945 */ /* 0x000fe60003800000 */
[----:B------:R-:W-:Y:S01]  /*98d0*/  FFMA R203, R203, UR26, R20 ;  /* 0x0000001acbcb7c23 */ /* 0x000fe20008000014 */
[----:B------:R-:W-:Y:S01]  /*98e0*/  IMAD.X R5, R5, 0x1, R33, P0 ;  /* 0x0000000105057824 */ /* 0x000fe200000e0621 */
[----:B---3--:R-:W-:Y:S01]  /*98f0*/  LEA R12, P0, R10, UR8, 0x2 ;  /* 0x000000080a0c7c11 */ /* 0x008fe2000f8010ff */
        /* <DEDUP_REMOVED lines=9> */
.L_x_133:
[----:B------:R-:W-:Y:S05]  /*9990*/  BSYNC B1 ;  /* 0x0000000000017941 */ /* 0x000fea0003800000 */
.L_x_132:
[----:B---3-5:R-:W-:Y:S01]  /*99a0*/  FMUL R13, R54, UR27 ;  /* 0x0000001b360d7c20 */ /* 0x028fe20008400000 */
        /* <DEDUP_REMOVED lines=9> */
[----:B------:R-:W-:-:S02]  /*9a40*/  IADD3 R20, R50, R17, RZ ;  /* 0x0000001132147210 */ /* 0x000fc40007ffe0ff */
[----:B------:R-:W-:Y:S02]  /*9a50*/  IADD3 R11, P6, R28, R16, RZ ;  /* 0x000000101c0b7210 */ /* 0x000fe40007fde0ff */
[----:B------:R-:W-:Y:S02]  /*9a60*/  ISETP.GT.AND P4, PT, R46, RZ, P0 ;  /* 0x000000ff2e00720c */ /* 0x000fe40000784270 */
[----:B------:R-:W-:Y:S01]  /*9a70*/  LEA.HI.X R13, R10, UR9, R13, 0x2, P5 ;  /* 0x000000090a0d7c11 */ /* 0x000fe2000a8f140d */
[----:B------:R-:W-:Y:S01]  /*9a80*/  IMAD.X R14, R20, 0x1, R29, P6 ;  /* 0x00000001140e7824 */ /* 0x000fe200030e061d */
[----:B------:R-:W-:Y:S09]  /*9a90*/  @!P1 BRA `(.L_x_135) ;  /* 0x0000000000049947 */ /* 0x000ff20003800000 */
[----:B------:R4:W5:Y:S02]  /*9aa0*/  LDG.E.LTC128B R54, desc[UR24][R12.64+0x20] ;  /* 0x000020180c367981 */ /* 0x000964000c1e1920 */
.L_x_135:
[----:B------:R-:W-:Y:S05]  /*9ab0*/  BSYNC B1 ;  /* 0x0000000000017941 */ /* 0x000fea0003800000 */
.L_x_134:
[----:B----45:R-:W-:Y:S01]  /*9ac0*/  FMUL R12, R54, UR27 ;  /* 0x0000001b360c7c20 */ /* 0x030fe20008400000 */
[----:B------:R-:W-:-:S03]  /*9ad0*/  LEA R10, P2, R11, UR8, 0x2 ;  /* 0x000000080b0a7c11 */ /* 0x000fc6000f8410ff */
        /* <DEDUP_REMOVED lines=9> */
[----:B--23--:R-:W-:Y:S01]  /*9b70*/  IADD3 R18, P2, R16, R28, RZ ;  /* 0x0000001c10127210 */ /* 0x00cfe20007f5e0ff */
[----:B------:R-:W-:Y:S01]  /*9b80*/  IMAD.X R17, R20, 0x1, R31, P1 ;  /* 0x0000000114117824 */ /* 0x000fe200008e061f */
[----:B------:R-:W-:Y:S01]  /*9b90*/  IADD3 R8, P6, R12, R30, RZ ;  /* 0x0000001e0c087210 */ /* 0x000fe20007fde0ff */
[----:B0-----:R-:W-:Y:S01]  /*9ba0*/  IMAD.WIDE.U32 R10, R32, 0x1c, R4 ;  /* 0x0000001c200a7825 */ /* 0x001fe200078e0004 */
[CC--:B------:R-:W-:Y:S02]  /*9bb0*/  IADD3.X R7, R31.reuse, R50.reuse, R9, P5, !PT ;  /* 0x000000321f077210 */ /* 0x0c0fe40002ffe409 */
[----:B------:R-:W-:Y:S01]  /*9bc0*/  IADD3.X R9, R31, R50, R13, P6, !PT ;  /* 0x000000321f097210 */ /* 0x000fe200037fe40d */
[----:B------:R-:W-:Y:S01]  /*9bd0*/  IMAD.X R13, R17, 0x1, R29, P2 ;  /* 0x00000001110d7824 */ /* 0x000fe200010e061d */
[----:B------:R-:W-:Y:S01]  /*9be0*/  LEA R12, P2, R18, UR8, 0x2 ;  /* 0x00000008120c7c11 */ /* 0x000fe2000f8410ff */
[----:B------:R-:W-:Y:S01]  /*9bf0*/  IMAD.IADD R19, R3, 0x1, R11 ;  /* 0x0000000103137824 */ /* 0x000fe200078e020b */
[----:B------:R-:W-:Y:S01]  /*9c00*/  ISETP.GT.AND P1, PT, R47, 0x91, PT ;  /* 0x000000912f00780c */ /* 0x000fe20003f24270 */
[----:B------:R-:W-:Y:S01]  /*9c10*/  IMAD.WIDE.U32 R14, R34, R30, R6 ;  /* 0x0000001e220e7225 */ /* 0x000fe200078e0006 */
[----:B------:R-:W-:-:S02]  /*9c20*/  LEA.HI.X R13, R18, UR9, R13, 0x2, P2 ;  /* 0x00000009120d7c11 */ /* 0x000fc400090f140d */
[----:B------:R-:W-:Y:S01]  /*9c30*/  ISETP.GT.AND P5, PT, R46, RZ, P1 ;  /* 0x000000ff2e00720c */ /* 0x000fe20000fa4270 */
[----:B------:R-:W-:Y:S01]  /*9c40*/  IMAD.MOV.U32 R18, RZ, RZ, R10 ;  /* 0x000000ffff127224 */ /* 0x000fe200078e000a */
[----:B------:R-:W-:Y:S01]  /*9c50*/  IADD3 R14, P2, P6, R178, R14, R36 ;  /* 0x0000000eb20e7210 */ /* 0x000fe20007e5e024 */
[----:B------:R-:W-:-:S05]  /*9c60*/  IMAD.IADD R11, R49, 0x1, R15 ;  /* 0x00000001310b7824 */ /* 0x000fca00078e020f */
[----:B------:R-:W-:Y:S01]  /*9c70*/  IADD3.X R15, R179, R11, R37, P2, P6 ;  /* 0x0000000bb30f7210 */ /* 0x000fe200017ec425 */
[----:B----4-:R-:W-:-:S04]  /*9c80*/  FMUL R21, R54, UR27 ;  /* 0x0000001b36157c20 */ /* 0x010fc80008400000 */
[----:B------:R-:W-:-:S05]  /*9c90*/  FFMA R21, R206, UR26, R21 ;  /* 0x0000001ace157c23 */ /* 0x000fca0008000015 */
[----:B------:R0:W-:Y:S01]  /*9ca0*/  @P4 STG.E desc[UR24][R18.64], R21 ;  /* 0x0000001512004986 */ /* 0x0001e2000c101918 */
[----:B------:R-:W-:Y:S05]  /*9cb0*/  @!P5 BRA `(.L_x_137) ;  /* 0x000000000004d947 */ /* 0x000fea0003800000 */
[----:B------:R2:W5:Y:S02]  /*9cc0*/  LDG.E.LTC128B R54, desc[UR24][R12.64] ;  /* 0x000000180c367981 */ /* 0x000564000c1e1920 */
.L_x_137:
[----:B------:R-:W-:Y:S05]  /*9cd0*/  BSYNC B1 ;  /* 0x0000000000017941 */ /* 0x000fea0003800000 */
.L_x_136:
[----:B------:R-:W-:Y:S01]  /*9ce0*/  ISETP.GT.AND P2, PT, R46, 0x8, P0 ;  /* 0x000000082e00780c */ /* 0x000fe20000744270 */
[----:B-----5:R-:W-:Y:S01]  /*9cf0*/  FMUL R20, R54, UR27 ;  /* 0x0000001b36147c20 */ /* 0x020fe20008400000 */
[----:B------:R-:W-:Y:S01]  /*9d00*/  IADD3 R4, P0, R4, R51, RZ ;  /* 0x0000003304047210 */ /* 0x000fe20007f1e0ff */
[----:B------:R-:W-:Y:S01]  /*9d10*/  IMAD.WIDE.U32 R10, R0, UR6, R14 ;  /* 0x00000006000a7c25 */ /* 0x000fe2000f8e000e */
[----:B------:R-:W-:Y:S03]  /*9d20*/  BSSY B1, `(.L_x_138) ;  /* 0x000000d000017945 */ /* 0x000fe60003800000 */
[----:B------:R-:W-:Y:S01]  /*9d30*/  FFMA R207, R207, UR26, R20 ;  /* 0x0000001acfcf7c23 */ /* 0x000fe20008000014 */
[----:B------:R-:W-:Y:S01]  /*9d40*/  IADD3.X R5, R5, R33, RZ, P0, !PT ;  /* 0x0000002105057210 */ /* 0x000fe200007fe4ff */
[----:B------:R-:W-:Y:S01]  /*9d50*/  IMAD.WIDE.U32 R14, R34, R30, R8 ;  /* 0x0000001e220e7225 */ /* 0x000fe200078e0008 */
[----:B--2---:R-:W-:-:S03]  /*9d60*/  LEA R12, P0, R10, UR8, 0x2 ;  /* 0x000000080a0c7c11 */ /* 0x004fc6000f8010ff */
        /* <DEDUP_REMOVED lines=8> */
.L_x_139:
[----:B------:R-:W-:Y:S05]  /*9df0*/  BSYNC B1 ;  /* 0x0000000000017941 */ /* 0x000fea0003800000 */
.L_x_138:
        /* <DEDUP_REMOVED lines=17> */
.L_x_141:
[----:B------:R-:W-:Y:S05]  /*9f10*/  BSYNC B1 ;  /* 0x0000000000017941 */ /* 0x000fea0003800000 */
.L_x_140:
[----:B----45:R-:W-:Y:S01]  /*9f20*/  FMUL R12, R54, UR27 ;  /* 0x0000001b360c7c20 */ /* 0x030fe20008400000 */
[----:B------:R-:W-:-:S03]  /*9f30*/  LEA R10, P2, R11, UR8, 0x2 ;  /* 0x000000080b0a7c11 */ /* 0x000fc6000f8410ff */
        /* <DEDUP_REMOVED lines=9> */
[----:B0--3--:R-:W-:Y:S01]  /*9fd0*/  IADD3 R18, P2, R16, R28, RZ ;  /* 0x0000001c10127210 */ /* 0x009fe20007f5e0ff */
[----:B------:R-:W-:Y:S01]  /*9fe0*/  IMAD.X R17, R20, 0x1, R31, P1 ;  /* 0x0000000114117824 */ /* 0x000fe200008e061f */
[----:B------:R-:W-:Y:S02]  /*9ff0*/  IADD3 R12, P5, R6, R30, RZ ;  /* 0x0000001e060c7210 */ /* 0x000fe40007fbe0ff */
[-C--:B------:R-:W-:Y:S02]  /*a000*/  IADD3.X R15, R31, R50.reuse, R9, P6, !PT ;  /* 0x000000321f0f7210 */ /* 0x080fe400037fe409 */
[----:B------:R-:W-:Y:S02]  /*a010*/  IADD3.X R9, R17, R29, RZ, P2, !PT ;  /* 0x0000001d11097210 */ /* 0x000fe400017fe4ff */
[----:B------:R-:W-:Y:S01]  /*a020*/  IADD3.X R13, R31, R50, R7, P5, !PT ;  /* 0x000000321f0d7210 */ /* 0x000fe20002ffe407 */
[----:B------:R-:W-:Y:S01]  /*a030*/  IMAD.WIDE.U32 R6, R32, 0x1c, R4 ;  /* 0x0000001c20067825 */ /* 0x000fe200078e0004 */
[----:B------:R-:W-:-:S02]  /*a040*/  LEA R8, P2, R18, UR8, 0x2 ;  /* 0x0000000812087c11 */ /* 0x000fc4000f8410ff */
[----:B------:R-:W-:Y:S01]  /*a050*/  ISETP.GT.AND P1, PT, R47, 0x99, PT ;  /* 0x000000992f00780c */ /* 0x000fe20003f24270 */
[----:B------:R-:W-:Y:S01]  /*a060*/  IMAD.IADD R19, R3, 0x1, R7 ;  /* 0x0000000103137824 */ /* 0x000fe200078e0207 */
[----:B------:R-:W-:Y:S01]  /*a070*/  LEA.HI.X R9, R18, UR9, R9, 0x2, P2 ;  /* 0x0000000912097c11 */ /* 0x000fe200090f1409 */
[----:B------:R-:W-:Y:S01]  /*a080*/  IMAD.MOV.U32 R18, RZ, RZ, R6 ;  /* 0x000000ffff127224 */ /* 0x000fe200078e0006 */
[----:B------:R-:W-:Y:S01]  /*a090*/  ISETP.GT.AND P5, PT, R46, RZ, P1 ;  /* 0x000000ff2e00720c */ /* 0x000fe20000fa4270 */
[----:B-1----:R-:W-:-:S04]  /*a0a0*/  IMAD.WIDE.U32 R10, R34, R30, R12 ;  /* 0x0000001e220a7225 */ /* 0x002fc800078e000c */
[----:B------:R-:W-:Y:S01]  /*a0b0*/  IMAD.IADD R7, R49, 0x1, R11 ;  /* 0x0000000131077824 */ /* 0x000fe200078e020b */
[----:B------:R-:W-:-:S04]  /*a0c0*/  IADD3 R10, P2, P6, R178, R10, R36 ;  /* 0x0000000ab20a7210 */ /* 0x000fc80007e5e024 */
[----:B------:R-:W-:Y:S01]  /*a0d0*/  IADD3.X R11, R179, R7, R37, P2, P6 ;  /* 0x00000007b30b7210 */ /* 0x000fe200017ec425 */
[----:B--2---:R-:W-:-:S04]  /*a0e0*/  FMUL R21, R54, UR27 ;  /* 0x0000001b36157c20 */ /* 0x004fc80008400000 */
[----:B------:R-:W-:-:S05]  /*a0f0*/  FFMA R21, R210, UR26, R21 ;  /* 0x0000001ad2157c23 */ /* 0x000fca0008000015 */
[----:B------:R4:W-:Y:S01]  /*a100*/  @P4 STG.E desc[UR24][R18.64], R21 ;  /* 0x0000001512004986 */ /* 0x0009e2000c101918 */
[----:B------:R-:W-:Y:S05]  /*a110*/  @!P5 BRA `(.L_x_143) ;  /* 0x000000000004d947 */ /* 0x000fea0003800000 */
[----:B------:R0:W5:Y:S02]  /*a120*/  LDG.E.LTC128B R54, desc[UR24][R8.64] ;  /* 0x0000001808367981 */ /* 0x000164000c1e1920 */
.L_x_143:
[----:B------:R-:W-:Y:S05]  /*a130*/  BSYNC B1 ;  /* 0x0000000000017941 */ /* 0x000fea0003800000 */
.L_x_142:
[----:B------:R-:W-:Y:S01]  /*a140*/  ISETP.GT.AND P2, PT, R46, 0x8, P0 ;  /* 0x000000082e00780c */ /* 0x000fe20000744270 */
[----:B-----5:R-:W-:Y:S01]  /*a150*/  FMUL R20, R54, UR27 ;  /* 0x0000001b36147c20 */ /* 0x020fe20008400000 */
[----:B----4-:R-:W-:Y:S01]  /*a160*/  IADD3 R4, P0, R4, R51, RZ ;  /* 0x0000003304047210 */ /* 0x010fe20007f1e0ff */
[----:B------:R-:W-:Y:S01]  /*a170*/  IMAD.WIDE.U32 R6, R0, UR6, R10 ;  /* 0x0000000600067c25 */ /* 0x000fe2000f8e000a */
[----:B------:R-:W-:Y:S03]  /*a180*/  BSSY B1, `(.L_x_144) ;  /* 0x000000d000017945 */ /* 0x000fe60003800000 */
[----:B------:R-:W-:Y:S01]  /*a190*/  FFMA R211, R211, UR26, R20 ;  /* 0x0000001ad3d37c23 */ /* 0x000fe20008000014 */
[----:B------:R-:W-:Y:S01]  /*a1a0*/  IMAD.X R5, R5, 0x1, R33, P0 ;  /* 0x0000000105057824 */ /* 0x000fe200000e0621 */
[----:B0-----:R-:W-:Y:S01]  /*a1b0*/  LEA R8, P0, R6, UR8, 0x2 ;  /* 0x0000000806087c11 */ /* 0x001fe2000f8010ff */
        /* <DEDUP_REMOVED lines=9> */
.L_x_145:
[----:B------:R-:W-:Y:S05]  /*a250*/  BSYNC B1 ;  /* 0x0000000000017941 */ /* 0x000fea0003800000 */
.L_x_144:
[----:B-1---5:R-:W-:Y:S01]  /*a260*/  FMUL R9, R54, UR27 ;  /* 0x0000001b36097c20 */ /* 0x022fe20008400000 */
[----:B------:R-:W-:Y:S01]  /*a270*/  IMAD.WIDE.U32 R6, R0, UR6, R10 ;  /* 0x0000000600067c25 */ /* 0x000fe2000f8e000a */
[----:B------:R-:W-:Y:S01]  /*a280*/  ISETP.GT.AND P1, PT, R46, 0x8, P1 ;  /* 0x000000082e00780c */ /* 0x000fe20000f24270 */
[----:B------:R-:W-:Y:S02]  /*a290*/  BSSY B1, `(.L_x_146) ;  /* 0x000000e000017945 */ /* 0x000fe40003800000 */
[----:B------:R-:W-:Y:S01]  /*a2a0*/  FFMA R11, R212, UR26, R9 ;  /* 0x0000001ad40b7c23 */ /* 0x000fe20008000009 */
[----:B------:R-:W-:Y:S01]  /*a2b0*/  IMAD.WIDE.U32 R16, R30, 0x7, R16 ;  /* 0x000000071e107825 */ /* 0x000fe200078e0010 */
[----:B------:R-:W-:Y:S02]  /*a2c0*/  IADD3 R9, R48, R7, RZ ;  /* 0x0000000730097210 */ /* 0x000fe40007ffe0ff */
[----:B------:R-:W-:Y:S01]  /*a2d0*/  ISETP.GT.AND P0, PT, R47, 0xa0, PT ;  /* 0x000000a02f00780c */ /* 0x000fe20003f04270 */
[----:B------:R1:W-:Y:S01]  /*a2e0*/  @P2 STG.E desc[UR24][R18.64+0x20], R11 ;  /* 0x0000200b12002986 */ /* 0x0003e2000c101918 */
[----:B------:R-:W-:Y:S01]  /*a2f0*/  IADD3 R7, P6, R28, R16, RZ ;  /* 0x000000101c077210 */ /* 0x000fe20007fde0ff */
[----:B------:R-:W-:Y:S01]  /*a300*/  IMAD.IADD R20, R50, 0x1, R17 ;  /* 0x0000000132147824 */ /* 0x000fe200078e0211 */
[----:B------:R-:W-:-:S02]  /*a310*/  LEA R8, P5, R6, UR8, 0x2 ;  /* 0x0000000806087c11 */ /* 0x000fc4000f8a10ff */
[----:B------:R-:W-:Y:S01]  /*a320*/  ISETP.GT.AND P4, PT, R46, RZ, P0 ;  /* 0x000000ff2e00720c */ /* 0x000fe20000784270 */
[----:B------:R-:W-:Y:S01]  /*a330*/  IMAD.X R10, R20, 0x1, R29, P6 ;  /* 0x00000001140a7824 */ /* 0x000fe200030e061d */
[----:B------:R-:W-:Y:S01]  /*a340*/  LEA.HI.X R9, R6, UR9, R9, 0x2, P5 ;  /* 0x0000000906097c11 */ /* 0x000fe2000a8f1409 */
[----:B------:R-:W-:Y:S10]  /*a350*/  @!P1 BRA `(.L_x_147) ;  /* 0x0000000000049947 */ /* 0x000ff40003800000 */
[----:B------:R2:W5:Y:S02]  /*a360*/  LDG.E.LTC128B R54, desc[UR24][R8.64+0x20] ;  /* 0x0000201808367981 */ /* 0x000564000c1e1920 */
.L_x_147:
[----:B------:R-:W-:Y:S05]  /*a370*/  BSYNC B1 ;  /* 0x0000000000017941 */ /* 0x000fea0003800000 */
.L_x_146:
[----:B--2--5:R-:W-:Y:S01]  /*a380*/  FMUL R8, R54, UR27 ;  /* 0x0000001b36087c20 */ /* 0x024fe20008400000 */
[----:B------:R-:W-:-:S03]  /*a390*/  LEA R6, P2, R7, UR8, 0x2 ;  /* 0x0000000807067c11 */ /* 0x000fc6000f8410ff */
        /* <DEDUP_REMOVED lines=13> */
[----:B-1----:R-:W-:Y:S01]  /*a470*/  IMAD.X R18, R17, 0x1, R29, P2 ;  /* 0x0000000111127824 */ /* 0x002fe200010e061d */
[C---:B------:R-:W-:Y:S01]  /*a480*/  LEA R8, P2, R9.reuse, UR8, 0x2 ;  /* 0x0000000809087c11 */ /* 0x040fe2000f8410ff */
[----:B---3--:R-:W-:Y:S01]  /*a490*/  IMAD.WIDE.U32 R6, R32, 0x1c, R4 ;  /* 0x0000001c20067825 */ /* 0x008fe200078e0004 */
[----:B------:R-:W-:Y:S02]  /*a4a0*/  ISETP.GT.AND P5, PT, R46, RZ, P1 ;  /* 0x000000ff2e00720c */ /* 0x000fe40000fa4270 */
[----:B------:R-:W-:Y:S01]  /*a4b0*/  LEA.HI.X R9, R9, UR9, R18, 0x2, P2 ;  /* 0x0000000909097c11 */ /* 0x000fe200090f1412 */
[----:B------:R-:W-:Y:S01]  /*a4c0*/  IMAD.IADD R19, R3, 0x1, R7 ;  /* 0x0000000103137824 */ /* 0x000fe200078e0207 */
[----:B------:R-:W-:Y:S01]  /*a4d0*/  MOV R18, R6 ;  /* 0x0000000600127202 */ /* 0x000fe20000000f00 */
        /* <DEDUP_REMOVED lines=11> */
.L_x_149:
[----:B------:R-:W-:Y:S05]  /*a590*/  BSYNC B1 ;  /* 0x0000000000017941 */ /* 0x000fea0003800000 */
.L_x_148:
[----:B------:R-:W-:Y:S01]  /*a5a0*/  ISETP.GT.AND P2, PT, R46, 0x8, P0 ;  /* 0x000000082e00780c */ /* 0x000fe20000744270 */
[----:B-----5:R-:W-:Y:S01]  /*a5b0*/  FMUL R20, R54, UR27 ;  /* 0x0000001b36147c20 */ /* 0x020fe20008400000 */
[----:B0-2---:R-:W-:Y:S01]  /*a5c0*/  IADD3 R4, P0, R4, R51, RZ ;  /* 0x0000003304047210 */ /* 0x005fe20007f1e0ff */
[----:B------:R-:W-:Y:S01]  /*a5d0*/  IMAD.WIDE.U32 R6, R0, UR6, R10 ;  /* 0x0000000600067c25 */ /* 0x000fe2000f8e000a */
[----:B------:R-:W-:Y:S03]  /*a5e0*/  BSSY B1, `(.L_x_150) ;  /* 0x000000d000017945 */ /* 0x000fe60003800000 */
[----:B------:R-:W-:Y:S01]  /*a5f0*/  FFMA R215, R215, UR26, R20 ;  /* 0x0000001ad7d77c23 */ /* 0x000fe20008000014 */
[----:B------:R-:W-:Y:S01]  /*a600*/  IMAD.X R5, R5, 0x1, R33, P0 ;  /* 0x0000000105057824 */ /* 0x000fe200000e0621 */
[----:B-1----:R-:W-:Y:S01]  /*a610*/  LEA R8, P0, R6, UR8, 0x2 ;  /* 0x0000000806087c11 */ /* 0x002fe2000f8010ff */
        /* <DEDUP_REMOVED lines=9> */
.L_x_151:
[----:B------:R-:W-:Y:S05]  /*a6b0*/  BSYNC B1 ;  /* 0x0000000000017941 */ /* 0x000fea0003800000 */
.L_x_150:
[----:B-1---5:R-:W-:Y:S01]  /*a6c0*/  FMUL R9, R54, UR27 ;  /* 0x0000001b36097c20 */ /* 0x022fe20008400000 */
        /* <DEDUP_REMOVED lines=16> */
.L_x_153:
[----:B------:R-:W-:Y:S05]  /*a7d0*/  BSYNC B1 ;  /* 0x0000000000017941 */ /* 0x000fea0003800000 */
.L_x_152:
        /* <DEDUP_REMOVED lines=9> */
[----:B------:R-:W-:Y:S01]  /*a870*/  IADD3.X R17, R20, R31, RZ, P1, !PT ;  /* 0x0000001f14117210 */ /* 0x000fe20000ffe4ff */
[----:B------:R-:W-:Y:S01]  /*a880*/  IMAD.WIDE.U32 R14, R30, 0x7, R14 ;  /* 0x000000071e0e7825 */ /* 0x000fe200078e000e */
[----:B------:R-:W-:-:S02]  /*a890*/  IADD3 R9, P2, R16, R28, RZ ;  /* 0x0000001c10097210 */ /* 0x000fc40007f5e0ff */
[----:B------:R-:W-:Y:S01]  /*a8a0*/  IADD3 R12, P5, R12, R30, RZ ;  /* 0x0000001e0c0c7210 */ /* 0x000fe20007fbe0ff */
[----:B---3--:R-:W-:Y:S01]  /*a8b0*/  IMAD.WIDE.U32 R6, R32, 0x1c, R4 ;  /* 0x0000001c20067825 */ /* 0x008fe200078e0004 */
[----:B------:R-:W-:Y:S02]  /*a8c0*/  ISETP.GT.AND P1, PT, R47, 0xa9, PT ;  /* 0x000000a92f00780c */ /* 0x000fe40003f24270 */
[----:B------:R-:W-:Y:S01]  /*a8d0*/  IADD3.X R13, R31, R50, R13, P5, !PT ;  /* 0x000000321f0d7210 */ /* 0x000fe20002ffe40d */
[----:B-1----:R-:W-:Y:S01]  /*a8e0*/  IMAD.X R18, R17, 0x1, R29, P2 ;  /* 0x0000000111127824 */ /* 0x002fe200010e061d */
[----:B------:R-:W-:Y:S01]  /*a8f0*/  LEA R8, P2, R9, UR8, 0x2 ;  /* 0x0000000809087c11 */ /* 0x000fe2000f8410ff */
[----:B------:R-:W-:Y:S01]  /*a900*/  IMAD.IADD R19, R3, 0x1, R7 ;  /* 0x0000000103137824 */ /* 0x000fe200078e0207 */
[----:B------:R-:W-:Y:S01]  /*a910*/  ISETP.GT.AND P5, PT, R46, RZ, P1 ;  /* 0x000000ff2e00720c */ /* 0x000fe20000fa4270 */
[----:B------:R-:W-:Y:S01]  /*a920*/  IMAD.WIDE.U32 R10, R34, R30, R12 ;  /* 0x0000001e220a7225 */ /* 0x000fe200078e000c */
[----:B------:R-:W-:-:S02]  /*a930*/  LEA.HI.X R9, R9, UR9, R18, 0x2, P2 ;  /* 0x0000000909097c11 */ /* 0x000fc400090f1412 */
[----:B------:R-:W-:Y:S01]  /*a940*/  IADD3 R14, P6, R14, R30, RZ ;  /* 0x0000001e0e0e7210 */ /* 0x000fe20007fde0ff */
[----:B------:R-:W-:Y:S02]  /*a950*/  IMAD.MOV.U32 R18, RZ, RZ, R6 ;  /* 0x000000ffff127224 */ /* 0x000fe400078e0006 */
        /* <DEDUP_REMOVED lines=9> */
.L_x_155:
[----:B------:R-:W-:Y:S05]  /*a9f0*/  BSYNC B1 ;  /* 0x0000000000017941 */ /* 0x000fea0003800000 */
.L_x_154:
        /* <DEDUP_REMOVED lines=11> */
[----:B------:R-:W-:Y:S02]  /*aab0*/  IADD3 R7, R49, R11, RZ ;  /* 0x0000000b31077210 */ /* 0x000fe40007ffe0ff */
[----:B------:R-:W-:Y:S02]  /*aac0*/  IADD3 R10, P4, P6, R178, R10, R36 ;  /* 0x0000000ab20a7210 */ /* 0x000fe40007e9e024 */
[----:B------:R-:W-:Y:S02]  /*aad0*/  LEA.HI.X R9, R6, UR9, R9, 0x2, P0 ;  /* 0x0000000906097c11 */ /* 0x000fe400080f1409 */
[----:B------:R-:W-:Y:S01]  /*aae0*/  IADD3.X R11, R179, R7, R37, P4, P6 ;  /* 0x00000007b30b7210 */ /* 0x000fe200027ec425 */
[----:B------:R-:W-:Y:S08]  /*aaf0*/  @!P2 BRA `(.L_x_157) ;  /* 0x000000000004a947 */ /* 0x000ff00003800000 */
[----:B------:R1:W5:Y:S02]  /*ab00*/  LDG.E.LTC128B R54, desc[UR24][R8.64+0x20] ;  /* 0x0000201808367981 */ /* 0x000364000c1e1920 */
.L_x_157:
[----:B------:R-:W-:Y:S05]  /*ab10*/  BSYNC B1 ;  /* 0x0000000000017941 */ /* 0x000fea0003800000 */
.L_x_156:
        /* <DEDUP_REMOVED lines=17> */
.L_x_159:
[----:B------:R-:W-:Y:S05]  /*ac30*/  BSYNC B1 ;  /* 0x0000000000017941 */ /* 0x000fea0003800000 */
.L_x_158:
        /* <DEDUP_REMOVED lines=21> */
[-C--:B------:R-:W-:Y:S01]  /*ad90*/  IADD3 R14, P6, R14, R30.reuse, RZ ;  /* 0x0000001e0e0e7210 */ /* 0x080fe20007fde0ff */
[----:B------:R-:W-:Y:S02]  /*ada0*/  IMAD.MOV.U32 R18, RZ, RZ, R6 ;  /* 0x000000ffff127224 */ /* 0x000fe400078e0006 */
[----:B------:R-:W-:Y:S01]  /*adb0*/  IMAD.WIDE.U32 R10, R34, R30, R12 ;  /* 0x0000001e220a7225 */ /* 0x000fe200078e000c */
[----:B------:R-:W-:-:S04]  /*adc0*/  IADD3.X R15, R31, R50, R15, P6, !PT ;  /* 0x000000321f0f7210 */ /* 0x000fc800037fe40f */
[----:B------:R-:W-:Y:S02]  /*add0*/  IADD3 R7, R49, R11, RZ ;  /* 0x0000000b31077210 */ /* 0x000fe40007ffe0ff */
[----:B------:R-:W-:-:S04]  /*ade0*/  IADD3 R10, P2, P6, R178, R10, R36 ;  /* 0x0000000ab20a7210 */ /* 0x000fc80007e5e024 */
[----:B------:R-:W-:Y:S01]  /*adf0*/  IADD3.X R11, R179, R7, R37, P2, P6 ;  /* 0x00000007b30b7210 */ /* 0x000fe200017ec425 */
[----:B----4-:R-:W-:-:S04]  /*ae00*/  FMUL R21, R54, UR27 ;  /* 0x0000001b36157c20 */ /* 0x010fc80008400000 */
[----:B------:R-:W-:-:S05]  /*ae10*/  FFMA R21, R222, UR26, R21 ;  /* 0x0000001ade157c23 */ /* 0x000fca0008000015 */
[----:B------:R2:W-:Y:S01]  /*ae20*/  @P4 STG.E desc[UR24][R18.64], R21 ;  /* 0x0000001512004986 */ /* 0x0005e2000c101918 */
[----:B------:R-:W-:Y:S05]  /*ae30*/  @!P5 BRA `(.L_x_161) ;  /* 0x000000000004d947 */ /* 0x000fea0003800000 */
[----:B------:R1:W5:Y:S02]  /*ae40*/  LDG.E.LTC128B R54, desc[UR24][R8.64] ;  /* 0x0000001808367981 */ /* 0x000364000c1e1920 */
.L_x_161:
[----:B------:R-:W-:Y:S05]  /*ae50*/  BSYNC B1 ;  /* 0x0000000000017941 */ /* 0x000fea0003800000 */
.L_x_160:
        /* <DEDUP_REMOVED lines=17> */
.L_x_163:
[----:B------:R-:W-:Y:S05]  /*af70*/  BSYNC B1 ;  /* 0x0000000000017941 */ /* 0x000fea0003800000 */
.L_x_162:
        /* <DEDUP_REMOVED lines=17> */
.L_x_165:
[----:B------:R-:W-:Y:S05]  /*b090*/  BSYNC B1 ;  /* 0x0000000000017941 */ /* 0x000fea0003800000 */
.L_x_164:
        /* <DEDUP_REMOVED lines=24> */
[----:B------:R-:W-:-:S03]  /*b220*/  IADD3.X R15, R31, R50, R15, P6, !PT ;  /* 0x000000321f0f7210 */ /* 0x000fc600037fe40f */
        /* <DEDUP_REMOVED lines=8> */
.L_x_167:
[----:B------:R-:W-:Y:S05]  /*b2b0*/  BSYNC B1 ;  /* 0x0000000000017941 */ /* 0x000fea0003800000 */
.L_x_166:
[----:B------:R-:W-:Y:S01]  /*b2c0*/  ISETP.GT.AND P2, PT, R46, 0x8, P0 ;  /* 0x000000082e00780c */ /* 0x000fe20000744270 */
[----:B-----5:R-:W-:Y:S01]  /*b2d0*/  FMUL R20, R54, UR27 ;  /* 0x0000001b36147c20 */ /* 0x020fe20008400000 */
[----:B0-2---:R-:W-:Y:S01]  /*b2e0*/  IADD3 R4, P0, R4, R51, RZ ;  /* 0x0000003304047210 */ /* 0x005fe20007f1e0ff */
[----:B------:R-:W-:Y:S01]  /*b2f0*/  IMAD.WIDE.U32 R6, R0, UR6, R10 ;  /* 0x0000000600067c25 */ /* 0x000fe2000f8e000a */
[----:B------:R-:W-:Y:S03]  /*b300*/  BSSY B1, `(.L_x_168) ;  /* 0x000000d000017945 */ /* 0x000fe60003800000 */
[----:B------:R-:W-:Y:S01]  /*b310*/  FFMA R227, R227, UR26, R20 ;  /* 0x0000001ae3e37c23 */ /* 0x000fe20008000014 */
[----:B------:R-:W-:Y:S01]  /*b320*/  IMAD.X R5, R5, 0x1, R33, P0 ;  /* 0x0000000105057824 */ /* 0x000fe200000e0621 */
[----:B-1----:R-:W-:Y:S01]  /*b330*/  IADD3 R9, R48, R7, RZ ;  /* 0x0000000730097210 */ /* 0x002fe20007ffe0ff */
        /* <DEDUP_REMOVED lines=9> */
.L_x_169:
[----:B------:R-:W-:Y:S05]  /*b3d0*/  BSYNC B1 ;  /* 0x0000000000017941 */ /* 0x000fea0003800000 */
.L_x_168:
        /* <DEDUP_REMOVED lines=17> */
.L_x_171:
[----:B------:R-:W-:Y:S05]  /*b4f0*/  BSYNC B1 ;  /* 0x0000000000017941 */ /* 0x000fea0003800000 */
.L_x_170:
[----:B--2--5:R-:W-:Y:S01]  /*b500*/  FMUL R9, R54, UR27 ;  /* 0x0000001b36097c20 */ /* 0x024fe20008400000 */
        /* <DEDUP_REMOVED lines=11> */
[----:B------:R-:W-:Y:S01]  /*b5c0*/  IMAD.X R17, R20, 0x1, R31, P1 ;  /* 0x0000000114117824 */ /* 0x000fe200008e061f */
[----:B------:R-:W-:Y:S01]  /*b5d0*/  ISETP.GT.AND P1, PT, R47, 0xc1, PT ;  /* 0x000000c12f00780c */ /* 0x000fe20003f24270 */
[----:B---3--:R-:W-:Y:S01]  /*b5e0*/  IMAD.WIDE.U32 R6, R32, 0x1c, R4 ;  /* 0x0000001c20067825 */ /* 0x008fe200078e0004 */
[----:B------:R-:W-:Y:S02]  /*b5f0*/  IADD3.X R13, R31, R50, R13, P5, !PT ;  /* 0x000000321f0d7210 */ /* 0x000fe40002ffe40d */
[----:B------:R-:W-:Y:S01]  /*b600*/  ISETP.GT.AND P5, PT, R46, RZ, P1 ;  /* 0x000000ff2e00720c */ /* 0x000fe20000fa4270 */
[----:B-1----:R-:W-:Y:S01]  /*b610*/  IMAD.MOV.U32 R18, RZ, RZ, R6 ;  /* 0x000000ffff127224 */ /* 0x002fe200078e0006 */
[----:B------:R-:W-:Y:S01]  /*b620*/  IADD3 R19, R3, R7, RZ ;  /* 0x0000000703137210 */ /* 0x000fe20007ffe0ff */
[----:B--2---:R-:W-:Y:S01]  /*b630*/  IMAD.X R9, R17, 0x1, R29, P2 ;  /* 0x0000000111097824 */ /* 0x004fe200010e061d */
[-C--:B------:R-:W-:Y:S01]  /*b640*/  IADD3 R14, P6, R14, R30.reuse, RZ ;  /* 0x0000001e0e0e7210 */ /* 0x080fe20007fde0ff */
[----:B------:R-:W-:Y:S01]  /*b650*/  IMAD.WIDE.U32 R10, R34, R30, R12 ;  /* 0x0000001e220a7225 */ /* 0x000fe200078e000c */
[----:B------:R-:W-:-:S02]  /*b660*/  LEA R8, P2, R2, UR8, 0x2 ;  /* 0x0000000802087c11 */ /* 0x000fc4000f8410ff */
[----:B------:R-:W-:Y:S01]  /*b670*/  IADD3.X R15, R31, R50, R15, P6, !PT ;  /* 0x000000321f0f7210 */ /* 0x000fe200037fe40f */
[----:B------:R-:W-:Y:S01]  /*b680*/  IMAD.IADD R7, R49, 0x1, R11 ;  /* 0x0000000131077824 */ /* 0x000fe200078e020b */
        /* <DEDUP_REMOVED lines=8> */
.L_x_173:
[----:B------:R-:W-:Y:S05]  /*b710*/  BSYNC B1 ;  /* 0x0000000000017941 */ /* 0x000fea0003800000 */
.L_x_172:
[----:B------:R-:W-:Y:S01]  /*b720*/  ISETP.GT.AND P2, PT, R46, 0x8, P0 ;  /* 0x000000082e00780c */ /* 0x000fe20000744270 */
[----:B-----5:R-:W-:Y:S01]  /*b730*/  FMUL R2, R54, UR27 ;  /* 0x0000001b36027c20 */ /* 0x020fe20008400000 */
[----:B0-----:R-:W-:Y:S01]  /*b740*/  IADD3 R4, P0, R4, R51, RZ ;  /* 0x0000003304047210 */ /* 0x001fe20007f1e0ff */
[----:B------:R-:W-:Y:S01]  /*b750*/  IMAD.WIDE.U32 R6, R0, UR6, R10 ;  /* 0x0000000600067c25 */ /* 0x000fe2000f8e000a */
[----:B------:R-:W-:Y:S03]  /*b760*/  BSSY B1, `(.L_x_174) ;  /* 0x000000d000017945 */ /* 0x000fe60003800000 */
[----:B------:R-:W-:Y:S01]  /*b770*/  FFMA R229, R229, UR26, R2 ;  /* 0x0000001ae5e57c23 */ /* 0x000fe20008000002 */
[----:B------:R-:W-:Y:S01]  /*b780*/  IMAD.X R5, R5, 0x1, R33, P0 ;  /* 0x0000000105057824 */ /* 0x000fe200000e0621 */
[----:B--2---:R-:W-:Y:S01]  /*b790*/  LEA R8, P0, R6, UR8, 0x2 ;  /* 0x0000000806087c11 */ /* 0x004fe2000f8010ff */
        /* <DEDUP_REMOVED lines=9> */
.L_x_175:
[----:B------:R-:W-:Y:S05]  /*b830*/  BSYNC B1 ;  /* 0x0000000000017941 */ /* 0x000fea0003800000 */
.L_x_174:
[----:B--2---:R-:W2:Y:S01]  /*b840*/  LDL.LU R8, [R1+0xc] ;  /* 0x00000c0001087983 */ /* 0x004ea20000300800 */
[----:B-----5:R-:W-:Y:S01]  /*b850*/  FMUL R2, R54, UR27 ;  /* 0x0000001b36027c20 */ /* 0x020fe20008400000 */
[----:B------:R-:W-:Y:S01]  /*b860*/  IMAD.WIDE.U32 R6, R0, UR6, R10 ;  /* 0x0000000600067c25 */ /* 0x000fe2000f8e000a */
[----:B------:R-:W-:Y:S01]  /*b870*/  ISETP.GT.AND P1, PT, R46, 0x8, P1 ;  /* 0x000000082e00780c */ /* 0x000fe20000f24270 */
[----:B------:R-:W-:Y:S01]  /*b880*/  BSSY B1, `(.L_x_176) ;  /* 0x000000e000017945 */ /* 0x000fe20003800000 */
[----:B------:R-:W-:Y:S01]  /*b890*/  ISETP.GT.AND P0, PT, R47, 0xc8, PT ;  /* 0x000000c82f00780c */ /* 0x000fe20003f04270 */
[----:B------:R-:W-:-:S03]  /*b8a0*/  IMAD.WIDE.U32 R16, R30, 0x7, R16 ;  /* 0x000000071e107825 */ /* 0x000fc600078e0010 */
[----:B------:R-:W-:Y:S01]  /*b8b0*/  ISETP.GT.AND P4, PT, R46, RZ, P0 ;  /* 0x000000ff2e00720c */ /* 0x000fe20000784270 */
[----:B------:R-:W-:Y:S01]  /*b8c0*/  IMAD.IADD R9, R48, 0x1, R7 ;  /* 0x0000000130097824 */ /* 0x000fe200078e0207 */
[----:B------:R-:W-:Y:S02]  /*b8d0*/  IADD3 R20, R50, R17, RZ ;  /* 0x0000001132147210 */ /* 0x000fe40007ffe0ff */
[----:B------:R-:W-:-:S05]  /*b8e0*/  IADD3 R7, P6, R28, R16, RZ ;  /* 0x000000101c077210 */ /* 0x000fca0007fde0ff */
[----:B------:R-:W-:Y:S02]  /*b8f0*/  IMAD.X R10, R20, 0x1, R29, P6 ;  /* 0x00000001140a7824 */ /* 0x000fe400030e061d */
[----:B--2---:R-:W-:Y:S01]  /*b900*/  FFMA R11, R8, UR26, R2 ;  /* 0x0000001a080b7c23 */ /* 0x004fe20008000002 */
[----:B------:R-:W-:-:S04]  /*b910*/  LEA R8, P5, R6, UR8, 0x2 ;  /* 0x0000000806087c11 */ /* 0x000fc8000f8a10ff */
[----:B------:R2:W-:Y:S01]  /*b920*/  @P2 STG.E desc[UR24][R18.64+0x20], R11 ;  /* 0x0000200b12002986 */ /* 0x0005e2000c101918 */
[----:B------:R-:W-:Y:S01]  /*b930*/  LEA.HI.X R9, R6, UR9, R9, 0x2, P5 ;  /* 0x0000000906097c11 */ /* 0x000fe2000a8f1409 */
[----:B------:R-:W-:Y:S07]  /*b940*/  @!P1 BRA `(.L_x_177) ;  /* 0x0000000000049947 */ /* 0x000fee0003800000 */
[----:B------:R3:W5:Y:S02]  /*b950*/  LDG.E.LTC128B R54, desc[UR24][R8.64+0x20] ;  /* 0x0000201808367981 */ /* 0x000764000c1e1920 */
.L_x_177:
[----:B------:R-:W-:Y:S05]  /*b960*/  BSYNC B1 ;  /* 0x0000000000017941 */ /* 0x000fea0003800000 */
.L_x_176:
[----:B---3--:R-:W3:Y:S01]  /*b970*/  LDL.LU R8, [R1+0x10] ;  /* 0x0000100001087983 */ /* 0x008ee20000300800 */
[----:B-----5:R-:W-:Y:S01]  /*b980*/  FMUL R2, R54, UR27 ;  /* 0x0000001b36027c20 */ /* 0x020fe20008400000 */
[C---:B------:R-:W-:Y:S02]  /*b990*/  LEA R6, P2, R7.reuse, UR8, 0x2 ;  /* 0x0000000807067c11 */ /* 0x040fe4000f8410ff */
[----:B-1----:R-:W4:Y:S02]  /*b9a0*/  LDL.LU R21, [R1+0x14] ;  /* 0x0000140001157983 */ /* 0x002f240000300800 */
[----:B------:R-:W-:Y:S01]  /*b9b0*/  LEA.HI.X R7, R7, UR9, R10, 0x2, P2 ;  /* 0x0000000907077c11 */ /* 0x000fe200090f140a */
[----:B---3--:R-:W-:-:S05]  /*b9c0*/  FFMA R9, R8, UR26, R2 ;  /* 0x0000001a08097c23 */ /* 0x008fca0008000002 */
        /* <DEDUP_REMOVED lines=12> */
[----:B------:R-:W-:Y:S01]  /*ba90*/  LEA R8, P2, R2, UR8, 0x2 ;  /* 0x0000000802087c11 */ /* 0x000fe2000f8410ff */
[----:B---3--:R-:W-:Y:S01]  /*baa0*/  IMAD.WIDE.U32 R6, R32, 0x1c, R4 ;  /* 0x0000001c20067825 */ /* 0x008fe200078e0004 */
[----:B------:R-:W-:Y:S02]  /*bab0*/  ISETP.GT.AND P5, PT, R46, RZ, P1 ;  /* 0x000000ff2e00720c */ /* 0x000fe40000fa4270 */
[----:B------:R-:W-:Y:S01]  /*bac0*/  LEA.HI.X R9, R2, UR9, R9, 0x2, P2 ;  /* 0x0000000902097c11 */ /* 0x000fe200090f1409 */
[----:B--2---:R-:W-:Y:S01]  /*bad0*/  IMAD.IADD R19, R3, 0x1, R7 ;  /* 0x0000000103137824 */ /* 0x004fe200078e0207 */
        /* <DEDUP_REMOVED lines=12> */
.L_x_179:
[----:B------:R-:W-:Y:S05]  /*bba0*/  BSYNC B1 ;  /* 0x0000000000017941 */ /* 0x000fea0003800000 */
.L_x_178:
[----:B------:R-:W1:Y:S01]  /*bbb0*/  LDL.LU R20, [R1+0x18] ;  /* 0x0000180001147983 */ /* 0x000e620000300800 */
[----:B------:R-:W-:Y:S01]  /*bbc0*/  ISETP.GT.AND P2, PT, R46, 0x8, P0 ;  /* 0x000000082e00780c */ /* 0x000fe20000744270 */
[----:B-----5:R-:W-:Y:S01]  /*bbd0*/  FMUL R2, R54, UR27 ;  /* 0x0000001b36027c20 */ /* 0x020fe20008400000 */
[----:B0-----:R-:W-:Y:S01]  /*bbe0*/  IADD3 R4, P0, R4, R51, RZ ;  /* 0x0000003304047210 */ /* 0x001fe20007f1e0ff */
[----:B------:R-:W-:Y:S01]  /*bbf0*/  IMAD.WIDE.U32 R6, R0, UR6, R10 ;  /* 0x0000000600067c25 */ /* 0x000fe2000f8e000a */
[----:B------:R-:W-:Y:S02]  /*bc00*/  BSSY B1, `(.L_x_180) ;  /* 0x000000d000017945 */ /* 0x000fe40003800000 */
[----:B------:R-:W-:Y:S01]  /*bc10*/  IADD3.X R5, R5, R33, RZ, P0, !PT ;  /* 0x0000002105057210 */ /* 0x000fe200007fe4ff */
[----:B------:R-:W-:Y:S01]  /*bc20*/  IMAD.WIDE.U32 R10, R34, R30, R14 ;  /* 0x0000001e220a7225 */ /* 0x000fe200078e000e */
[----:B--2---:R-:W-:-:S03]  /*bc30*/  LEA R8, P0, R6, UR8, 0x2 ;  /* 0x0000000806087c11 */ /* 0x004fc6000f8010ff */
[----:B------:R-:W-:Y:S01]  /*bc40*/  IMAD.IADD R9, R48, 0x1, R7 ;  /* 0x0000000130097824 */ /* 0x000fe200078e0207 */
[----:B------:R-:W-:Y:S01]  /*bc50*/  IADD3 R10, P4, P6, R178, R10, R36 ;  /* 0x0000000ab20a7210 */ /* 0x000fe20007e9e024 */
[----:B------:R-:W-:-:S03]  /*bc60*/  IMAD.IADD R7, R49, 0x1, R11 ;  /* 0x0000000131077824 */ /* 0x000fc600078e020b */
[----:B------:R-:W-:Y:S02]  /*bc70*/  LEA.HI.X R9, R6, UR9, R9, 0x2, P0 ;  /* 0x0000000906097c11 */ /* 0x000fe400080f1409 */
[----:B------:R-:W-:Y:S01]  /*bc80*/  IADD3.X R11, R179, R7, R37, P4, P6 ;  /* 0x00000007b30b7210 */ /* 0x000fe200027ec425 */
[----:B-1----:R-:W-:-:S05]  /*bc90*/  FFMA R21, R20, UR26, R2 ;  /* 0x0000001a14157c23 */ /* 0x002fca0008000002 */
[----:B------:R0:W-:Y:S01]  /*bca0*/  @P5 STG.E desc[UR24][R4.64], R21 ;  /* 0x0000001504005986 */ /* 0x0001e2000c101918 */
[----:B------:R-:W-:Y:S05]  /*bcb0*/  @!P2 BRA `(.L_x_181) ;  /* 0x000000000004a947 */ /* 0x000fea0003800000 */
[----:B------:R1:W5:Y:S02]  /*bcc0*/  LDG.E.LTC128B R54, desc[UR24][R8.64+0x20] ;  /* 0x0000201808367981 */ /* 0x000364000c1e1920 */
.L_x_181:
[----:B------:R-:W-:Y:S05]  /*bcd0*/  BSYNC B1 ;  /* 0x0000000000017941 */ /* 0x000fea0003800000 */
.L_x_180:
[----:B-1----:R-:W2:Y:S01]  /*bce0*/  LDL.LU R8, [R1+0x1c] ;  /* 0x00001c0001087983 */ /* 0x002ea20000300800 */
        /* <DEDUP_REMOVED lines=8> */
[----:B------:R-:W-:Y:S01]  /*bd70*/  IADD3 R7, P6, R28, R16, RZ ;  /* 0x000000101c077210 */ /* 0x000fe20007fde0ff */
[----:B------:R-:W-:-:S04]  /*bd80*/  IMAD.IADD R20, R50, 0x1, R17 ;  /* 0x0000000132147824 */ /* 0x000fc800078e0211 */
[----:B------:R-:W-:Y:S02]  /*bd90*/  IMAD.X R10, R20, 0x1, R29, P6 ;  /* 0x00000001140a7824 */ /* 0x000fe400030e061d */
[----:B--2---:R-:W-:Y:S01]  /*bda0*/  FFMA R11, R8, UR26, R2 ;  /* 0x0000001a080b7c23 */ /* 0x004fe20008000002 */
[----:B------:R-:W-:-:S04]  /*bdb0*/  LEA R8, P5, R6, UR8, 0x2 ;  /* 0x0000000806087c11 */ /* 0x000fc8000f8a10ff */
[----:B------:R1:W-:Y:S01]  /*bdc0*/  @P2 STG.E desc[UR24][R18.64+0x20], R11 ;  /* 0x0000200b12002986 */ /* 0x0003e2000c101918 */
[----:B------:R-:W-:Y:S01]  /*bdd0*/  LEA.HI.X R9, R6, UR9, R9, 0x2, P5 ;  /* 0x0000000906097c11 */ /* 0x000fe2000a8f1409 */
[----:B------:R-:W-:Y:S07]  /*bde0*/  @!P1 BRA `(.L_x_183) ;  /* 0x0000000000049947 */ /* 0x000fee0003800000 */
[----:B------:R2:W5:Y:S02]  /*bdf0*/  LDG.E.LTC128B R54, desc[UR24][R8.64+0x20] ;  /* 0x0000201808367981 */ /* 0x000564000c1e1920 */
.L_x_183:
[----:B------:R-:W-:Y:S05]  /*be00*/  BSYNC B1 ;  /* 0x0000000000017941 */ /* 0x000fea0003800000 */
.L_x_182:
[----:B--2---:R-:W2:Y:S01]  /*be10*/  LDL.LU R8, [R1+0x20] ;  /* 0x0000200001087983 */ /* 0x004ea20000300800 */
[----:B-----5:R-:W-:Y:S01]  /*be20*/  FMUL R2, R54, UR27 ;  /* 0x0000001b36027c20 */ /* 0x020fe20008400000 */
[C---:B------:R-:W-:Y:S02]  /*be30*/  LEA R6, P2, R7.reuse, UR8, 0x2 ;  /* 0x0000000807067c11 */ /* 0x040fe4000f8410ff */
[----:B0-----:R-:W3:Y:S02]  /*be40*/  LDL.LU R21, [R1+0x24] ;  /* 0x0000240001157983 */ /* 0x001ee40000300800 */
[----:B------:R-:W-:Y:S01]  /*be50*/  LEA.HI.X R7, R7, UR9, R10, 0x2, P2 ;  /* 0x0000000907077c11 */ /* 0x000fe200090f140a */
[----:B--2---:R-:W-:-:S05]  /*be60*/  FFMA R9, R8, UR26, R2 ;  /* 0x0000001a08097c23 */ /* 0x004fca0008000002 */
        /* <DEDUP_REMOVED lines=10> */
[----:B0-----:R-:W-:Y:S01]  /*bf10*/  IADD3.X R9, R17, R29, RZ, P2, !PT ;  /* 0x0000001d11097210 */ /* 0x001fe200017fe4ff */
[----:B--2---:R-:W-:Y:S01]  /*bf20*/  IMAD.WIDE.U32 R6, R32, 0x1c, R4 ;  /* 0x0000001c20067825 */ /* 0x004fe200078e0004 */
[C---:B------:R-:W-:Y:S02]  /*bf30*/  LEA R8, P2, R2.reuse, UR8, 0x2 ;  /* 0x0000000802087c11 */ /* 0x040fe4000f8410ff */
[----:B------:R-:W-:Y:S01]  /*bf40*/  IADD3.X R13, R31, R50, R13, P5, !PT ;  /* 0x000000321f0d7210 */ /* 0x000fe20002ffe40d */
[----:B-1----:R-:W-:Y:S01]  /*bf50*/  IMAD.IADD R19, R3, 0x1, R7 ;  /* 0x0000000103137824 */ /* 0x002fe200078e0207 */
[----:B------:R-:W-:Y:S01]  /*bf60*/  LEA.HI.X R9, R2, UR9, R9, 0x2, P2 ;  /* 0x0000000902097c11 */ /* 0x000fe200090f1409 */
[----:B------:R-:W-:Y:S01]  /*bf70*/  IMAD.MOV.U32 R18, RZ, RZ, R6 ;  /* 0x000000ffff127224 */ /* 0x000fe200078e0006 */
[----:B------:R-:W-:Y:S01]  /*bf80*/  ISETP.GT.AND P5, PT, R46, RZ, P1 ;  /* 0x000000ff2e00720c */ /* 0x000fe20000fa4270 */
[-C--:B------:R-:W-:Y:S01]  /*bf90*/  IMAD.WIDE.U32 R10, R34, R30.reuse, R12 ;  /* 0x0000001e220a7225 */ /* 0x080fe200078e000c */
[----:B------:R-:W-:-:S03]  /*bfa0*/  IADD3 R14, P6, R14, R30, RZ ;  /* 0x0000001e0e0e7210 */ /* 0x000fc60007fde0ff */
[----:B------:R-:W-:Y:S01]  /*bfb0*/  IMAD.IADD R7, R49, 0x1, R11 ;  /* 0x0000000131077824 */ /* 0x000fe200078e020b */
[----:B------:R-:W-:Y:S02]  /*bfc0*/  IADD3.X R15, R31, R50, R15, P6, !PT ;  /* 0x000000321f0f7210 */ /* 0x000fe400037fe40f */
[----:B------:R-:W-:-:S04]  /*bfd0*/  IADD3 R10, P2, P6, R178, R10, R36 ;  /* 0x0000000ab20a7210 */ /* 0x000fc80007e5e024 */
[----:B------:R-:W-:Y:S01]  /*bfe0*/  IADD3.X R11, R179, R7, R37, P2, P6 ;  /* 0x00000007b30b7210 */ /* 0x000fe200017ec425 */
[----:B----4-:R-:W-:-:S04]  /*bff0*/  FMUL R2, R54, UR27 ;  /* 0x0000001b36027c20 */ /* 0x010fc80008400000 */
[----:B---3--:R-:W-:-:S05]  /*c000*/  FFMA R21, R21, UR26, R2 ;  /* 0x0000001a15157c23 */ /* 0x008fca0008000002 */
[----:B------:R0:W-:Y:S01]  /*c010*/  @P4 STG.E desc[UR24][R18.64], R21 ;  /* 0x0000001512004986 */ /* 0x0001e2000c101918 */
[----:B------:R-:W-:Y:S05]  /*c020*/  @!P5 BRA `(.L_x_185) ;  /* 0x000000000004d947 */ /* 0x000fea0003800000 */
[----:B------:R1:W5:Y:S02]  /*c030*/  LDG.E.LTC128B R54, desc[UR24][R8.64] ;  /* 0x0000001808367981 */ /* 0x000364000c1e1920 */
.L_x_185:
[----:B------:R-:W-:Y:S05]  /*c040*/  BSYNC B1 ;  /* 0x0000000000017941 */ /* 0x000fea0003800000 */
.L_x_184:
[----:B------:R-:W0:Y:S01]  /*c050*/  LDL.LU R20, [R1+0x28] ;  /* 0x0000280001147983 */ /* 0x000e220000300800 */
[----:B------:R-:W-:Y:S01]  /*c060*/  ISETP.GT.AND P2, PT, R46, 0x8, P0 ;  /* 0x000000082e00780c */ /* 0x000fe20000744270 */
[----:B-----5:R-:W-:Y:S01]  /*c070*/  FMUL R2, R54, UR27 ;  /* 0x0000001b36027c20 */ /* 0x020fe20008400000 */
[----:B------:R-:W-:Y:S01]  /*c080*/  IADD3 R4, P0, R4, R51, RZ ;  /* 0x0000003304047210 */ /* 0x000fe20007f1e0ff */
[----:B------:R-:W-:Y:S01]  /*c090*/  IMAD.WIDE.U32 R6, R0, UR6, R10 ;  /* 0x0000000600067c25 */ /* 0x000fe2000f8e000a */
[----:B------:R-:W-:Y:S03]  /*c0a0*/  BSSY B1, `(.L_x_186) ;  /* 0x000000d000017945 */ /* 0x000fe60003800000 */
[----:B------:R-:W-:Y:S01]  /*c0b0*/  IMAD.X R5, R5, 0x1, R33, P0 ;  /* 0x0000000105057824 */ /* 0x000fe200000e0621 */
[----:B-1----:R-:W-:Y:S01]  /*c0c0*/  LEA R8, P0, R6, UR8, 0x2 ;  /* 0x0000000806087c11 */ /* 0x002fe2000f8010ff */
[----:B------:R-:W-:-:S04]  /*c0d0*/  IMAD.WIDE.U32 R10, R34, R30, R14 ;  /* 0x0000001e220a7225 */ /* 0x000fc800078e000e */
[----:B------:R-:W-:Y:S01]  /*c0e0*/  IMAD.IADD R9, R48, 0x1, R7 ;  /* 0x0000000130097824 */ /* 0x000fe200078e0207 */
[----:B------:R-:W-:Y:S01]  /*c0f0*/  IADD3 R10, P4, P6, R178, R10, R36 ;  /* 0x0000000ab20a7210 */ /* 0x000fe20007e9e024 */
[----:B------:R-:W-:-:S03]  /*c100*/  IMAD.IADD R7, R49, 0x1, R11 ;  /* 0x0000000131077824 */ /* 0x000fc600078e020b */
[----:B------:R-:W-:Y:S02]  /*c110*/  LEA.HI.X R9, R6, UR9, R9, 0x2, P0 ;  /* 0x0000000906097c11 */ /* 0x000fe400080f1409 */
[----:B------:R-:W-:Y:S01]  /*c120*/  IADD3.X R11, R179, R7, R37, P4, P6 ;  /* 0x00000007b30b7210 */ /* 0x000fe200027ec425 */
[----:B0-----:R-:W-:-:S05]  /*c130*/  FFMA R21, R20, UR26, R2 ;  /* 0x0000001a14157c23 */ /* 0x001fca0008000002 */
[----:B------:R0:W-:Y:S01]  /*c140*/  @P5 STG.E desc[UR24][R4.64], R21 ;  /* 0x0000001504005986 */ /* 0x0001e2000c101918 */
[----:B------:R-:W-:Y:S05]  /*c150*/  @!P2 BRA `(.L_x_187) ;  /* 0x000000000004a947 */ /* 0x000fea0003800000 */
[----:B------:R1:W5:Y:S02]  /*c160*/  LDG.E.LTC128B R54, desc[UR24][R8.64+0x20] ;  /* 0x0000201808367981 */ /* 0x000364000c1e1920 */
.L_x_187:
[----:B------:R-:W-:Y:S05]  /*c170*/  BSYNC B1 ;  /* 0x0000000000017941 */ /* 0x000fea0003800000 */
.L_x_186:
[----:B-1----:R-:W2:Y:S01]  /*c180*/  LDL.LU R8, [R1+0x2c] ;  /* 0x00002c0001087983 */ /* 0x002ea20000300800 */
[----:B-----5:R-:W-:Y:S01]  /*c190*/  FMUL R2, R54, UR27 ;  /* 0x0000001b36027c20 */ /* 0x020fe20008400000 */
[----:B------:R-:W-:Y:S01]  /*c1a0*/  IMAD.WIDE.U32 R6, R0, UR6, R10 ;  /* 0x0000000600067c25 */ /* 0x000fe2000f8e000a */
[----:B------:R-:W-:Y:S01]  /*c1b0*/  ISETP.GT.AND P1, PT, R46, 0x8, P1 ;  /* 0x000000082e00780c */ /* 0x000fe20000f24270 */
[----:B------:R-:W-:Y:S01]  /*c1c0*/  BSSY B1, `(.L_x_188) ;  /* 0x000000e000017945 */ /* 0x000fe20003800000 */
[----:B------:R-:W-:Y:S01]  /*c1d0*/  ISETP.GT.AND P0, PT, R47, 0xd8, PT ;  /* 0x000000d82f00780c */ /* 0x000fe20003f04270 */
[----:B------:R-:W-:Y:S01]  /*c1e0*/  IMAD.WIDE.U32 R16, R30, 0x7, R16 ;  /* 0x000000071e107825 */ /* 0x000fe200078e0010 */
[----:B------:R-:W-:Y:S02]  /*c1f0*/  IADD3 R9, R48, R7, RZ ;  /* 0x0000000730097210 */ /* 0x000fe40007ffe0ff */
[----:B------:R-:W-:Y:S01]  /*c200*/  ISETP.GT.AND P4, PT, R46, RZ, P0 ;  /* 0x000000ff2e00720c */ /* 0x000fe20000784270 */
[----:B------:R-:W-:Y:S01]  /*c210*/  IMAD.IADD R20, R50, 0x1, R17 ;  /* 0x0000000132147824 */ /* 0x000fe200078e0211 */
        /* <DEDUP_REMOVED lines=8> */
.L_x_189:
[----:B------:R-:W-:Y:S05]  /*c2a0*/  BSYNC B1 ;  /* 0x0000000000017941 */ /* 0x000fea0003800000 */
.L_x_188:
        /* <DEDUP_REMOVED lines=17> */
[----:B0-----:R-:W-:Y:S01]  /*c3c0*/  IMAD.X R9, R17, 0x1, R29, P2 ;  /* 0x0000000111097824 */ /* 0x001fe200010e061d */
[----:B------:R-:W-:Y:S01]  /*c3d0*/  LEA R8, P2, R2, UR8, 0x2 ;  /* 0x0000000802087c11 */ /* 0x000fe2000f8410ff */
[----:B--2---:R-:W-:Y:S01]  /*c3e0*/  IMAD.WIDE.U32 R6, R32, 0x1c, R4 ;  /* 0x0000001c20067825 */ /* 0x004fe200078e0004 */
[----:B------:R-:W-:Y:S02]  /*c3f0*/  ISETP.GT.AND P5, PT, R46, RZ, P1 ;  /* 0x000000ff2e00720c */ /* 0x000fe40000fa4270 */
[----:B------:R-:W-:Y:S01]  /*c400*/  LEA.HI.X R9, R2, UR9, R9, 0x2, P2 ;  /* 0x0000000902097c11 */ /* 0x000fe200090f1409 */
[----:B-1----:R-:W-:Y:S01]  /*c410*/  IMAD.IADD R19, R3, 0x1, R7 ;  /* 0x0000000103137824 */ /* 0x002fe200078e0207 */
        /* <DEDUP_REMOVED lines=12> */
.L_x_191:
[----:B------:R-:W-:Y:S05]  /*c4e0*/  BSYNC B1 ;  /* 0x0000000000017941 */ /* 0x000fea0003800000 */
.L_x_190:
        /* <DEDUP_REMOVED lines=18> */
.L_x_193:
[----:B------:R-:W-:Y:S05]  /*c610*/  BSYNC B1 ;  /* 0x0000000000017941 */ /* 0x000fea0003800000 */
.L_x_192:
        /* <DEDUP_REMOVED lines=18> */
.L_x_195:
[----:B------:R-:W-:Y:S05]  /*c740*/  BSYNC B1 ;  /* 0x0000000000017941 */ /* 0x000fea0003800000 */
.L_x_194:
        /* <DEDUP_REMOVED lines=18> */
[----:B0-----:R-:W-:Y:S01]  /*c870*/  IMAD.X R9, R17, 0x1, R29, P2 ;  /* 0x0000000111097824 */ /* 0x001fe200010e061d */
[----:B------:R-:W-:Y:S01]  /*c880*/  LEA R8, P2, R2, UR8, 0x2 ;  /* 0x0000000802087c11 */ /* 0x000fe2000f8410ff */
[----:B-1----:R-:W-:Y:S01]  /*c890*/  IMAD.IADD R19, R3, 0x1, R7 ;  /* 0x0000000103137824 */ /* 0x002fe200078e0207 */
[----:B------:R-:W-:Y:S01]  /*c8a0*/  ISETP.GT.AND P5, PT, R46, RZ, P1 ;  /* 0x000000ff2e00720c */ /* 0x000fe20000fa4270 */
[----:B------:R-:W-:Y:S01]  /*c8b0*/  IMAD.MOV.U32 R18, RZ, RZ, R6 ;  /* 0x000000ffff127224 */ /* 0x000fe200078e0006 */
[----:B------:R-:W-:Y:S01]  /*c8c0*/  LEA.HI.X R9, R2, UR9, R9, 0x2, P2 ;  /* 0x0000000902097c11 */ /* 0x000fe200090f1409 */
        /* <DEDUP_REMOVED lines=11> */
.L_x_197:
[----:B------:R-:W-:Y:S05]  /*c980*/  BSYNC B1 ;  /* 0x0000000000017941 */ /* 0x000fea0003800000 */
.L_x_196:
        /* <DEDUP_REMOVED lines=10> */
[----:B------:R-:W-:Y:S02]  /*ca30*/  IADD3 R7, R49, R11, RZ ;  /* 0x0000000b31077210 */ /* 0x000fe40007ffe0ff */
[----:B------:R-:W-:Y:S02]  /*ca40*/  IADD3 R10, P4, P6, R178, R10, R36 ;  /* 0x0000000ab20a7210 */ /* 0x000fe40007e9e024 */
[----:B------:R-:W-:Y:S02]  /*ca50*/  LEA.HI.X R9, R6, UR9, R9, 0x2, P0 ;  /* 0x0000000906097c11 */ /* 0x000fe400080f1409 */
[----:B------:R-:W-:Y:S01]  /*ca60*/  IADD3.X R11, R179, R7, R37, P4, P6 ;  /* 0x00000007b30b7210 */ /* 0x000fe200027ec425 */
[----:B0-----:R-:W-:-:S05]  /*ca70*/  FFMA R21, R20, UR26, R2 ;  /* 0x0000001a14157c23 */ /* 0x001fca0008000002 */
[----:B------:R0:W-:Y:S01]  /*ca80*/  @P5 STG.E desc[UR24][R4.64], R21 ;  /* 0x0000001504005986 */ /* 0x0001e2000c101918 */
[----:B------:R-:W-:Y:S05]  /*ca90*/  @!P2 BRA `(.L_x_199) ;  /* 0x000000000004a947 */ /* 0x000fea0003800000 */
[----:B------:R1:W5:Y:S02]  /*caa0*/  LDG.E.LTC128B R54, desc[UR24][R8.64+0x20] ;  /* 0x0000201808367981 */ /* 0x000364000c1e1920 */
.L_x_199:
[----:B------:R-:W-:Y:S05]  /*cab0*/  BSYNC B1 ;  /* 0x0000000000017941 */ /* 0x000fea0003800000 */
.L_x_198:
        /* <DEDUP_REMOVED lines=18> */
.L_x_201:
[----:B------:R-:W-:Y:S05]  /*cbe0*/  BSYNC B1 ;  /* 0x0000000000017941 */ /* 0x000fea0003800000 */
.L_x_200:
        /* <DEDUP_REMOVED lines=31> */
[----:B---3--:R-:W-:-:S05]  /*cde0*/  FFMA R21, R21, UR26, R2 ;  /* 0x0000001a15157c23 */ /* 0x008fca0008000002 */
[----:B------:R0:W-:Y:S01]  /*cdf0*/  @P4 STG.E desc[UR24][R18.64], R21 ;  /* 0x0000001512004986 */ /* 0x0001e2000c101918 */
[----:B------:R-:W-:Y:S05]  /*ce00*/  @!P5 BRA `(.L_x_203) ;  /* 0x000000000004d947 */ /* 0x000fea0003800000 */
[----:B------:R1:W5:Y:S02]  /*ce10*/  LDG.E.LTC128B R54, desc[UR24][R8.64] ;  /* 0x0000001808367981 */ /* 0x000364000c1e1920 */
.L_x_203:
[----:B------:R-:W-:Y:S05]  /*ce20*/  BSYNC B1 ;  /* 0x0000000000017941 */ /* 0x000fea0003800000 */
.L_x_202:
        /* <DEDUP_REMOVED lines=18> */
.L_x_205:
[----:B------:R-:W-:Y:S05]  /*cf50*/  BSYNC B1 ;  /* 0x0000000000017941 */ /* 0x000fea0003800000 */
.L_x_204:
        /* <DEDUP_REMOVED lines=10> */
[----:B------:R-:W-:-:S05]  /*d000*/  IMAD.IADD R20, R50, 0x1, R17 ;  /* 0x0000000132147824 */ /* 0x000fca00078e0211 */
[----:B------:R-:W-:Y:S01]  /*d010*/  IADD3.X R10, R20, R29, RZ, P6, !PT ;  /* 0x0000001d140a7210 */ /* 0x000fe200037fe4ff */
[----:B--2---:R-:W-:Y:S01]  /*d020*/  FFMA R11, R8, UR26, R2 ;  /* 0x0000001a080b7c23 */ /* 0x004fe20008000002 */
[----:B------:R-:W-:-:S04]  /*d030*/  LEA R8, P5, R6, UR8, 0x2 ;  /* 0x0000000806087c11 */ /* 0x000fc8000f8a10ff */
[----:B------:R1:W-:Y:S01]  /*d040*/  @P2 STG.E desc[UR24][R18.64+0x20], R11 ;  /* 0x0000200b12002986 */ /* 0x0003e2000c101918 */
[----:B------:R-:W-:Y:S01]  /*d050*/  LEA.HI.X R9, R6, UR9, R9, 0x2, P5 ;  /* 0x0000000906097c11 */ /* 0x000fe2000a8f1409 */
[----:B------:R-:W-:Y:S07]  /*d060*/  @!P1 BRA `(.L_x_207) ;  /* 0x0000000000049947 */ /* 0x000fee0003800000 */
[----:B------:R2:W5:Y:S02]  /*d070*/  LDG.E.LTC128B R54, desc[UR24][R8.64+0x20] ;  /* 0x0000201808367981 */ /* 0x000564000c1e1920 */
.L_x_207:
[----:B------:R-:W-:Y:S05]  /*d080*/  BSYNC B1 ;  /* 0x0000000000017941 */ /* 0x000fea0003800000 */
.L_x_206:
        /* <DEDUP_REMOVED lines=31> */
[----:B---3--:R-:W-:-:S05]  /*d280*/  FFMA R21, R21, UR26, R2 ;  /* 0x0000001a15157c23 */ /* 0x008fca0008000002 */
[----:B------:R0:W-:Y:S01]  /*d290*/  @P4 STG.E desc[UR24][R18.64], R21 ;  /* 0x0000001512004986 */ /* 0x0001e2000c101918 */
[----:B------:R-:W-:Y:S05]  /*d2a0*/  @!P5 BRA `(.L_x_209) ;  /* 0x000000000004d947 */ /* 0x000fea0003800000 */
[----:B------:R1:W5:Y:S02]  /*d2b0*/  LDG.E.LTC128B R54, desc[UR24][R8.64] ;  /* 0x0000001808367981 */ /* 0x000364000c1e1920 */
.L_x_209:
[----:B------:R-:W-:Y:S05]  /*d2c0*/  BSYNC B1 ;  /* 0x0000000000017941 */ /* 0x000fea0003800000 */
.L_x_208:
[----:B------:R-:W0:Y:S01]  /*d2d0*/  LDL.LU R20, [R1+0x68] ;  /* 0x0000680001147983 */ /* 0x000e220000300800 */
[----:B------:R-:W-:Y:S01]  /*d2e0*/  ISETP.GT.AND P2, PT, R46, 0x8, P0 ;  /* 0x000000082e00780c */ /* 0x000fe20000744270 */
[----:B-----5:R-:W-:Y:S01]  /*d2f0*/  FMUL R2, R54, UR27 ;  /* 0x0000001b36027c20 */ /* 0x020fe20008400000 */
[----:B------:R-:W-:Y:S01]  /*d300*/  IADD3 R4, P0, R4, R51, RZ ;  /* 0x0000003304047210 */ /* 0x000fe20007f1e0ff */
[----:B------:R-:W-:Y:S01]  /*d310*/  IMAD.WIDE.U32 R6, R0, UR6, R10 ;  /* 0x0000000600067c25 */ /* 0x000fe2000f8e000a */
[----:B------:R-:W-:Y:S03]  /*d320*/  BSSY B1, `(.L_x_210) ;  /* 0x000000d000017945 */ /* 0x000fe60003800000 */
[----:B------:R-:W-:Y:S01]  /*d330*/  IMAD.X R5, R5, 0x1, R33, P0 ;  /* 0x0000000105057824 */ /* 0x000fe200000e0621 */
[----:B-1----:R-:W-:Y:S01]  /*d340*/  IADD3 R9, R48, R7, RZ ;  /* 0x0000000730097210 */ /* 0x002fe20007ffe0ff */
[----:B------:R-:W-:Y:S01]  /*d350*/  IMAD.WIDE.U32 R10, R34, R30, R14 ;  /* 0x0000001e220a7225 */ /* 0x000fe200078e000e */
[----:B------:R-:W-:-:S03]  /*d360*/  LEA R8, P0, R6, UR8, 0x2 ;  /* 0x0000000806087c11 */ /* 0x000fc6000f8010ff */
[----:B------:R-:W-:Y:S01]  /*d370*/  IMAD.IADD R7, R49, 0x1, R11 ;  /* 0x0000000131077824 */ /* 0x000fe200078e020b */
[----:B------:R-:W-:Y:S02]  /*d380*/  IADD3 R10, P4, P6, R178, R10, R36 ;  /* 0x0000000ab20a7210 */ /* 0x000fe40007e9e024 */
[----:B------:R-:W-:Y:S02]  /*d390*/  LEA.HI.X R9, R6, UR9, R9, 0x2, P0 ;  /* 0x0000000906097c11 */ /* 0x000fe400080f1409 */
[----:B------:R-:W-:Y:S01]  /*d3a0*/  IADD3.X R11, R179, R7, R37, P4, P6 ;  /* 0x00000007b30b7210 */ /* 0x000fe200027ec425 */
[----:B0-----:R-:W-:-:S05]  /*d3b0*/  FFMA R21, R20, UR26, R2 ;  /* 0x0000001a14157c23 */ /* 0x001fca0008000002 */
[----:B------:R0:W-:Y:S01]  /*d3c0*/  @P5 STG.E desc[UR24][R4.64], R21 ;  /* 0x0000001504005986 */ /* 0x0001e2000c101918 */
[----:B------:R-:W-:Y:S05]  /*d3d0*/  @!P2 BRA `(.L_x_211) ;  /* 0x000000000004a947 */ /* 0x000fea0003800000 */
[----:B------:R1:W5:Y:S02]  /*d3e0*/  LDG.E.LTC128B R54, desc[UR24][R8.64+0x20] ;  /* 0x0000201808367981 */ /* 0x000364000c1e1920 */
.L_x_211:
[----:B------:R-:W-:Y:S05]  /*d3f0*/  BSYNC B1 ;  /* 0x0000000000017941 */ /* 0x000fea0003800000 */
.L_x_210:
        /* <DEDUP_REMOVED lines=10> */
[----:B0-----:R-:W-:-:S04]  /*d4a0*/  IMAD.IADD R21, R50, 0x1, R17 ;  /* 0x0000000132157824 */ /* 0x001fc800078e0211 */
[----:B------:R-:W-:Y:S02]  /*d4b0*/  IMAD.X R10, R21, 0x1, R29, P6 ;  /* 0x00000001150a7824 */ /* 0x000fe400030e061d */
[----:B--2---:R-:W-:Y:S01]  /*d4c0*/  FFMA R11, R8, UR26, R2 ;  /* 0x0000001a080b7c23 */ /* 0x004fe20008000002 */
[----:B------:R-:W-:-:S04]  /*d4d0*/  LEA R8, P5, R6, UR8, 0x2 ;  /* 0x0000000806087c11 */ /* 0x000fc8000f8a10ff */
[----:B------:R0:W-:Y:S01]  /*d4e0*/  @P2 STG.E desc[UR24][R18.64+0x20], R11 ;  /* 0x0000200b12002986 */ /* 0x0001e2000c101918 */
[----:B------:R-:W-:Y:S01]  /*d4f0*/  LEA.HI.X R9, R6, UR9, R9, 0x2, P5 ;  /* 0x0000000906097c11 */ /* 0x000fe2000a8f1409 */
[----:B------:R-:W-:Y:S07]  /*d500*/  @!P1 BRA `(.L_x_213) ;  /* 0x0000000000049947 */ /* 0x000fee0003800000 */
[----:B------:R1:W5:Y:S02]  /*d510*/  LDG.E.LTC128B R54, desc[UR24][R8.64+0x20] ;  /* 0x0000201808367981 */ /* 0x000364000c1e1920 */
.L_x_213:
[----:B------:R-:W-:Y:S05]  /*d520*/  BSYNC B1 ;  /* 0x0000000000017941 */ /* 0x000fea0003800000 */
.L_x_212:
[----:B-1----:R-:W2:Y:S01]  /*d530*/  LDL.LU R8, [R1+0x70] ;  /* 0x0000700001087983 */ /* 0x002ea20000300800 */
[----:B-----5:R-:W-:Y:S01]  /*d540*/  FMUL R2, R54, UR27 ;  /* 0x0000001b36027c20 */ /* 0x020fe20008400000 */
[C---:B------:R-:W-:Y:S02]  /*d550*/  LEA R6, P2, R7.reuse, UR8, 0x2 ;  /* 0x0000000807067c11 */ /* 0x040fe4000f8410ff */
[----:B------:R-:W3:Y:S02]  /*d560*/  LDL.LU R20, [R1+0x74] ;  /* 0x0000740001147983 */ /* 0x000ee40000300800 */
[----:B------:R-:W-:Y:S01]  /*d570*/  LEA.HI.X R7, R7, UR9, R10, 0x2, P2 ;  /* 0x0000000907077c11 */ /* 0x000fe200090f140a */
[----:B------:R-:W-:-:S04]  /*d580*/  IMAD.WIDE.U32 R12, R30, 0x7, R12 ;  /* 0x000000071e0c7825 */ /* 0x000fc800078e000c */
[----:B------:R-:W-:-:S04]  /*d590*/  IMAD.WIDE.U32 R14, R30, 0x7, R14 ;  /* 0x000000071e0e7825 */ /* 0x000fc800078e000e */
[----:B--2---:R-:W-:-:S05]  /*d5a0*/  FFMA R17, R8, UR26, R2 ;  /* 0x0000001a08117c23 */ /* 0x004fca0008000002 */
[----:B------:R1:W-:Y:S04]  /*d5b0*/  @P1 STG.E desc[UR24][R4.64+0x20], R17 ;  /* 0x0000201104001986 */ /* 0x0003e8000c101918 */
[----:B------:R2:W4:Y:S01]  /*d5c0*/  @P4 LDG.E.LTC128B R54, desc[UR24][R6.64] ;  /* 0x0000001806364981 */ /* 0x000522000c1e1920 */
[----:B------:R-:W-:Y:S01]  /*d5d0*/  IMAD.WIDE.U32 R8, R32, 0x1c, R4 ;  /* 0x0000001c20087825 */ /* 0x000fe200078e0004 */
[-C--:B------:R-:W-:Y:S01]  /*d5e0*/  IADD3 R2, P1, R12, R30.reuse, RZ ;  /* 0x0000001e0c027210 */ /* 0x080fe20007f3e0ff */
[----:B------:R-:W-:Y:S01]  /*d5f0*/  BSSY B1, `(.L_x_214) ;  /* 0x000001b000017945 */ /* 0x000fe20003800000 */
[----:B------:R-:W-:Y:S01]  /*d600*/  IADD3 R10, P2, R14, R30, RZ ;  /* 0x0000001e0e0a7210 */ /* 0x000fe20007f5e0ff */
[----:B0-----:R-:W-:Y:S01]  /*d610*/  IMAD.IADD R19, R3, 0x1, R9 ;  /* 0x0000000103137824 */ /* 0x001fe200078e0209 */
[CC--:B------:R-:W-:Y:S01]  /*d620*/  IADD3.X R3, R31.reuse, R50.reuse, R13, P1, !PT ;  /* 0x000000321f037210 */ /* 0x0c0fe20000ffe40d */
[----:B------:R-:W-:Y:S01]  /*d630*/  IMAD.MOV.U32 R18, RZ, RZ, R8 ;  /* 0x000000ffff127224 */ /* 0x000fe200078e0008 */
[----:B------:R-:W-:-:S02]  /*d640*/  IADD3.X R11, R31, R50, R15, P2, !PT ;  /* 0x000000321f0b7210 */ /* 0x000fc400017fe40f */
[-C--:B------:R-:W-:Y:S01]  /*d650*/  IADD3 R16, P2, P5, R28, R30.reuse, R16 ;  /* 0x0000001e1c107210 */ /* 0x080fe20007d5e010 */
[CC--:B--2---:R-:W-:Y:S01]  /*d660*/  IMAD.WIDE.U32 R6, R34.reuse, R30.reuse, R2 ;  /* 0x0000001e22067225 */ /* 0x0c4fe200078e0002 */
[----:B------:R-:W-:Y:S02]  /*d670*/  ISETP.GT.AND P1, PT, R47, 0xf9, PT ;  /* 0x000000f92f00780c */ /* 0x000fe40003f24270 */
[----:B------:R-:W-:Y:S01]  /*d680*/  IADD3.X R29, R29, R31, R21, P2, P5 ;  /* 0x0000001f1d1d7210 */ /* 0x000fe200017ea415 */
[----:B------:R-:W-:Y:S01]  /*d690*/  IMAD.WIDE.U32 R34, R34, R30, R10 ;  /* 0x0000001e22227225 */ /* 0x000fe200078e000a */
[C---:B------:R-:W-:Y:S02]  /*d6a0*/  LEA R2, P6, R16.reuse, UR8, 0x2 ;  /* 0x0000000810027c11 */ /* 0x040fe4000f8c10ff */
[C---:B------:R-:W-:Y:S01]  /*d6b0*/  IADD3 R7, R49.reuse, R7, RZ ;  /* 0x0000000731077210 */ /* 0x040fe20007ffe0ff */
[----:B------:R-:W-:Y:S01]  /*d6c0*/  IMAD.IADD R35, R49, 0x1, R35 ;  /* 0x0000000131237824 */ /* 0x000fe200078e0223 */
[----:B------:R-:W-:-:S02]  /*d6d0*/  LEA.HI.X R3, R16, UR9, R29, 0x2, P6 ;  /* 0x0000000910037c11 */ /* 0x000fc4000b0f141d */
[----:B------:R-:W-:Y:S02]  /*d6e0*/  ISETP.GT.AND P6, PT, R46, RZ, P1 ;  /* 0x000000ff2e00720c */ /* 0x000fe40000fc4270 */
[----:B------:R-:W-:-:S04]  /*d6f0*/  IADD3 R6, P5, P2, R178, R6, R36 ;  /* 0x00000006b2067210 */ /* 0x000fc80007abe024 */
[----:B------:R-:W-:Y:S01]  /*d700*/  IADD3.X R7, R179, R7, R37, P5, P2 ;  /* 0x00000007b3077210 */ /* 0x000fe20002fe4425 */
[----:B----4-:R-:W-:-:S04]  /*d710*/  FMUL R8, R54, UR27 ;  /* 0x0000001b36087c20 */ /* 0x010fc80008400000 */
[----:B---3--:R-:W-:Y:S01]  /*d720*/  FFMA R13, R20, UR26, R8 ;  /* 0x0000001a140d7c23 */ /* 0x008fe20008000008 */
[----:B------:R-:W-:-:S04]  /*d730*/  IADD3 R8, P5, P2, R178, R34, R36 ;  /* 0x00000022b2087210 */ /* 0x000fc80007abe024 */
[----:B------:R0:W-:Y:S01]  /*d740*/  @P4 STG.E desc[UR24][R18.64], R13 ;  /* 0x0000000d12004986 */ /* 0x0001e2000c101918 */
[----:B------:R-:W-:-:S05]  /*d750*/  IADD3 R10, P4, R4, R51, RZ ;  /* 0x00000033040a7210 */ /* 0x000fca0007f9e0ff */
[----:B------:R-:W-:Y:S02]  /*d760*/  IMAD.X R11, R5, 0x1, R33, P4 ;  /* 0x00000001050b7824 */ /* 0x000fe400020e0621 */
[----:B-1----:R-:W-:Y:S01]  /*d770*/  IMAD.WIDE.U32 R4, R0, UR6, R6 ;  /* 0x0000000600047c25 */ /* 0x002fe2000f8e0006 */
[----:B------:R-:W-:Y:S06]  /*d780*/  @!P6 BRA `(.L_x_215) ;  /* 0x000000000004e947 */ /* 0x000fec0003800000 */
[----:B------:R1:W5:Y:S02]  /*d790*/  LDG.E.LTC128B R54, desc[UR24][R2.64] ;  /* 0x0000001802367981 */ /* 0x000364000c1e1920 */
.L_x_215:
[----:B------:R-:W-:Y:S05]  /*d7a0*/  BSYNC B1 ;  /* 0x0000000000017941 */ /* 0x000fea0003800000 */
.L_x_214:
[----:B------:R-:W2:Y:S01]  /*d7b0*/  LDL.LU R6, [R1+0x78] ;  /* 0x0000780001067983 */ /* 0x000ea20000300800 */
[----:B-1---5:R-:W-:Y:S01]  /*d7c0*/  FMUL R3, R54, UR27 ;  /* 0x0000001b36037c20 */ /* 0x022fe20008400000 */
[----:B------:R-:W-:Y:S01]  /*d7d0*/  ISETP.GT.AND P0, PT, R46, 0x8, P0 ;  /* 0x000000082e00780c */ /* 0x000fe20000704270 */
[----:B------:R-:W-:Y:S01]  /*d7e0*/  IMAD.IADD R5, R48, 0x1, R5 ;  /* 0x0000000130057824 */ /* 0x000fe200078e0205 */
[----:B------:R-:W-:Y:S01]  /*d7f0*/  LEA R2, P4, R4, UR8, 0x2 ;  /* 0x0000000804027c11 */ /* 0x000fe2000f8810ff */
[----:B------:R-:W-:Y:S01]  /*d800*/  BSSY B1, `(.L_x_216) ;  /* 0x0000007000017945 */ /* 0x000fe20003800000 */
[----:B------:R-:W-:Y:S01]  /*d810*/  IADD3.X R9, R179, R35, R37, P5, P2 ;  /* 0x00000023b3097210 */ /* 0x000fe20002fe4425 */
[----:B--2---:R-:W-:Y:S01]  /*d820*/  FFMA R7, R6, UR26, R3 ;  /* 0x0000001a06077c23 */ /* 0x004fe20008000003 */
[----:B------:R-:W-:-:S04]  /*d830*/  LEA.HI.X R3, R4, UR9, R5, 0x2, P4 ;  /* 0x0000000904037c11 */ /* 0x000fc8000a0f1405 */
[----:B------:R1:W-:Y:S03]  /*d840*/  @P6 STG.E desc[UR24][R10.64], R7 ;  /* 0x000000070a006986 */ /* 0x0003e6000c101918 */
[----:B------:R-:W-:Y:S05]  /*d850*/  @!P0 BRA `(.L_x_217) ;  /* 0x0000000000048947 */ /* 0x000fea0003800000 */
[----:B------:R2:W5:Y:S02]  /*d860*/  LDG.E.LTC128B R54, desc[UR24][R2.64+0x20] ;  /* 0x0000201802367981 */ /* 0x000564000c1e1920 */
.L_x_217:
[----:B------:R-:W-:Y:S05]  /*d870*/  BSYNC B1 ;  /* 0x0000000000017941 */ /* 0x000fea0003800000 */
.L_x_216:
[----:B------:R-:W1:Y:S01]  /*d880*/  LDL.LU R5, [R1+0x7c] ;  /* 0x00007c0001057983 */ /* 0x000e620000300800 */
[----:B------:R-:W-:Y:S01]  /*d890*/  ISETP.GT.AND P1, PT, R46, 0x8, P1 ;  /* 0x000000082e00780c */ /* 0x000fe20000f24270 */
[----:B-----5:R-:W-:Y:S01]  /*d8a0*/  FMUL R4, R54, UR27 ;  /* 0x0000001b36047c20 */ /* 0x020fe20008400000 */
[----:B--2---:R-:W-:Y:S01]  /*d8b0*/  IMAD.WIDE.U32 R2, R0, UR6, R8 ;  /* 0x0000000600027c25 */ /* 0x004fe2000f8e0008 */
[----:B------:R-:W-:Y:S03]  /*d8c0*/  BSSY B1, `(.L_x_218) ;  /* 0x0000008000017945 */ /* 0x000fe60003800000 */
[----:B------:R-:W-:Y:S02]  /*d8d0*/  IMAD.IADD R3, R48, 0x1, R3 ;  /* 0x0000000130037824 */ /* 0x000fe400078e0203 */
[----:B-1----:R-:W-:-:S05]  /*d8e0*/  FFMA R7, R5, UR26, R4 ;  /* 0x0000001a05077c23 */ /* 0x002fca0008000004 */
[----:B------:R1:W-:Y:S01]  /*d8f0*/  @P0 STG.E desc[UR24][R18.64+0x20], R7 ;  /* 0x0000200712000986 */ /* 0x0003e2000c101918 */
[----:B------:R-:W-:-:S04]  /*d900*/  LEA R4, P0, R2, UR8, 0x2 ;  /* 0x0000000802047c11 */ /* 0x000fc8000f8010ff */
[----:B------:R-:W-:Y:S01]  /*d910*/  LEA.HI.X R5, R2, UR9, R3, 0x2, P0 ;  /* 0x0000000902057c11 */ /* 0x000fe200080f1403 */
[----:B------:R-:W-:Y:S08]  /*d920*/  @!P1 BRA `(.L_x_219) ;  /* 0x0000000000049947 */ /* 0x000ff00003800000 */
[----:B------:R2:W5:Y:S02]  /*d930*/  LDG.E.LTC128B R54, desc[UR24][R4.64+0x20] ;  /* 0x0000201804367981 */ /* 0x000564000c1e1920 */
.L_x_219:
[----:B------:R-:W-:Y:S05]  /*d940*/  BSYNC B1 ;  /* 0x0000000000017941 */ /* 0x000fea0003800000 */
.L_x_218:
[----:B------:R-:W3:Y:S01]  /*d950*/  LDL.LU R0, [R1+0x94] ;  /* 0x0000940001007983 */ /* 0x000ee20000300800 */
[----:B-----5:R-:W-:-:S04]  /*d960*/  FMUL R54, R54, UR27 ;  /* 0x0000001b36367c20 */ /* 0x020fc80008400000 */
[----:B---3--:R-:W-:Y:S01]  /*d970*/  FFMA R3, R0, UR26, R54 ;  /* 0x0000001a00037c23 */ /* 0x008fe20008000036 */
[----:B------:R-:W-:Y:S06]  /*d980*/  @!P1 BRA `(.L_x_220) ;  /* 0x0000002400d09947 */ /* 0x000fec0003800000 */
[----:B------:R3:W-:Y:S01]  /*d990*/  STG.E desc[UR24][R10.64+0x20], R3 ;  /* 0x000020030a007986 */ /* 0x0007e2000c101918 */
[----:B------:R-:W-:Y:S05]  /*d9a0*/  BRA `(.L_x_220) ;  /* 0x0000002400c87947 */ /* 0x000fea0003800000 */
.L_x_29:
[----:B------:R-:W-:Y:S01]  /*d9b0*/  ISETP.GT.AND P0, PT, R47, 0x1, PT ;  /* 0x000000012f00780c */ /* 0x000fe20003f04270 */
[----:B------:R-:W-:Y:S01]  /*d9c0*/  ULDC.64 UR6, c[0x0][0x6c0] ;  /* 0x0001b00000067ab9 */ /* 0x000fe20000000a00 */
[----:B-----5:R-:W3:Y:S01]  /*d9d0*/  LDL.LU R0, [R1+0x10] ;  /* 0x0000100001007983 */ /* 0x020ee20000300800 */
[----:B------:R-:W-:Y:S01]  /*d9e0*/  LEA R26, P5, R24, UR6, 0x2 ;  /* 0x00000006181a7c11 */ /* 0x000fe2000f8a10ff */
[----:B------:R-:W-:Y:S01]  /*d9f0*/  FMUL R31, R3, UR26 ;  /* 0x0000001a031f7c20 */ /* 0x000fe20008400000 */
[----:B------:R-:W-:Y:S01]  /*da00*/  ISETP.GT.AND P4, PT, R46, RZ, P0 ;  /* 0x000000ff2e00720c */ /* 0x000fe20000784270 */
[----:B------:R-:W-:Y:S01]  /*da10*/  FMUL R35, R4, UR26 ;  /* 0x0000001a04237c20 */ /* 0x000fe20008400000 */
[----:B------:R-:W-:Y:S01]  /*da20*/  ISETP.GT.AND P1, PT, R46, 0x8, P1 ;  /* 0x000000082e00780c */ /* 0x000fe20000f24270 */
[----:B------:R-:W-:Y:S01]  /*da30*/  FMUL R37, R5, UR26 ;  /* 0x0000001a05257c20 */ /* 0x000fe20008400000 */
[----:B------:R-:W-:Y:S01]  /*da40*/  LEA.HI.X R27, R24, UR7, R41, 0x2, P5 ;  /* 0x00000007181b7c11 */ /* 0x000fe2000a8f1429 */
[C---:B------:R-:W-:Y:S01]  /*da50*/  IMAD.SHL.U32 R3, R32.reuse, 0x20, RZ ;  /* 0x0000002020037824 */ /* 0x040fe200078e00ff */
[----:B------:R-:W-:Y:S01]  /*da60*/  LEA R24, P5, R32, R26, 0x2 ;  /* 0x0000001a20187211 */ /* 0x000fe200078a10ff */
[----:B------:R-:W-:Y:S01]  /*da70*/  FMUL R39, R6, UR26 ;  /* 0x0000001a06277c20 */ /* 0x000fe20008400000 */
[----:B------:R-:W-:Y:S01]  /*da80*/  ISETP.GT.AND P0, PT, R46, 0x8, P0 ;  /* 0x000000082e00780c */ /* 0x000fe20000704270 */
[----:B------:R0:W-:Y:S01]  /*da90*/  @P2 STG.E desc[UR24][R26.64], R31 ;  /* 0x0000001f1a002986 */ /* 0x0001e2000c101918 */
[C-C-:B------:R-:W-:Y:S01]  /*daa0*/  LEA.HI.X R25, R32.reuse, R27, R33.reuse, 0x2, P5 ;  /* 0x0000001b20197211 */ /* 0x140fe200028f1421 */
[----:B------:R-:W-:Y:S01]  /*dab0*/  FMUL R41, R7, UR26 ;  /* 0x0000001a07297c20 */ /* 0x000fe20008400000 */
[----:B------:R-:W-:Y:S01]  /*dac0*/  SHF.L.U64.HI R29, R32, 0x5, R33 ;  /* 0x00000005201d7819 */ /* 0x000fe20000010221 */
[----:B------:R-:W-:Y:S01]  /*dad0*/  IMAD R33, R33, 0x1c, RZ ;  /* 0x0000001c21217824 */ /* 0x000fe200078e02ff */
[----:B------:R-:W-:Y:S01]  /*dae0*/  IADD3 R4, P2, R3, R24, RZ ;  /* 0x0000001803047210 */ /* 0x000fe20007f5e0ff */
[----:B------:R4:W-:Y:S01]  /*daf0*/  @P4 STG.E desc[UR24][R24.64], R35 ;  /* 0x0000002318004986 */ /* 0x0009e2000c101918 */
[----:B------:R-:W-:Y:S01]  /*db00*/  FMUL R11, R11, UR26 ;  /* 0x0000001a0b0b7c20 */ /* 0x000fe20008400000 */
[----:B------:R-:W-:Y:S01]  /*db10*/  FMUL R13, R13, UR26 ;  /* 0x0000001a0d0d7c20 */ /* 0x000fe20008400000 */
[----:B------:R-:W-:Y:S01]  /*db20*/  FMUL R15, R15, UR26 ;  /* 0x0000001a0f0f7c20 */ /* 0x000fe20008400000 */
[----:B------:R1:W-:Y:S01]  /*db30*/  @P1 STG.E desc[UR24][R26.64+0x20], R37 ;  /* 0x000020251a001986 */ /* 0x0003e2000c101918 */
[----:B------:R-:W-:Y:S01]  /*db40*/  ISETP.GT.AND P1, PT, R47, 0x8, PT ;  /* 0x000000082f00780c */ /* 0x000fe20003f24270 */
[----:B------:R-:W-:Y:S01]  /*db50*/  IMAD.X R5, R29, 0x1, R25, P2 ;  /* 0x000000011d057824 */ /* 0x000fe200010e0619 */
[C---:B------:R-:W-:Y:S01]  /*db60*/  ISETP.GT.AND P2, PT, R47.reuse, 0x10, PT ;  /* 0x000000102f00780c */ /* 0x040fe20003f44270 */
[----:B------:R2:W-:Y:S01]  /*db70*/  @P0 STG.E desc[UR24][R24.64+0x20], R39 ;  /* 0x0000202718000986 */ /* 0x0005e2000c101918 */
[----:B------:R-:W-:Y:S01]  /*db80*/  ISETP.GT.AND P0, PT, R47, 0x9, PT ;  /* 0x000000092f00780c */ /* 0x000fe20003f04270 */
[----:B0-----:R-:W-:Y:S01]  /*db90*/  FMUL R31, R9, UR26 ;  /* 0x0000001a091f7c20 */ /* 0x001fe20008400000 */
[----:B------:R-:W-:Y:S01]  /*dba0*/  ISETP.GT.AND P4, PT, R46, RZ, P1 ;  /* 0x000000ff2e00720c */ /* 0x000fe20000f84270 */
[----:B------:R-:W-:Y:S01]  /*dbb0*/  IMAD.WIDE.U32 R6, R32, 0x1c, R4 ;  /* 0x0000001c20067825 */ /* 0x000fe200078e0004 */
[----:B------:R-:W-:-:S03]  /*dbc0*/  ISETP.GT.AND P5, PT, R46, RZ, P0 ;  /* 0x000000ff2e00720c */ /* 0x000fc600007a4270 */
[----:B----4-:R-:W-:Y:S01]  /*dbd0*/  FMUL R35, R10, UR26 ;  /* 0x0000001a0a237c20 */ /* 0x010fe20008400000 */
[----:B------:R-:W-:Y:S01]  /*dbe0*/  ISETP.GT.AND P1, PT, R46, 0x8, P1 ;  /* 0x000000082e00780c */ /* 0x000fe20000f24270 */
[----:B-1----:R-:W-:Y:S01]  /*dbf0*/  FMUL R27, R8, UR26 ;  /* 0x0000001a081b7c20 */ /* 0x002fe20008400000 */
[C---:B------:R-:W-:Y:S01]  /*dc00*/  ISETP.GT.AND P0, PT, R46.reuse, 0x8, P0 ;  /* 0x000000082e00780c */ /* 0x040fe20000704270 */
[----:B------:R-:W-:Y:S01]  /*dc10*/  IMAD.IADD R7, R33, 0x1, R7 ;  /* 0x0000000121077824 */ /* 0x000fe200078e0207 */
[----:B------:R-:W-:Y:S01]  /*dc20*/  ISETP.GT.AND P6, PT, R46, RZ, P2 ;  /* 0x000000ff2e00720c */ /* 0x000fe200017c4270 */
[----:B--2---:R-:W-:Y:S01]  /*dc30*/  IMAD.WIDE.U32 R24, R32, 0x1c, R24 ;  /* 0x0000001c20187825 */ /* 0x004fe200078e0018 */
[----:B------:R-:W-:-:S03]  /*dc40*/  ISETP.GT.AND P2, PT, R46, 0x8, P2 ;  /* 0x000000082e00780c */ /* 0x000fc60001744270 */
[----:B------:R-:W-:Y:S01]  /*dc50*/  FMUL R17, R17, UR26 ;  /* 0x0000001a11117c20 */ /* 0x000fe20008400000 */
[----:B------:R-:W-:-:S05]  /*dc60*/  IADD3 R25, R33, R25, RZ ;  /* 0x0000001921197210 */ /* 0x000fca0007ffe0ff */
[----:B------:R-:W-:Y:S01]  /*dc70*/  @P4 STG.E desc[UR24][R24.64], R41 ;  /* 0x0000002918004986 */ /* 0x000fe2000c101918 */
[----:B------:R-:W-:-:S03]  /*dc80*/  ISETP.GT.AND P4, PT, R47, 0x11, PT ;  /* 0x000000112f00780c */ /* 0x000fc60003f84270 */
[----:B------:R0:W-:Y:S01]  /*dc90*/  @P5 STG.E desc[UR24][R4.64], R27 ;  /* 0x0000001b04005986 */ /* 0x0001e2000c101918 */
[C---:B------:R-:W-:Y:S02]  /*dca0*/  ISETP.GT.AND P5, PT, R46.reuse, RZ, P4 ;  /* 0x000000ff2e00720c */ /* 0x040fe400027a4270 */
[----:B------:R-:W-:Y:S01]  /*dcb0*/  ISETP.GT.AND P4, PT, R46, 0x8, P4 ;  /* 0x000000082e00780c */ /* 0x000fe20002784270 */
[----:B------:R1:W-:Y:S01]  /*dcc0*/  @P1 STG.E desc[UR24][R24.64+0x20], R31 ;  /* 0x0000201f18001986 */ /* 0x0003e2000c101918 */
[----:B------:R-:W-:-:S03]  /*dcd0*/  IADD3 R8, P1, R3, R4, RZ ;  /* 0x0000000403087210 */ /* 0x000fc60007f3e0ff */
[----:B------:R2:W-:Y:S01]  /*dce0*/  @P0 STG.E desc[UR24][R4.64+0x20], R35 ;  /* 0x0000202304000986 */ /* 0x0005e2000c101918 */
[----:B------:R-:W-:Y:S01]  /*dcf0*/  ISETP.GT.AND P0, PT, R47, 0x18, PT ;  /* 0x000000182f00780c */ /* 0x000fe20003f04270 */
[----:B------:R-:W-:Y:S01]  /*dd00*/  IMAD.X R9, R29, 0x1, R5, P1 ;  /* 0x000000011d097824 */ /* 0x000fe200008e0605 */
[----:B------:R-:W-:Y:S01]  /*dd10*/  ISETP.GT.AND P1, PT, R47, 0x19, PT ;  /* 0x000000192f00780c */ /* 0x000fe20003f24270 */
[----:B0-----:R-:W-:Y:S01]  /*dd20*/  FMUL R27, R12, UR26 ;  /* 0x0000001a0c1b7c20 */ /* 0x001fe20008400000 */
[----:B------:R0:W-:Y:S01]  /*dd30*/  @P6 STG.E desc[UR24][R6.64], R11 ;  /* 0x0000000b06006986 */ /* 0x0001e2000c101918 */
[----:B------:R-:W-:Y:S01]  /*dd40*/  ISETP.GT.AND P6, PT, R46, RZ, P0 ;  /* 0x000000ff2e00720c */ /* 0x000fe200007c4270 */
[----:B-1----:R-:W-:Y:S02]  /*dd50*/  FMUL R25, R16, UR26 ;  /* 0x0000001a10197c20 */ /* 0x002fe40008400000 */
[----:B------:R-:W-:Y:S01]  /*dd60*/  @P5 STG.E desc[UR24][R8.64], R27 ;  /* 0x0000001b08005986 */ /* 0x000fe2000c101918 */
[----:B------:R-:W-:Y:S01]  /*dd70*/  ISETP.GT.AND P5, PT, R46, RZ, P1 ;  /* 0x000000ff2e00720c */ /* 0x000fe20000fa4270 */
[----:B--2---:R-:W-:-:S02]  /*dd80*/  IMAD.WIDE.U32 R4, R32, 0x1c, R8 ;  /* 0x0000001c20047825 */ /* 0x004fc400078e0008 */
[----:B------:R1:W-:Y:S01]  /*dd90*/  @P2 STG.E desc[UR24][R6.64+0x20], R13 ;  /* 0x0000200d06002986 */ /* 0x0003e2000c101918 */
[----:B------:R-:W-:Y:S01]  /*dda0*/  ISETP.GT.AND P0, PT, R46, 0x8, P0 ;  /* 0x000000082e00780c */ /* 0x000fe20000704270 */
[----:B------:R-:W-:Y:S02]  /*ddb0*/  IMAD.IADD R5, R33, 0x1, R5 ;  /* 0x0000000121057824 */ /* 0x000fe400078e0205 */
[----:B0-----:R-:W-:Y:S01]  /*ddc0*/  FMUL R11, R14, UR26 ;  /* 0x0000001a0e0b7c20 */ /* 0x001fe20008400000 */
[----:B------:R-:W-:-:S04]  /*ddd0*/  ISETP.GT.AND P1, PT, R46, 0x8, P1 ;  /* 0x000000082e00780c */ /* 0x000fc80000f24270 */
[----:B------:R0:W-:Y:S01]  /*dde0*/  @P4 STG.E desc[UR24][R8.64+0x20], R11 ;  /* 0x0000200b08004986 */ /* 0x0001e2000c101918 */
[----:B------:R-:W-:Y:S02]  /*ddf0*/  ISETP.GT.AND P4, PT, R47, 0x21, PT ;  /* 0x000000212f00780c */ /* 0x000fe40003f84270 */
[----:B-1----:R-:W-:Y:S01]  /*de00*/  IADD3 R6, P2, R3, R8, RZ ;  /* 0x0000000803067210 */ /* 0x002fe20007f5e0ff */
[----:B------:R1:W-:Y:S04]  /*de10*/  @P6 STG.E desc[UR24][R4.64], R15 ;  /* 0x0000000f04006986 */ /* 0x0003e8000c101918 */
[----:B------:R-:W-:Y:S01]  /*de20*/  IMAD.X R7, R29, 0x1, R9, P2 ;  /* 0x000000011d077824 */ /* 0x000fe200010e0609 */
[----:B------:R-:W-:Y:S02]  /*de30*/  ISETP.GT.AND P2, PT, R47, 0x20, PT ;  /* 0x000000202f00780c */ /* 0x000fe40003f44270 */
[----:B0-----:R-:W-:-:S02]  /*de40*/  IADD3 R8, P6, R3, R6, RZ ;  /* 0x0000000603087210 */ /* 0x001fc40007fde0ff */
[----:B------:R0:W-:Y:S01]  /*de50*/  @P5 STG.E desc[UR24][R6.64], R25 ;  /* 0x0000001906005986 */ /* 0x0001e2000c101918 */
[----:B------:R-:W-:Y:S01]  /*de60*/  ISETP.GT.AND P5, PT, R46, RZ, P2 ;  /* 0x000000ff2e00720c */ /* 0x000fe200017a4270 */
[----:B------:R-:W-:-:S04]  /*de70*/  IMAD.WIDE.U32 R12, R32, 0x1c, R6 ;  /* 0x0000001c200c7825 */ /* 0x000fc800078e0006 */
[----:B-1----:R-:W-:Y:S01]  /*de80*/  FMUL R15, R18, UR26 ;  /* 0x0000001a120f7c20 */ /* 0x002fe20008400000 */
[----:B------:R-:W-:Y:S01]  /*de90*/  IMAD.X R9, R29, 0x1, R7, P6 ;  /* 0x000000011d097824 */ /* 0x000fe200030e0607 */
[----:B------:R-:W-:Y:S01]  /*dea0*/  ISETP.GT.AND P6, PT, R46, RZ, P4 ;  /* 0x000000ff2e00720c */ /* 0x000fe200027c4270 */
[----:B------:R-:W-:Y:S02]  /*deb0*/  IMAD.IADD R13, R33, 0x1, R13 ;  /* 0x00000001210d7824 */ /* 0x000fe400078e020d */
[----:B------:R-:W-:Y:S01]  /*dec0*/  FMUL R19, R19, UR26 ;  /* 0x0000001a13137c20 */ /* 0x000fe20008400000 */
[----:B------:R1:W-:Y:S01]  /*ded0*/  @P0 STG.E desc[UR24][R4.64+0x20], R17 ;  /* 0x0000201104000986 */ /* 0x0003e2000c101918 */
[----:B0-----:R-:W-:Y:S01]  /*dee0*/  FMUL R25, R20, UR26 ;  /* 0x0000001a14197c20 */ /* 0x001fe20008400000 */
[----:B------:R-:W-:Y:S02]  /*def0*/  ISETP.GT.AND P2, PT, R46, 0x8, P2 ;  /* 0x000000082e00780c */ /* 0x000fe40001744270 */
[----:B------:R0:W-:Y:S01]  /*df00*/  @P1 STG.E desc[UR24][R6.64+0x20], R15 ;  /* 0x0000200f06001986 */ /* 0x0001e2000c101918 */
[----:B------:R-:W-:Y:S01]  /*df10*/  ISETP.GT.AND P1, PT, R47, 0x28, PT ;  /* 0x000000282f00780c */ /* 0x000fe20003f24270 */
[----:B------:R-:W-:-:S02]  /*df20*/  IMAD.WIDE.U32 R10, R32, 0x1c, R8 ;  /* 0x0000001c200a7825 */ /* 0x000fc400078e0008 */
[----:B------:R-:W-:Y:S01]  /*df30*/  @P5 STG.E desc[UR24][R12.64], R19 ;  /* 0x000000130c005986 */ /* 0x000fe2000c101918 */
[----:B------:R-:W-:Y:S02]  /*df40*/  ISETP.GT.AND P0, PT, R47, 0x29, PT ;  /* 0x000000292f00780c */ /* 0x000fe40003f04270 */
[C---:B------:R-:W-:Y:S01]  /*df50*/  ISETP.GT.AND P4, PT, R46.reuse, 0x8, P4 ;  /* 0x000000082e00780c */ /* 0x040fe20002784270 */
[----:B------:R-:W-:Y:S01]  /*df60*/  FMUL R21, R21, UR26 ;  /* 0x0000001a15157c20 */ /* 0x000fe20008400000 */
[----:B-1----:R-:W-:Y:S01]  /*df70*/  IADD3 R4, P5, R3, R8, RZ ;  /* 0x0000000803047210 */ /* 0x002fe20007fbe0ff */
[----:B------:R-:W-:Y:S01]  /*df80*/  @P6 STG.E desc[UR24][R8.64], R25 ;  /* 0x0000001908006986 */ /* 0x000fe2000c101918 */
[----:B------:R-:W-:Y:S01]  /*df90*/  ISETP.GT.AND P6, PT, R46, RZ, P1 ;  /* 0x000000ff2e00720c */ /* 0x000fe20000fc4270 */
[----:B0-----:R-:W-:Y:S01]  /*dfa0*/  FMUL R15, R22, UR26 ;  /* 0x0000001a160f7c20 */ /* 0x001fe20008400000 */
[----:B------:R-:W-:Y:S01]  /*dfb0*/  IADD3 R11, R33, R11, RZ ;  /* 0x0000000b210b7210 */ /* 0x000fe20007ffe0ff */
[----:B------:R-:W-:Y:S01]  /*dfc0*/  IMAD.X R5, R29, 0x1, R9, P5 ;  /* 0x000000011d057824 */ /* 0x000fe200028e0609 */
[C---:B------:R-:W-:Y:S01]  /*dfd0*/  ISETP.GT.AND P5, PT, R46.reuse, RZ, P0 ;  /* 0x000000ff2e00720c */ /* 0x040fe200007a4270 */
[----:B------:R-:W-:Y:S01]  /*dfe0*/  FMUL R23, R23, UR26 ;  /* 0x0000001a17177c20 */ /* 0x000fe20008400000 */
[----:B------:R-:W-:Y:S01]  /*dff0*/  ISETP.GT.AND P1, PT, R46, 0x8, P1 ;  /* 0x000000082e00780c */ /* 0x000fe20000f24270 */
[----:B------:R-:W-:Y:S01]  /*e000*/  FMUL R153, R153, UR26 ;  /* 0x0000001a99997c20 */ /* 0x000fe20008400000 */
[----:B------:R-:W-:Y:S01]  /*e010*/  @P2 STG.E desc[UR24][R12.64+0x20], R21 ;  /* 0x000020150c002986 */ /* 0x000fe2000c101918 */
[----:B------:R-:W-:Y:S01]  /*e020*/  ISETP.GT.AND P2, PT, R47, 0x30, PT ;  /* 0x000000302f00780c */ /* 0x000fe20003f44270 */
[----:B------:R-:W-:-:S02]  /*e030*/  FMUL R17, R154, UR26 ;  /* 0x0000001a9a117c20 */ /* 0x000fc40008400000 */
[----:B------:R0:W-:Y:S01]  /*e040*/  @P4 STG.E desc[UR24][R8.64+0x20], R15 ;  /* 0x0000200f08004986 */ /* 0x0001e2000c101918 */
[----:B------:R-:W-:-:S03]  /*e050*/  ISETP.GT.AND P0, PT, R46, 0x8, P0 ;  /* 0x000000082e00780c */ /* 0x000fc60000704270 */
[----:B------:R-:W-:Y:S01]  /*e060*/  @P6 STG.E desc[UR24][R10.64], R23 ;  /* 0x000000170a006986 */ /* 0x000fe2000c101918 */
[----:B------:R-:W-:-:S03]  /*e070*/  ISETP.GT.AND P4, PT, R46, RZ, P2 ;  /* 0x000000ff2e00720c */ /* 0x000fc60001784270 */
[----:B------:R-:W-:Y:S01]  /*e080*/  @P5 STG.E desc[UR24][R4.64], R153 ;  /* 0x0000009904005986 */ /* 0x000fe2000c101918 */
[----:B------:R-:W-:Y:S01]  /*e090*/  ISETP.GT.AND P5, PT, R47, 0x31, PT ;  /* 0x000000312f00780c */ /* 0x000fe20003fa4270 */
[----:B------:R-:W-:Y:S02]  /*e0a0*/  IMAD.WIDE.U32 R6, R32, 0x1c, R4 ;  /* 0x0000001c20067825 */ /* 0x000fe400078e0004 */
[----:B------:R1:W-:Y:S01]  /*e0b0*/  @P1 STG.E desc[UR24][R10.64+0x20], R17 ;  /* 0x000020110a001986 */ /* 0x0003e2000c101918 */
[C---:B------:R-:W-:Y:S01]  /*e0c0*/  ISETP.GT.AND P1, PT, R46.reuse, RZ, P5 ;  /* 0x000000ff2e00720c */ /* 0x040fe20002f24270 */
[----:B------:R-:W-:Y:S02]  /*e0d0*/  FMUL R155, R155, UR26 ;  /* 0x0000001a9b9b7c20 */ /* 0x000fe40008400000 */
[----:B------:R-:W2:Y:S01]  /*e0e0*/  LDL.LU R18, [R1+0xc] ;  /* 0x00000c0001127983 */ /* 0x000ea20000300800 */
[----:B0-----:R-:W-:Y:S01]  /*e0f0*/  IADD3 R8, P6, R3, R4, RZ ;  /* 0x0000000403087210 */ /* 0x001fe20007fde0ff */
[----:B------:R-:W-:Y:S01]  /*e100*/  IMAD.IADD R7, R33, 0x1, R7 ;  /* 0x0000000121077824 */ /* 0x000fe200078e0207 */
[----:B------:R-:W-:Y:S01]  /*e110*/  ISETP.GT.AND P2, PT, R46, 0x8, P2 ;  /* 0x000000082e00780c */ /* 0x000fe20001744270 */
[----:B------:R-:W-:Y:S01]  /*e120*/  FMUL R19, R156, UR26 ;  /* 0x0000001a9c137c20 */ /* 0x000fe20008400000 */
[----:B------:R0:W-:Y:S01]  /*e130*/  @P0 STG.E desc[UR24][R4.64+0x20], R155 ;  /* 0x0000209b04000986 */ /* 0x0001e2000c101918 */
[----:B------:R-:W-:-:S02]  /*e140*/  IMAD.X R9, R29, 0x1, R5, P6 ;  /* 0x000000011d097824 */ /* 0x000fc400030e0605 */
[----:B------:R-:W-:Y:S01]  /*e150*/  FMUL R157, R157, UR26 ;  /* 0x0000001a9d9d7c20 */ /* 0x000fe20008400000 */
[C---:B------:R-:W-:Y:S01]  /*e160*/  ISETP.GT.AND P0, PT, R47.reuse, 0x38, PT ;  /* 0x000000382f00780c */ /* 0x040fe20003f04270 */
[----:B------:R-:W-:Y:S01]  /*e170*/  @P4 STG.E desc[UR24][R6.64], R19 ;  /* 0x0000001306004986 */ /* 0x000fe2000c101918 */
[----:B------:R-:W-:Y:S01]  /*e180*/  ISETP.GT.AND P4, PT, R47, 0x39, PT ;  /* 0x000000392f00780c */ /* 0x000fe20003f84270 */
[----:B------:R-:W-:Y:S01]  /*e190*/  FMUL R15, R158, UR26 ;  /* 0x0000001a9e0f7c20 */ /* 0x000fe20008400000 */
[C---:B------:R-:W-:Y:S01]  /*e1a0*/  ISETP.GT.AND P5, PT, R46.reuse, 0x8, P5 ;  /* 0x000000082e00780c */ /* 0x040fe20002fa4270 */
[----:B------:R-:W-:Y:S01]  /*e1b0*/  @P1 STG.E desc[UR24][R8.64], R157 ;  /* 0x0000009d08001986 */ /* 0x000fe2000c101918 */
[C---:B------:R-:W-:Y:S02]  /*e1c0*/  ISETP.GT.AND P6, PT, R46.reuse, RZ, P0 ;  /* 0x000000ff2e00720c */ /* 0x040fe400007c4270 */
[----:B------:R-:W-:Y:S01]  /*e1d0*/  ISETP.GT.AND P1, PT, R46, RZ, P4 ;  /* 0x000000ff2e00720c */ /* 0x000fe20002724270 */
[----:B------:R-:W-:Y:S01]  /*e1e0*/  @P2 STG.E desc[UR24][R6.64+0x20], R15 ;  /* 0x0000200f06002986 */ /* 0x000fe2000c101918 */
[----:B------:R-:W-:Y:S01]  /*e1f0*/  IMAD.WIDE.U32 R12, R32, 0x1c, R8 ;  /* 0x0000001c200c7825 */ /* 0x000fe200078e0008 */
[----:B-1----:R-:W-:-:S03]  /*e200*/  IADD3 R10, P2, R3, R8, RZ ;  /* 0x00000008030a7210 */ /* 0x002fc60007f5e0ff */
[----:B------:R-:W-:Y:S01]  /*e210*/  FMUL R159, R159, UR26 ;  /* 0x0000001a9f9f7c20 */ /* 0x000fe20008400000 */
[----:B------:R-:W-:Y:S01]  /*e220*/  FMUL R17, R160, UR26 ;  /* 0x0000001aa0117c20 */ /* 0x000fe20008400000 */
[----:B0-----:R-:W-:Y:S02]  /*e230*/  IMAD.IADD R5, R33, 0x1, R13 ;  /* 0x0000000121057824 */ /* 0x001fe400078e020d */
[----:B------:R-:W-:Y:S01]  /*e240*/  FMUL R161, R161, UR26 ;  /* 0x0000001aa1a17c20 */ /* 0x000fe20008400000 */
[----:B------:R-:W-:Y:S02]  /*e250*/  IMAD.MOV.U32 R4, RZ, RZ, R12 ;  /* 0x000000ffff047224 */ /* 0x000fe400078e000c */
[----:B------:R-:W-:Y:S01]  /*e260*/  FMUL R163, R163, UR26 ;  /* 0x0000001aa3a37c20 */ /* 0x000fe20008400000 */
[----:B------:R-:W-:Y:S01]  /*e270*/  IMAD.X R11, R29, 0x1, R9, P2 ;  /* 0x000000011d0b7824 */ /* 0x000fe200010e0609 */
[----:B------:R0:W-:Y:S01]  /*e280*/  @P5 STG.E desc[UR24][R8.64+0x20], R159 ;  /* 0x0000209f08005986 */ /* 0x0001e2000c101918 */
[----:B------:R-:W-:-:S02]  /*e290*/  IADD3 R12, P5, R3, R10, RZ ;  /* 0x0000000a030c7210 */ /* 0x000fc40007fbe0ff */
[----:B------:R-:W-:Y:S01]  /*e2a0*/  ISETP.GT.AND P2, PT, R47, 0x40, PT ;  /* 0x000000402f00780c */ /* 0x000fe20003f44270 */
[----:B------:R1:W-:Y:S01]  /*e2b0*/  @P6 STG.E desc[UR24][R4.64], R17 ;  /* 0x0000001104006986 */ /* 0x0003e2000c101918 */
[----:B------:R-:W-:-:S03]  /*e2c0*/  ISETP.GT.AND P0, PT, R46, 0x8, P0 ;  /* 0x000000082e00780c */ /* 0x000fc60000704270 */
[----:B------:R-:W-:Y:S01]  /*e2d0*/  @P1 STG.E desc[UR24][R10.64], R161 ;  /* 0x000000a10a001986 */ /* 0x000fe2000c101918 */
[----:B------:R-:W-:Y:S02]  /*e2e0*/  ISETP.GT.AND P1, PT, R47, 0x41, PT ;  /* 0x000000412f00780c */ /* 0x000fe40003f24270 */
[----:B------:R-:W-:Y:S01]  /*e2f0*/  ISETP.GT.AND P4, PT, R46, 0x8, P4 ;  /* 0x000000082e00780c */ /* 0x000fe20002784270 */
[----:B------:R-:W-:Y:S01]  /*e300*/  FMUL R165, R165, UR26 ;  /* 0x0000001aa5a57c20 */ /* 0x000fe20008400000 */
[----:B------:R-:W-:Y:S01]  /*e310*/  IADD3.X R13, R29, R11, RZ, P5, !PT ;  /* 0x0000000b1d0d7210 */ /* 0x000fe20002ffe4ff */
[----:B------:R-:W-:Y:S01]  /*e320*/  FMUL R21, R166, UR26 ;  /* 0x0000001aa6157c20 */ /* 0x000fe20008400000 */
[C---:B------:R-:W-:Y:S01]  /*e330*/  ISETP.GT.AND P6, PT, R46.reuse, RZ, P2 ;  /* 0x000000ff2e00720c */ /* 0x040fe200017c4270 */
[----:B------:R-:W-:Y:S01]  /*e340*/  FMUL R167, R167, UR26 ;  /* 0x0000001aa7a77c20 */ /* 0x000fe20008400000 */
[C---:B------:R-:W-:Y:S01]  /*e350*/  ISETP.GT.AND P5, PT, R46.reuse, RZ, P1 ;  /* 0x000000ff2e00720c */ /* 0x040fe20000fa4270 */
[----:B------:R-:W-:Y:S01]  /*e360*/  FMUL R169, R169, UR26 ;  /* 0x0000001aa9a97c20 */ /* 0x000fe20008400000 */
[----:B------:R-:W-:Y:S01]  /*e370*/  ISETP.GT.AND P2, PT, R46, 0x8, P2 ;  /* 0x000000082e00780c */ /* 0x000fe20001744270 */
[----:B0-----:R-:W-:-:S04]  /*e380*/  IMAD.WIDE.U32 R8, R32, 0x1c, R10 ;  /* 0x0000001c20087825 */ /* 0x001fc800078e000a */
[----:B------:R-:W-:Y:S01]  /*e390*/  FMUL R19, R162, UR26 ;  /* 0x0000001aa2137c20 */ /* 0x000fe20008400000 */
[----:B-1----:R-:W-:Y:S01]  /*e3a0*/  FMUL R17, R164, UR26 ;  /* 0x0000001aa4117c20 */ /* 0x002fe20008400000 */
[----:B------:R-:W-:Y:S01]  /*e3b0*/  FMUL R171, R171, UR26 ;  /* 0x0000001aabab7c20 */ /* 0x000fe20008400000 */
[----:B------:R-:W-:Y:S02]  /*e3c0*/  IMAD.IADD R9, R33, 0x1, R9 ;  /* 0x0000000121097824 */ /* 0x000fe400078e0209 */
[----:B------:R-:W-:Y:S01]  /*e3d0*/  FMUL R173, R173, UR26 ;  /* 0x0000001aadad7c20 */ /* 0x000fe20008400000 */
[----:B------:R-:W-:Y:S01]  /*e3e0*/  @P0 STG.E desc[UR24][R4.64+0x20], R19 ;  /* 0x0000201304000986 */ /* 0x000fe2000c101918 */
[----:B------:R-:W-:-:S03]  /*e3f0*/  ISETP.GT.AND P0, PT, R47, 0x48, PT ;  /* 0x000000482f00780c */ /* 0x000fc60003f04270 */
[----:B------:R0:W-:Y:S01]  /*e400*/  @P4 STG.E desc[UR24][R10.64+0x20], R163 ;  /* 0x000020a30a004986 */ /* 0x0001e2000c101918 */
[----:B------:R-:W-:-:S03]  /*e410*/  ISETP.GT.AND P1, PT, R46, 0x8, P1 ;  /* 0x000000082e00780c */ /* 0x000fc60000f24270 */
[----:B------:R-:W-:Y:S01]  /*e420*/  @P6 STG.E desc[UR24][R8.64], R17 ;  /* 0x0000001108006986 */ /* 0x000fe2000c101918 */
[----:B------:R-:W-:-:S03]  /*e430*/  ISETP.GT.AND P4, PT, R46, RZ, P0 ;  /* 0x000000ff2e00720c */ /* 0x000fc60000784270 */
[----:B------:R-:W-:Y:S04]  /*e440*/  @P5 STG.E desc[UR24][R12.64], R165 ;  /* 0x000000a50c005986 */ /* 0x000fe8000c101918 */
[----:B------:R1:W-:Y:S01]  /*e450*/  @P2 STG.E desc[UR24][R8.64+0x20], R21 ;  /* 0x0000201508002986 */ /* 0x0003e2000c101918 */
[----:B------:R-:W-:Y:S01]  /*e460*/  ISETP.GT.AND P2, PT, R47, 0x49, PT ;  /* 0x000000492f00780c */ /* 0x000fe20003f44270 */
[----:B------:R-:W-:-:S04]  /*e470*/  IMAD.WIDE.U32 R6, R32, 0x1c, R12 ;  /* 0x0000001c20067825 */ /* 0x000fc800078e000c */
[----:B------:R-:W-:Y:S01]  /*e480*/  FMUL R175, R175, UR26 ;  /* 0x0000001aafaf7c20 */ /* 0x000fe20008400000 */
[----:B------:R-:W-:Y:S01]  /*e490*/  FMUL R177, R177, UR26 ;  /* 0x0000001ab1b17c20 */ /* 0x000fe20008400000 */
[----:B------:R-:W-:Y:S01]  /*e4a0*/  ISETP.GT.AND P5, PT, R46, RZ, P2 ;  /* 0x000000ff2e00720c */ /* 0x000fe200017a4270 */
[----:B------:R-:W-:Y:S01]  /*e4b0*/  IMAD.IADD R7, R33, 0x1, R7 ;  /* 0x0000000121077824 */ /* 0x000fe200078e0207 */
[----:B------:R-:W-:Y:S01]  /*e4c0*/  IADD3 R14, P6, R3, R12, RZ ;  /* 0x0000000c030e7210 */ /* 0x000fe20007fde0ff */
[----:B0-----:R-:W-:Y:S01]  /*e4d0*/  FMUL R11, R168, UR26 ;  /* 0x0000001aa80b7c20 */ /* 0x001fe20008400000 */
[----:B------:R-:W-:Y:S01]  /*e4e0*/  ISETP.GT.AND P0, PT, R46, 0x8, P0 ;  /* 0x000000082e00780c */ /* 0x000fe20000704270 */
[----:B------:R-:W-:Y:S02]  /*e4f0*/  @P1 STG.E desc[UR24][R12.64+0x20], R167 ;  /* 0x000020a70c001986 */ /* 0x000fe4000c101918 */
[----:B------:R-:W-:Y:S02]  /*e500*/  IMAD.X R15, R29, 0x1, R13, P6 ;  /* 0x000000011d0f7824 */ /* 0x000fe400030e060d */
[----:B------:R0:W-:Y:S01]  /*e510*/  @P4 STG.E desc[UR24][R6.64], R11 ;  /* 0x0000000b06004986 */ /* 0x0001e2000c101918 */
[C---:B------:R-:W-:Y:S01]  /*e520*/  ISETP.GT.AND P4, PT, R47.reuse, 0x50, PT ;  /* 0x000000502f00780c */ /* 0x040fe20003f84270 */
[----:B-1----:R-:W-:Y:S01]  /*e530*/  FMUL R9, R170, UR26 ;  /* 0x0000001aaa097c20 */ /* 0x002fe20008400000 */
[----:B------:R-:W-:Y:S01]  /*e540*/  ISETP.GT.AND P1, PT, R47, 0x51, PT ;  /* 0x000000512f00780c */ /* 0x000fe20003f24270 */
[----:B------:R-:W-:Y:S01]  /*e550*/  IMAD.WIDE.U32 R4, R32, 0x1c, R14 ;  /* 0x0000001c20047825 */ /* 0x000fe200078e000e */
[C---:B------:R-:W-:Y:S01]  /*e560*/  ISETP.GT.AND P2, PT, R46.reuse, 0x8, P2 ;  /* 0x000000082e00780c */ /* 0x040fe20001744270 */
[----:B------:R-:W-:Y:S01]  /*e570*/  @P5 STG.E desc[UR24][R14.64], R169 ;  /* 0x000000a90e005986 */ /* 0x000fe2000c101918 */
[----:B------:R-:W-:-:S02]  /*e580*/  ISETP.GT.AND P6, PT, R46, RZ, P4 ;  /* 0x000000ff2e00720c */ /* 0x000fc400027c4270 */
[C---:B------:R-:W-:Y:S01]  /*e590*/  ISETP.GT.AND P5, PT, R46.reuse, RZ, P1 ;  /* 0x000000ff2e00720c */ /* 0x040fe20000fa4270 */
[----:B------:R-:W-:Y:S01]  /*e5a0*/  IMAD.MOV.U32 R16, RZ, RZ, R4 ;  /* 0x000000ffff107224 */ /* 0x000fe200078e0004 */
[C---:B------:R-:W-:Y:S01]  /*e5b0*/  ISETP.GT.AND P4, PT, R46.reuse, 0x8, P4 ;  /* 0x000000082e00780c */ /* 0x040fe20002784270 */
[----:B------:R1:W-:Y:S01]  /*e5c0*/  @P0 STG.E desc[UR24][R6.64+0x20], R9 ;  /* 0x0000200906000986 */ /* 0x0003e2000c101918 */
[----:B------:R-:W-:Y:S02]  /*e5d0*/  IADD3 R4, P0, R3, R14, RZ ;  /* 0x0000000e03047210 */ /* 0x000fe40007f1e0ff */
[----:B------:R-:W-:Y:S01]  /*e5e0*/  ISETP.GT.AND P1, PT, R46, 0x8, P1 ;  /* 0x000000082e00780c */ /* 0x000fe20000f24270 */
[----:B------:R-:W-:Y:S02]  /*e5f0*/  IMAD.IADD R17, R33, 0x1, R5 ;  /* 0x0000000121117824 */ /* 0x000fe400078e0205 */
[----:B0-----:R-:W-:Y:S01]  /*e600*/  FMUL R11, R172, UR26 ;  /* 0x0000001aac0b7c20 */ /* 0x001fe20008400000 */
[----:B------:R-:W-:-:S02]  /*e610*/  IMAD.X R5, R29, 0x1, R15, P0 ;  /* 0x000000011d057824 */ /* 0x000fc400000e060f */
[----:B------:R-:W-:Y:S01]  /*e620*/  FMUL R13, R174, UR26 ;  /* 0x0000001aae0d7c20 */ /* 0x000fe20008400000 */
[----:B------:R0:W-:Y:S04]  /*e630*/  @P2 STG.E desc[UR24][R14.64+0x20], R171 ;  /* 0x000020ab0e002986 */ /* 0x0001e8000c101918 */
[----:B------:R4:W-:Y:S04]  /*e640*/  @P6 STG.E desc[UR24][R16.64], R11 ;  /* 0x0000000b10006986 */ /* 0x0009e8000c101918 */
[----:B------:R-:W-:Y:S04]  /*e650*/  @P5 STG.E desc[UR24][R4.64], R173 ;  /* 0x000000ad04005986 */ /* 0x000fe8000c101918 */
[----:B------:R3:W-:Y:S01]  /*e660*/  @P4 STG.E desc[UR24][R16.64+0x20], R13 ;  /* 0x0000200d10004986 */ /* 0x0007e2000c101918 */
[----:B------:R-:W-:-:S02]  /*e670*/  ISETP.GT.AND P4, PT, R47, 0x58, PT ;  /* 0x000000582f00780c */ /* 0x000fc40003f84270 */
[----:B------:R-:W-:Y:S01]  /*e680*/  ISETP.GT.AND P2, PT, R47, 0x59, PT ;  /* 0x000000592f00780c */ /* 0x000fe20003f44270 */
[----:B------:R3:W-:Y:S01]  /*e690*/  @P1 STG.E desc[UR24][R4.64+0x20], R175 ;  /* 0x000020af04001986 */ /* 0x0007e2000c101918 */
[----:B------:R-:W-:Y:S02]  /*e6a0*/  ISETP.GT.AND P1, PT, R46, RZ, P4 ;  /* 0x000000ff2e00720c */ /* 0x000fe40002724270 */
[----:B------:R-:W-:Y:S01]  /*e6b0*/  IADD3 R8, P0, R3, R4, RZ ;  /* 0x0000000403087210 */ /* 0x000fe20007f1e0ff */
[----:B-1----:R-:W-:Y:S01]  /*e6c0*/  IMAD.WIDE.U32 R6, R32, 0x1c, R4 ;  /* 0x0000001c20067825 */ /* 0x002fe200078e0004 */
[----:B------:R-:W-:-:S03]  /*e6d0*/  ISETP.GT.AND P5, PT, R46, RZ, P2 ;  /* 0x000000ff2e00720c */ /* 0x000fc600017a4270 */
[----:B------:R-:W-:Y:S01]  /*e6e0*/  FMUL R181, R181, UR26 ;  /* 0x0000001ab5b57c20 */ /* 0x000fe20008400000 */
[----:B------:R-:W-:Y:S01]  /*e6f0*/  IADD3.X R9, R29, R5, RZ, P0, !PT ;  /* 0x000000051d097210 */ /* 0x000fe200007fe4ff */
[----:B0-----:R-:W-:Y:S01]  /*e700*/  FMUL R15, R176, UR26 ;  /* 0x0000001ab00f7c20 */ /* 0x001fe20008400000 */
[----:B------:R-:W-:Y:S01]  /*e710*/  ISETP.GT.AND P4, PT, R46, 0x8, P4 ;  /* 0x000000082e00780c */ /* 0x000fe20002784270 */
[----:B------:R-:W-:Y:S02]  /*e720*/  IMAD.IADD R7, R33, 0x1, R7 ;  /* 0x0000000121077824 */ /* 0x000fe400078e0207 */
[----:B------:R-:W-:Y:S01]  /*e730*/  FMUL R183, R183, UR26 ;  /* 0x0000001ab7b77c20 */ /* 0x000fe20008400000 */
[----:B----4-:R-:W-:Y:S01]  /*e740*/  IMAD.WIDE.U32 R10, R32, 0x1c, R8 ;  /* 0x0000001c200a7825 */ /* 0x010fe200078e0008 */
[----:B------:R-:W-:-:S03]  /*e750*/  ISETP.GT.AND P0, PT, R47, 0x60, PT ;  /* 0x000000602f00780c */ /* 0x000fc60003f04270 */
[----:B------:R-:W-:Y:S01]  /*e760*/  FMUL R185, R185, UR26 ;  /* 0x0000001ab9b97c20 */ /* 0x000fe20008400000 */
[----:B------:R-:W-:Y:S01]  /*e770*/  ISETP.GT.AND P2, PT, R46, 0x8, P2 ;  /* 0x000000082e00780c */ /* 0x000fe20001744270 */
[----:B------:R-:W-:Y:S01]  /*e780*/  @P1 STG.E desc[UR24][R6.64], R15 ;  /* 0x0000000f06001986 */ /* 0x000fe2000c101918 */
[----:B---3--:R-:W-:Y:S01]  /*e790*/  IMAD.IADD R13, R33, 0x1, R11 ;  /* 0x00000001210d7824 */ /* 0x008fe200078e020b */
[----:B------:R-:W-:Y:S01]  /*e7a0*/  ISETP.GT.AND P1, PT, R47, 0x61, PT ;  /* 0x000000612f00780c */ /* 0x000fe20003f24270 */
[----:B------:R-:W-:Y:S01]  /*e7b0*/  FMUL R11, R180, UR26 ;  /* 0x0000001ab40b7c20 */ /* 0x000fe20008400000 */
[C---:B------:R-:W-:Y:S01]  /*e7c0*/  ISETP.GT.AND P6, PT, R46.reuse, RZ, P0 ;  /* 0x000000ff2e00720c */ /* 0x040fe200007c4270 */
[----:B------:R-:W-:Y:S01]  /*e7d0*/  @P5 STG.E desc[UR24][R8.64], R177 ;  /* 0x000000b108005986 */ /* 0x000fe2000c101918 */
[----:B------:R-:W-:-:S03]  /*e7e0*/  ISETP.GT.AND P5, PT, R46, RZ, P1 ;  /* 0x000000ff2e00720c */ /* 0x000fc60000fa4270 */
[----:B------:R0:W-:Y:S01]  /*e7f0*/  @P4 STG.E desc[UR24][R6.64+0x20], R11 ;  /* 0x0000200b06004986 */ /* 0x0001e2000c101918 */
[----:B------:R-:W-:Y:S02]  /*e800*/  IADD3 R4, P4, R3, R8, RZ ;  /* 0x0000000803047210 */ /* 0x000fe40007f9e0ff */
[----:B------:R-:W-:Y:S01]  /*e810*/  ISETP.GT.AND P0, PT, R46, 0x8, P0 ;  /* 0x000000082e00780c */ /* 0x000fe20000704270 */
[----:B------:R-:W-:Y:S02]  /*e820*/  IMAD.MOV.U32 R12, RZ, RZ, R10 ;  /* 0x000000ffff0c7224 */ /* 0x000fe400078e000a */
[----:B------:R-:W-:Y:S01]  /*e830*/  FMUL R17, R182, UR26 ;  /* 0x0000001ab6117c20 */ /* 0x000fe20008400000 */
[----:B------:R1:W-:Y:S01]  /*e840*/  @P2 STG.E desc[UR24][R8.64+0x20], R181 ;  /* 0x000020b508002986 */ /* 0x0003e2000c101918 */
[----:B------:R-:W-:Y:S01]  /*e850*/  IMAD.X R5, R29, 0x1, R9, P4 ;  /* 0x000000011d057824 */ /* 0x000fe200020e0609 */
[C---:B------:R-:W-:Y:S02]  /*e860*/  ISETP.GT.AND P2, PT, R47.reuse, 0x68, PT ;  /* 0x000000682f00780c */ /* 0x040fe40003f44270 */
[----:B------:R-:W-:Y:S01]  /*e870*/  ISETP.GT.AND P4, PT, R47, 0x69, PT ;  /* 0x000000692f00780c */ /* 0x000fe20003f84270 */
[----:B------:R-:W-:Y:S01]  /*e880*/  FMUL R187, R187, UR26 ;  /* 0x0000001abbbb7c20 */ /* 0x000fe20008400000 */
[----:B------:R-:W-:Y:S01]  /*e890*/  ISETP.GT.AND P1, PT, R46, 0x8, P1 ;  /* 0x000000082e00780c */ /* 0x000fe20000f24270 */
[----:B------:R3:W-:Y:S01]  /*e8a0*/  @P6 STG.E desc[UR24][R12.64], R17 ;  /* 0x000000110c006986 */ /* 0x0007e2000c101918 */
[----:B------:R-:W-:Y:S01]  /*e8b0*/  FMUL R19, R184, UR26 ;  /* 0x0000001ab8137c20 */ /* 0x000fe20008400000 */
[----:B------:R-:W-:-:S02]  /*e8c0*/  ISETP.GT.AND P6, PT, R46, RZ, P2 ;  /* 0x000000ff2e00720c */ /* 0x000fc400017c4270 */
[----:B------:R-:W-:Y:S01]  /*e8d0*/  @P5 STG.E desc[UR24][R4.64], R183 ;  /* 0x000000b704005986 */ /* 0x000fe2000c101918 */
[----:B------:R-:W-:Y:S01]  /*e8e0*/  ISETP.GT.AND P5, PT, R46, RZ, P4 ;  /* 0x000000ff2e00720c */ /* 0x000fe200027a4270 */
[----:B0-----:R-:W-:Y:S02]  /*e8f0*/  IMAD.WIDE.U32 R6, R32, 0x1c, R4 ;  /* 0x0000001c20067825 */ /* 0x001fe400078e0004 */
[----:B------:R0:W-:Y:S01]  /*e900*/  @P0 STG.E desc[UR24][R12.64+0x20], R19 ;  /* 0x000020130c000986 */ /* 0x0001e2000c101918 */
[----:B-1----:R-:W-:Y:S01]  /*e910*/  IADD3 R8, P0, R3, R4, RZ ;  /* 0x0000000403087210 */ /* 0x002fe20007f1e0ff */
[----:B------:R-:W-:Y:S02]  /*e920*/  IMAD.IADD R15, R33, 0x1, R7 ;  /* 0x00000001210f7824 */ /* 0x000fe400078e0207 */
[----:B---3--:R-:W-:Y:S01]  /*e930*/  FMUL R17, R186, UR26 ;  /* 0x0000001aba117c20 */ /* 0x008fe20008400000 */
[----:B------:R-:W-:Y:S01]  /*e940*/  IMAD.MOV.U32 R14, RZ, RZ, R6 ;  /* 0x000000ffff0e7224 */ /* 0x000fe200078e0006 */
[----:B------:R-:W-:Y:S01]  /*e950*/  IADD3.X R9, R29, R5, RZ, P0, !PT ;  /* 0x000000051d097210 */ /* 0x000fe200007fe4ff */
[----:B------:R1:W-:Y:S01]  /*e960*/  @P1 STG.E desc[UR24][R4.64+0x20], R185 ;  /* 0x000020b904001986 */ /* 0x0003e2000c101918 */
[----:B------:R-:W-:-:S02]  /*e970*/  ISETP.GT.AND P1, PT, R47, 0x70, PT ;  /* 0x000000702f00780c */ /* 0x000fc40003f24270 */
[C---:B------:R-:W-:Y:S01]  /*e980*/  ISETP.GT.AND P2, PT, R46.reuse, 0x8, P2 ;  /* 0x000000082e00780c */ /* 0x040fe20001744270 */
[----:B------:R3:W-:Y:S01]  /*e990*/  @P6 STG.E desc[UR24][R14.64], R17 ;  /* 0x000000110e006986 */ /* 0x0007e2000c101918 */
[----:B------:R-:W-:Y:S01]  /*e9a0*/  ISETP.GT.AND P4, PT, R46, 0x8, P4 ;  /* 0x000000082e00780c */ /* 0x000fe20002784270 */
[----:B------:R-:W-:Y:S01]  /*e9b0*/  IMAD.WIDE.U32 R6, R32, 0x1c, R8 ;  /* 0x0000001c20067825 */ /* 0x000fe200078e0008 */
[----:B------:R-:W-:Y:S01]  /*e9c0*/  IADD3 R10, P6, R3, R8, RZ ;  /* 0x00000008030a7210 */ /* 0x000fe20007fde0ff */
[----:B------:R-:W-:Y:S01]  /*e9d0*/  @P5 STG.E desc[UR24][R8.64], R187 ;  /* 0x000000bb08005986 */ /* 0x000fe2000c101918 */
[----:B------:R-:W-:Y:S01]  /*e9e0*/  ISETP.GT.AND P5, PT, R46, RZ, P1 ;  /* 0x000000ff2e00720c */ /* 0x000fe20000fa4270 */
[----:B0-----:R-:W-:Y:S01]  /*e9f0*/  IMAD.IADD R13, R33, 0x1, R7 ;  /* 0x00000001210d7824 */ /* 0x001fe200078e0207 */
[----:B------:R-:W-:Y:S01]  /*ea00*/  ISETP.GT.AND P0, PT, R47, 0x71, PT ;  /* 0x000000712f00780c */ /* 0x000fe20003f04270 */
[----:B------:R-:W-:Y:S02]  /*ea10*/  IMAD.X R11, R29, 0x1, R9, P6 ;  /* 0x000000011d0b7824 */ /* 0x000fe400030e0609 */
[----:B------:R-:W-:Y:S01]  /*ea20*/  FMUL R7, R188, UR26 ;  /* 0x0000001abc077c20 */ /* 0x000fe20008400000 */
[----:B------:R-:W-:Y:S01]  /*ea30*/  FMUL R189, R189, UR26 ;  /* 0x0000001abdbd7c20 */ /* 0x000fe20008400000 */
[----:B------:R-:W-:-:S02]  /*ea40*/  IMAD.MOV.U32 R12, RZ, RZ, R6 ;  /* 0x000000ffff0c7224 */ /* 0x000fc400078e0006 */
[----:B------:R-:W-:Y:S01]  /*ea50*/  FMUL R19, R190, UR26 ;  /* 0x0000001abe137c20 */ /* 0x000fe20008400000 */
[----:B-1----:R-:W-:Y:S01]  /*ea60*/  IMAD.WIDE.U32 R4, R32, 0x1c, R10 ;  /* 0x0000001c20047825 */ /* 0x002fe200078e000a */
[C---:B------:R-:W-:Y:S01]  /*ea70*/  ISETP.GT.AND P6, PT, R46.reuse, RZ, P0 ;  /* 0x000000ff2e00720c */ /* 0x040fe200007c4270 */
[----:B------:R-:W-:Y:S02]  /*ea80*/  @P2 STG.E desc[UR24][R14.64+0x20], R7 ;  /* 0x000020070e002986 */ /* 0x000fe4000c101918 */
[----:B------:R-:W-:Y:S02]  /*ea90*/  IMAD.MOV.U32 R16, RZ, RZ, R4 ;  /* 0x000000ffff107224 */ /* 0x000fe400078e0004 */
[----:B------:R0:W-:Y:S01]  /*eaa0*/  @P4 STG.E desc[UR24][R8.64+0x20], R189 ;  /* 0x000020bd08004986 */ /* 0x0001e2000c101918 */
[----:B------:R-:W-:-:S03]  /*eab0*/  ISETP.GT.AND P1, PT, R46, 0x8, P1 ;  /* 0x000000082e00780c */ /* 0x000fc60000f24270 */
[----:B------:R-:W-:Y:S01]  /*eac0*/  @P5 STG.E desc[UR24][R12.64], R19 ;  /* 0x000000130c005986 */ /* 0x000fe2000c101918 */
[----:B------:R-:W-:Y:S01]  /*ead0*/  IADD3 R4, P5, R3, R10, RZ ;  /* 0x0000000a03047210 */ /* 0x000fe20007fbe0ff */
[----:B------:R-:W-:Y:S01]  /*eae0*/  FMUL R191, R191, UR26 ;  /* 0x0000001abfbf7c20 */ /* 0x000fe20008400000 */
[----:B------:R-:W-:Y:S01]  /*eaf0*/  ISETP.GT.AND P2, PT, R47, 0x78, PT ;  /* 0x000000782f00780c */ /* 0x000fe20003f44270 */
[----:B---3--:R-:W-:Y:S01]  /*eb00*/  IMAD.IADD R17, R33, 0x1, R5 ;  /* 0x0000000121117824 */ /* 0x008fe200078e0205 */
[----:B------:R-:W-:Y:S01]  /*eb10*/  ISETP.GT.AND P4, PT, R47, 0x79, PT ;  /* 0x000000792f00780c */ /* 0x000fe20003f84270 */
[----:B------:R-:W-:Y:S01]  /*eb20*/  IMAD.X R5, R29, 0x1, R11, P5 ;  /* 0x000000011d057824 */ /* 0x000fe200028e060b */
[C---:B------:R-:W-:Y:S01]  /*eb30*/  ISETP.GT.AND P0, PT, R46.reuse, 0x8, P0 ;  /* 0x000000082e00780c */ /* 0x040fe20000704270 */
[----:B------:R-:W-:Y:S01]  /*eb40*/  FMUL R193, R193, UR26 ;  /* 0x0000001ac1c17c20 */ /* 0x000fe20008400000 */
[----:B------:R-:W-:Y:S01]  /*eb50*/  ISETP.GT.AND P5, PT, R46, RZ, P2 ;  /* 0x000000ff2e00720c */ /* 0x000fe200017a4270 */
[----:B------:R-:W-:Y:S01]  /*eb60*/  @P6 STG.E desc[UR24][R10.64], R191 ;  /* 0x000000bf0a006986 */ /* 0x000fe2000c101918 */
[----:B------:R-:W-:Y:S01]  /*eb70*/  FMUL R21, R192, UR26 ;  /* 0x0000001ac0157c20 */ /* 0x000fe20008400000 */
[----:B------:R-:W-:-:S02]  /*eb80*/  ISETP.GT.AND P6, PT, R46, RZ, P4 ;  /* 0x000000ff2e00720c */ /* 0x000fc400027c4270 */
[----:B------:R-:W-:Y:S01]  /*eb90*/  ISETP.GT.AND P2, PT, R46, 0x8, P2 ;  /* 0x000000082e00780c */ /* 0x000fe20001744270 */
[----:B0-----:R-:W-:Y:S01]  /*eba0*/  FMUL R9, R194, UR26 ;  /* 0x0000001ac2097c20 */ /* 0x001fe20008400000 */
[----:B------:R0:W-:Y:S01]  /*ebb0*/  @P1 STG.E desc[UR24][R12.64+0x20], R21 ;  /* 0x000020150c001986 */ /* 0x0001e2000c101918 */
[----:B------:R-:W-:Y:S01]  /*ebc0*/  ISETP.GT.AND P1, PT, R47, 0x80, PT ;  /* 0x000000802f00780c */ /* 0x000fe20003f24270 */
[----:B------:R-:W-:Y:S01]  /*ebd0*/  FMUL R195, R195, UR26 ;  /* 0x0000001ac3c37c20 */ /* 0x000fe20008400000 */
[C---:B------:R-:W-:Y:S01]  /*ebe0*/  ISETP.GT.AND P4, PT, R46.reuse, 0x8, P4 ;  /* 0x000000082e00780c */ /* 0x040fe20002784270 */
[----:B------:R1:W-:Y:S01]  /*ebf0*/  @P0 STG.E desc[UR24][R10.64+0x20], R193 ;  /* 0x000020c10a000986 */ /* 0x0003e2000c101918 */
[----:B------:R-:W-:-:S03]  /*ec00*/  ISETP.GT.AND P0, PT, R46, RZ, P1 ;  /* 0x000000ff2e00720c */ /* 0x000fc60000f04270 */
[----:B------:R3:W-:Y:S01]  /*ec10*/  @P5 STG.E desc[UR24][R16.64], R9 ;  /* 0x0000000910005986 */ /* 0x0007e2000c101918 */
[----:B------:R-:W-:Y:S01]  /*ec20*/  ISETP.GT.AND P5, PT, R47, 0x81, PT ;  /* 0x000000812f00780c */ /* 0x000fe20003fa4270 */
[----:B0-----:R-:W-:Y:S01]  /*ec30*/  FMUL R13, R196, UR26 ;  /* 0x0000001ac40d7c20 */ /* 0x001fe20008400000 */
[----:B------:R-:W-:Y:S01]  /*ec40*/  IMAD.WIDE.U32 R6, R32, 0x1c, R4 ;  /* 0x0000001c20067825 */ /* 0x000fe200078e0004 */
[----:B------:R-:W-:Y:S03]  /*ec50*/  @P6 STG.E desc[UR24][R4.64], R195 ;  /* 0x000000c304006986 */ /* 0x000fe6000c101918 */
[----:B------:R-:W-:Y:S01]  /*ec60*/  FMUL R197, R197, UR26 ;  /* 0x0000001ac5c57c20 */ /* 0x000fe20008400000 */
[----:B------:R-:W-:Y:S01]  /*ec70*/  @P2 STG.E desc[UR24][R16.64+0x20], R13 ;  /* 0x0000200d10002986 */ /* 0x000fe2000c101918 */
[----:B------:R-:W-:Y:S01]  /*ec80*/  ISETP.GT.AND P2, PT, R46, RZ, P5 ;  /* 0x000000ff2e00720c */ /* 0x000fe20002f44270 */
[----:B------:R-:W-:Y:S01]  /*ec90*/  IMAD.MOV.U32 R14, RZ, RZ, R6 ;  /* 0x000000ffff0e7224 */ /* 0x000fe200078e0006 */
[----:B------:R-:W-:Y:S01]  /*eca0*/  IADD3 R15, R33, R7, RZ ;  /* 0x00000007210f7210 */ /* 0x000fe20007ffe0ff */
[----:B------:R-:W-:Y:S01]  /*ecb0*/  FMUL R19, R198, UR26 ;  /* 0x0000001ac6137c20 */ /* 0x000fe20008400000 */
[----:B------:R-:W-:Y:S01]  /*ecc0*/  IADD3 R6, P6, R3, R4, RZ ;  /* 0x0000000403067210 */ /* 0x000fe20007fde0ff */
[----:B------:R-:W-:Y:S01]  /*ecd0*/  FMUL R199, R199, UR26 ;  /* 0x0000001ac7c77c20 */ /* 0x000fe20008400000 */
[----:B------:R-:W-:Y:S01]  /*ece0*/  ISETP.GT.AND P1, PT, R46, 0x8, P1 ;  /* 0x000000082e00780c */ /* 0x000fe20000f24270 */
[----:B------:R0:W-:Y:S02]  /*ecf0*/  @P4 STG.E desc[UR24][R4.64+0x20], R197 ;  /* 0x000020c504004986 */ /* 0x0001e4000c101918 */
[----:B------:R-:W-:-:S02]  /*ed00*/  IMAD.X R7, R29, 0x1, R5, P6 ;  /* 0x000000011d077824 */ /* 0x000fc400030e0605 */
[----:B------:R-:W-:Y:S01]  /*ed10*/  @P0 STG.E desc[UR24][R14.64], R19 ;  /* 0x000000130e000986 */ /* 0x000fe2000c101918 */
[C---:B------:R-:W-:Y:S01]  /*ed20*/  ISETP.GT.AND P0, PT, R47.reuse, 0x88, PT ;  /* 0x000000882f00780c */ /* 0x040fe20003f04270 */
[----:B-1----:R-:W-:Y:S01]  /*ed30*/  FMUL R11, R200, UR26 ;  /* 0x0000001ac80b7c20 */ /* 0x002fe20008400000 */
[----:B------:R-:W-:Y:S01]  /*ed40*/  ISETP.GT.AND P4, PT, R47, 0x89, PT ;  /* 0x000000892f00780c */ /* 0x000fe20003f84270 */
[----:B------:R-:W-:Y:S01]  /*ed50*/  @P2 STG.E desc[UR24][R6.64], R199 ;  /* 0x000000c706002986 */ /* 0x000fe2000c101918 */
[C---:B------:R-:W-:Y:S02]  /*ed60*/  ISETP.GT.AND P5, PT, R46.reuse, 0x8, P5 ;  /* 0x000000082e00780c */ /* 0x040fe40002fa4270 */
[C---:B------:R-:W-:Y:S01]  /*ed70*/  ISETP.GT.AND P6, PT, R46.reuse, RZ, P0 ;  /* 0x000000ff2e00720c */ /* 0x040fe200007c4270 */
[----:B------:R-:W-:Y:S01]  /*ed80*/  FMUL R201, R201, UR26 ;  /* 0x0000001ac9c97c20 */ /* 0x000fe20008400000 */
[----:B------:R-:W-:Y:S01]  /*ed90*/  ISETP.GT.AND P2, PT, R46, RZ, P4 ;  /* 0x000000ff2e00720c */ /* 0x000fe20002744270 */
[----:B------:R-:W-:Y:S01]  /*eda0*/  @P1 STG.E desc[UR24][R14.64+0x20], R11 ;  /* 0x0000200b0e001986 */ /* 0x000fe2000c101918 */
[----:B---3--:R-:W-:Y:S01]  /*edb0*/  IMAD.WIDE.U32 R8, R32, 0x1c, R6 ;  /* 0x0000001c20087825 */ /* 0x008fe200078e0006 */
[----:B0-----:R-:W-:-:S03]  /*edc0*/  IADD3 R4, P1, R3, R6, RZ ;  /* 0x0000000603047210 */ /* 0x001fc60007f3e0ff */
[----:B------:R-:W-:Y:S01]  /*edd0*/  FMUL R17, R202, UR26 ;  /* 0x0000001aca117c20 */ /* 0x000fe20008400000 */
[----:B------:R-:W-:Y:S01]  /*ede0*/  FMUL R203, R203, UR26 ;  /* 0x0000001acbcb7c20 */ /* 0x000fe20008400000 */
[----:B------:R-:W-:Y:S02]  /*edf0*/  IMAD.IADD R13, R33, 0x1, R9 ;  /* 0x00000001210d7824 */ /* 0x000fe400078e0209 */
        /* <DEDUP_REMOVED lines=10> */
[----:B------:R-:W-:Y:S01]  /*eea0*/  ISETP.GT.AND P2, PT, R47, 0x91, PT ;  /* 0x000000912f00780c */ /* 0x000fe20003f44270 */
[--C-:B------:R-:W-:Y:S01]  /*eeb0*/  IMAD.X R9, R29, 0x1, R5.reuse, P5 ;  /* 0x000000011d097824 */ /* 0x100fe200028e0605 */
[C---:B------:R-:W-:Y:S01]  /*eec0*/  ISETP.GT.AND P4, PT, R46.reuse, 0x8, P4 ;  /* 0x000000082e00780c */ /* 0x040fe20002784270 */
[----:B------:R-:W-:Y:S01]  /*eed0*/  FMUL R209, R209, UR26 ;  /* 0x0000001ad1d17c20 */ /* 0x000fe20008400000 */
[C---:B------:R-:W-:Y:S01]  /*eee0*/  ISETP.GT.AND P6, PT, R46.reuse, RZ, P1 ;  /* 0x000000ff2e00720c */ /* 0x040fe20000fc4270 */
[----:B------:R-:W-:Y:S01]  /*eef0*/  FMUL R211, R211, UR26 ;  /* 0x0000001ad3d37c20 */ /* 0x000fe20008400000 */
[----:B------:R-:W-:Y:S01]  /*ef00*/  ISETP.GT.AND P5, PT, R46, RZ, P2 ;  /* 0x000000ff2e00720c */ /* 0x000fe200017a4270 */
[----:B0-----:R-:W-:Y:S01]  /*ef10*/  IMAD.WIDE.U32 R6, R32, 0x1c, R4 ;  /* 0x0000001c20067825 */ /* 0x001fe200078e0004 */
[----:B------:R-:W-:-:S03]  /*ef20*/  ISETP.GT.AND P1, PT, R46, 0x8, P1 ;  /* 0x000000082e00780c */ /* 0x000fc60000f24270 */
[----:B------:R-:W-:Y:S01]  /*ef30*/  FMUL R19, R204, UR26 ;  /* 0x0000001acc137c20 */ /* 0x000fe20008400000 */
[----:B-1----:R-:W-:Y:S01]  /*ef40*/  FMUL R17, R206, UR26 ;  /* 0x0000001ace117c20 */ /* 0x002fe20008400000 */
[----:B------:R-:W-:Y:S01]  /*ef50*/  IMAD.MOV.U32 R14, RZ, RZ, R6 ;  /* 0x000000ffff0e7224 */ /* 0x000fe200078e0006 */
[----:B------:R-:W-:Y:S01]  /*ef60*/  IADD3 R15, R33, R7, RZ ;  /* 0x00000007210f7210 */ /* 0x000fe20007ffe0ff */
[----:B------:R-:W-:Y:S01]  /*ef70*/  FMUL R21, R208, UR26 ;  /* 0x0000001ad0157c20 */ /* 0x000fe20008400000 */
[----:B------:R-:W-:Y:S01]  /*ef80*/  @P0 STG.E desc[UR24][R12.64+0x20], R19 ;  /* 0x000020130c000986 */ /* 0x000fe2000c101918 */
[----:B------:R-:W-:-:S03]  /*ef90*/  ISETP.GT.AND P0, PT, R47, 0x98, PT ;  /* 0x000000982f00780c */ /* 0x000fc60003f04270 */
[----:B------:R-:W-:Y:S01]  /*efa0*/  @P4 STG.E desc[UR24][R4.64+0x20], R205 ;  /* 0x000020cd04004986 */ /* 0x000fe2000c101918 */
[----:B------:R-:W-:-:S03]  /*efb0*/  ISETP.GT.AND P2, PT, R46, 0x8, P2 ;  /* 0x000000082e00780c */ /* 0x000fc60001744270 */
[----:B------:R0:W-:Y:S01]  /*efc0*/  @P6 STG.E desc[UR24][R14.64], R17 ;  /* 0x000000110e006986 */ /* 0x0001e2000c101918 */
        /* <DEDUP_REMOVED lines=24> */
[----:B------:R-:W-:Y:S01]  /*f150*/  ISETP.GT.AND P4, PT, R46, 0x8, P4 ;  /* 0x000000082e00780c */ /* 0x000fe20002784270 */
[----:B------:R-:W-:Y:S01]  /*f160*/  @P0 STG.E desc[UR24][R10.64+0x20], R15 ;  /* 0x0000200f0a000986 */ /* 0x000fe2000c101918 */
[----:B------:R-:W-:Y:S01]  /*f170*/  IADD3 R4, P0, R3, R6, RZ ;  /* 0x0000000603047210 */ /* 0x000fe20007f1e0ff */
[----:B------:R-:W-:Y:S02]  /*f180*/  IMAD.IADD R13, R33, 0x1, R5 ;  /* 0x00000001210d7824 */ /* 0x000fe400078e0205 */
[----:B0-----:R-:W-:Y:S01]  /*f190*/  FMUL R17, R214, UR26 ;  /* 0x0000001ad6117c20 */ /* 0x001fe20008400000 */
[----:B------:R-:W-:Y:S01]  /*f1a0*/  FMUL R19, R216, UR26 ;  /* 0x0000001ad8137c20 */ /* 0x000fe20008400000 */
[----:B------:R-:W-:Y:S01]  /*f1b0*/  FMUL R217, R217, UR26 ;  /* 0x0000001ad9d97c20 */ /* 0x000fe20008400000 */
[----:B------:R-:W-:Y:S01]  /*f1c0*/  IMAD.X R5, R29, 0x1, R7, P0 ;  /* 0x000000011d057824 */ /* 0x000fe200000e0607 */
[----:B------:R0:W-:Y:S01]  /*f1d0*/  @P1 STG.E desc[UR24][R6.64+0x20], R213 ;  /* 0x000020d506001986 */ /* 0x0001e2000c101918 */
[----:B------:R-:W-:-:S03]  /*f1e0*/  ISETP.GT.AND P1, PT, R47, 0xa8, PT ;  /* 0x000000a82f00780c */ /* 0x000fc60003f24270 */
[----:B------:R-:W-:Y:S01]  /*f1f0*/  @P6 STG.E desc[UR24][R12.64], R17 ;  /* 0x000000110c006986 */ /* 0x000fe2000c101918 */
[----:B------:R-:W-:-:S03]  /*f200*/  ISETP.GT.AND P2, PT, R46, 0x8, P2 ;  /* 0x000000082e00780c */ /* 0x000fc60001744270 */
[----:B------:R-:W-:Y:S01]  /*f210*/  @P5 STG.E desc[UR24][R4.64], R215 ;  /* 0x000000d704005986 */ /* 0x000fe2000c101918 */
[----:B------:R-:W-:Y:S02]  /*f220*/  IADD3 R8, P5, R3, R4, RZ ;  /* 0x0000000403087210 */ /* 0x000fe40007fbe0ff */
[----:B------:R-:W-:Y:S01]  /*f230*/  ISETP.GT.AND P0, PT, R47, 0xa9, PT ;  /* 0x000000a92f00780c */ /* 0x000fe20003f04270 */
[----:B------:R1:W-:Y:S01]  /*f240*/  @P4 STG.E desc[UR24][R12.64+0x20], R19 ;  /* 0x000020130c004986 */ /* 0x0003e2000c101918 */
[----:B------:R-:W-:Y:S01]  /*f250*/  ISETP.GT.AND P4, PT, R46, RZ, P1 ;  /* 0x000000ff2e00720c */ /* 0x000fe20000f84270 */
[----:B0-----:R-:W-:Y:S01]  /*f260*/  IMAD.WIDE.U32 R6, R32, 0x1c, R4 ;  /* 0x0000001c20067825 */ /* 0x001fe200078e0004 */
[----:B------:R-:W-:-:S03]  /*f270*/  IADD3.X R9, R29, R5, RZ, P5, !PT ;  /* 0x000000051d097210 */ /* 0x000fc60002ffe4ff */
[----:B------:R-:W-:Y:S01]  /*f280*/  FMUL R219, R219, UR26 ;  /* 0x0000001adbdb7c20 */ /* 0x000fe20008400000 */
[----:B------:R-:W-:Y:S01]  /*f290*/  ISETP.GT.AND P5, PT, R46, RZ, P0 ;  /* 0x000000ff2e00720c */ /* 0x000fe200007a4270 */
[----:B------:R-:W-:Y:S01]  /*f2a0*/  FMUL R15, R218, UR26 ;  /* 0x0000001ada0f7c20 */ /* 0x000fe20008400000 */
[----:B------:R-:W-:Y:S01]  /*f2b0*/  ISETP.GT.AND P1, PT, R46, 0x8, P1 ;  /* 0x000000082e00780c */ /* 0x000fe20000f24270 */
[----:B------:R-:W-:Y:S02]  /*f2c0*/  IMAD.IADD R7, R33, 0x1, R7 ;  /* 0x0000000121077824 */ /* 0x000fe400078e0207 */
[----:B------:R-:W-:Y:S01]  /*f2d0*/  FMUL R221, R221, UR26 ;  /* 0x0000001adddd7c20 */ /* 0x000fe20008400000 */
[----:B------:R-:W-:Y:S01]  /*f2e0*/  IMAD.WIDE.U32 R10, R32, 0x1c, R8 ;  /* 0x0000001c200a7825 */ /* 0x000fe200078e0008 */
[----:B------:R0:W-:Y:S01]  /*f2f0*/  @P2 STG.E desc[UR24][R4.64+0x20], R217 ;  /* 0x000020d904002986 */ /* 0x0001e2000c101918 */
[----:B------:R-:W-:Y:S02]  /*f300*/  ISETP.GT.AND P2, PT, R47, 0xb0, PT ;  /* 0x000000b02f00780c */ /* 0x000fe40003f44270 */
[----:B-1----:R-:W-:Y:S01]  /*f310*/  IMAD.IADD R13, R33, 0x1, R11 ;  /* 0x00000001210d7824 */ /* 0x002fe200078e020b */
[----:B------:R-:W-:Y:S01]  /*f320*/  @P4 STG.E desc[UR24][R6.64], R15 ;  /* 0x0000000f06004986 */ /* 0x000fe2000c101918 */
[----:B------:R-:W-:Y:S01]  /*f330*/  ISETP.GT.AND P4, PT, R47, 0xb1, PT ;  /* 0x000000b12f00780c */ /* 0x000fe20003f84270 */
[----:B------:R-:W-:Y:S01]  /*f340*/  FMUL R11, R220, UR26 ;  /* 0x0000001adc0b7c20 */ /* 0x000fe20008400000 */
[C---:B------:R-:W-:Y:S01]  /*f350*/  ISETP.GT.AND P0, PT, R46.reuse, 0x8, P0 ;  /* 0x000000082e00780c */ /* 0x040fe20000704270 */
[----:B------:R-:W-:Y:S01]  /*f360*/  @P5 STG.E desc[UR24][R8.64], R219 ;  /* 0x000000db08005986 */ /* 0x000fe2000c101918 */
[----:B------:R-:W-:-:S02]  /*f370*/  ISETP.GT.AND P6, PT, R46, RZ, P2 ;  /* 0x000000ff2e00720c */ /* 0x000fc400017c4270 */
[C---:B------:R-:W-:Y:S01]  /*f380*/  ISETP.GT.AND P5, PT, R46.reuse, RZ, P4 ;  /* 0x000000ff2e00720c */ /* 0x040fe200027a4270 */
[----:B------:R-:W-:Y:S01]  /*f390*/  @P1 STG.E desc[UR24][R6.64+0x20], R11 ;  /* 0x0000200b06001986 */ /* 0x000fe2000c101918 */
[----:B------:R-:W-:Y:S02]  /*f3a0*/  ISETP.GT.AND P2, PT, R46, 0x8, P2 ;  /* 0x000000082e00780c */ /* 0x000fe40001744270 */
[----:B0-----:R-:W-:Y:S01]  /*f3b0*/  IADD3 R4, P1, R3, R8, RZ ;  /* 0x0000000803047210 */ /* 0x001fe20007f3e0ff */
[----:B------:R-:W-:Y:S02]  /*f3c0*/  IMAD.MOV.U32 R12, RZ, RZ, R10 ;  /* 0x000000ffff0c7224 */ /* 0x000fe400078e000a */
[----:B------:R-:W-:Y:S01]  /*f3d0*/  FMUL R17, R222, UR26 ;  /* 0x0000001ade117c20 */ /* 0x000fe20008400000 */
[----:B------:R-:W-:Y:S01]  /*f3e0*/  FMUL R223, R223, UR26 ;  /* 0x0000001adfdf7c20 */ /* 0x000fe20008400000 */
[----:B------:R-:W-:Y:S01]  /*f3f0*/  FMUL R19, R224, UR26 ;  /* 0x0000001ae0137c20 */ /* 0x000fe20008400000 */
[----:B------:R-:W-:Y:S01]  /*f400*/  IMAD.X R5, R29, 0x1, R9, P1 ;  /* 0x000000011d057824 */ /* 0x000fe200008e0609 */
[----:B------:R0:W-:Y:S01]  /*f410*/  @P0 STG.E desc[UR24][R8.64+0x20], R221 ;  /* 0x000020dd08000986 */ /* 0x0001e2000c101918 */
[----:B------:R-:W-:-:S03]  /*f420*/  ISETP.GT.AND P0, PT, R47, 0xb8, PT ;  /* 0x000000b82f00780c */ /* 0x000fc60003f04270 */
[----:B------:R1:W-:Y:S01]  /*f430*/  @P6 STG.E desc[UR24][R12.64], R17 ;  /* 0x000000110c006986 */ /* 0x0003e2000c101918 */
[----:B------:R-:W-:-:S03]  /*f440*/  ISETP.GT.AND P4, PT, R46, 0x8, P4 ;  /* 0x000000082e00780c */ /* 0x000fc60002784270 */
[----:B------:R-:W-:Y:S01]  /*f450*/  @P5 STG.E desc[UR24][R4.64], R223 ;  /* 0x000000df04005986 */ /* 0x000fe2000c101918 */
[----:B------:R-:W-:-:S03]  /*f460*/  ISETP.GT.AND P1, PT, R47, 0xb9, PT ;  /* 0x000000b92f00780c */ /* 0x000fc60003f24270 */
[----:B------:R3:W-:Y:S01]  /*f470*/  @P2 STG.E desc[UR24][R12.64+0x20], R19 ;  /* 0x000020130c002986 */ /* 0x0007e2000c101918 */
[----:B0-----:R-:W-:Y:S02]  /*f480*/  IADD3 R8, P2, R3, R4, RZ ;  /* 0x0000000403087210 */ /* 0x001fe40007f5e0ff */
[----:B------:R-:W-:Y:S01]  /*f490*/  ISETP.GT.AND P6, PT, R46, RZ, P0 ;  /* 0x000000ff2e00720c */ /* 0x000fe200007c4270 */
[----:B------:R-:W-:Y:S01]  /*f4a0*/  IMAD.WIDE.U32 R6, R32, 0x1c, R4 ;  /* 0x0000001c20067825 */ /* 0x000fe200078e0004 */
[----:B------:R-:W-:-:S03]  /*f4b0*/  IADD3.X R9, R29, R5, RZ, P2, !PT ;  /* 0x000000051d097210 */ /* 0x000fc600017fe4ff */
[----:B------:R-:W-:Y:S01]  /*f4c0*/  FMUL R225, R225, UR26 ;  /* 0x0000001ae1e17c20 */ /* 0x000fe20008400000 */
[C---:B------:R-:W-:Y:S01]  /*f4d0*/  ISETP.GT.AND P5, PT, R46.reuse, RZ, P1 ;  /* 0x000000ff2e00720c */ /* 0x040fe20000fa4270 */
[----:B------:R-:W4:Y:S01]  /*f4e0*/  LDL.LU R20, [R1+0x20] ;  /* 0x0000200001147983 */ /* 0x000f220000300800 */
[C---:B------:R-:W-:Y:S01]  /*f4f0*/  ISETP.GT.AND P0, PT, R46.reuse, 0x8, P0 ;  /* 0x000000082e00780c */ /* 0x040fe20000704270 */
[----:B------:R-:W-:Y:S01]  /*f500*/  IMAD.IADD R15, R33, 0x1, R7 ;  /* 0x00000001210f7824 */ /* 0x000fe200078e0207 */
[----:B------:R-:W-:Y:S01]  /*f510*/  ISETP.GT.AND P1, PT, R46, 0x8, P1 ;  /* 0x000000082e00780c */ /* 0x000fe20000f24270 */
[----:B------:R-:W-:Y:S02]  /*f520*/  IMAD.MOV.U32 R14, RZ, RZ, R6 ;  /* 0x000000ffff0e7224 */ /* 0x000fe400078e0006 */
[----:B-1----:R-:W-:Y:S01]  /*f530*/  FMUL R17, R226, UR26 ;  /* 0x0000001ae2117c20 */ /* 0x002fe20008400000 */
[----:B------:R-:W-:Y:S01]  /*f540*/  IMAD.WIDE.U32 R6, R32, 0x1c, R8 ;  /* 0x0000001c20067825 */ /* 0x000fe200078e0008 */
[----:B------:R0:W-:Y:S03]  /*f550*/  @P4 STG.E desc[UR24][R4.64+0x20], R225 ;  /* 0x000020e104004986 */ /* 0x0001e6000c101918 */
[----:B------:R-:W-:Y:S01]  /*f560*/  FMUL R227, R227, UR26 ;  /* 0x0000001ae3e37c20 */ /* 0x000fe20008400000 */
[----:B---3--:R-:W-:Y:S01]  /*f570*/  IMAD.IADD R13, R33, 0x1, R7 ;  /* 0x00000001210d7824 */ /* 0x008fe200078e0207 */
[----:B------:R-:W3:Y:S01]  /*f580*/  LDL.LU R22, [R1+0x18] ;  /* 0x0000180001167983 */ /* 0x000ee20000300800 */
[----:B------:R-:W-:Y:S01]  /*f590*/  FMUL R7, R228, UR26 ;  /* 0x0000001ae4077c20 */ /* 0x000fe20008400000 */
[----:B------:R-:W-:-:S02]  /*f5a0*/  FMUL R19, R2, UR26 ;  /* 0x0000001a02137c20 */ /* 0x000fc40008400000 */
[----:B------:R-:W-:Y:S01]  /*f5b0*/  @P6 STG.E desc[UR24][R14.64], R17 ;  /* 0x000000110e006986 */ /* 0x000fe2000c101918 */
[----:B------:R-:W-:-:S03]  /*f5c0*/  IADD3 R10, P6, R3, R8, RZ ;  /* 0x00000008030a7210 */ /* 0x000fc60007fde0ff */
[----:B------:R-:W3:Y:S01]  /*f5d0*/  LDL.LU R153, [R1+0x14] ;  /* 0x0000140001997983 */ /* 0x000ee20000300800 */
[----:B--2---:R-:W-:Y:S01]  /*f5e0*/  FMUL R23, R18, UR26 ;  /* 0x0000001a12177c20 */ /* 0x004fe20008400000 */
[----:B------:R-:W-:Y:S02]  /*f5f0*/  IMAD.X R11, R29, 0x1, R9, P6 ;  /* 0x000000011d0b7824 */ /* 0x000fe400030e0609 */
[----:B------:R-:W-:Y:S04]  /*f600*/  @P5 STG.E desc[UR24][R8.64], R227 ;  /* 0x000000e308005986 */ /* 0x000fe8000c101918 */
[----:B------:R-:W2:Y:S04]  /*f610*/  LDL.LU R154, [R1+0x24] ;  /* 0x00002400019a7983 */ /* 0x000ea80000300800 */
[----:B------:R-:W-:Y:S04]  /*f620*/  @P0 STG.E desc[UR24][R14.64+0x20], R7 ;  /* 0x000020070e000986 */ /* 0x000fe8000c101918 */
[----:B------:R-:W2:Y:S01]  /*f630*/  LDL.LU R156, [R1+0x1c] ;  /* 0x00001c00019c7983 */ /* 0x000ea20000300800 */
[C---:B------:R-:W-:Y:S01]  /*f640*/  ISETP.GT.AND P2, PT, R47.reuse, 0xc0, PT ;  /* 0x000000c02f00780c */ /* 0x040fe20003f44270 */
[----:B------:R-:W-:Y:S01]  /*f650*/  IMAD.MOV.U32 R12, RZ, RZ, R6 ;  /* 0x000000ffff0c7224 */ /* 0x000fe200078e0006 */
[----:B------:R-:W-:Y:S01]  /*f660*/  ISETP.GT.AND P4, PT, R47, 0xc1, PT ;  /* 0x000000c12f00780c */ /* 0x000fe20003f84270 */
[----:B------:R1:W-:Y:S01]  /*f670*/  @P1 STG.E desc[UR24][R8.64+0x20], R19 ;  /* 0x0000201308001986 */ /* 0x0003e2000c101918 */
[----:B------:R-:W-:Y:S01]  /*f680*/  ISETP.GT.AND P5, PT, R46, RZ, P2 ;  /* 0x000000ff2e00720c */ /* 0x000fe200017a4270 */
[----:B------:R-:W-:Y:S01]  /*f690*/  FMUL R21, R152, UR26 ;  /* 0x0000001a98157c20 */ /* 0x000fe20008400000 */
[----:B------:R-:W-:Y:S01]  /*f6a0*/  ISETP.GT.AND P6, PT, R46, RZ, P4 ;  /* 0x000000ff2e00720c */ /* 0x000fe200027c4270 */
[----:B------:R-:W2:Y:S01]  /*f6b0*/  LDL.LU R18, [R1+0x28] ;  /* 0x0000280001127983 */ /* 0x000ea20000300800 */
[----:B------:R-:W-:Y:S01]  /*f6c0*/  FMUL R229, R229, UR26 ;  /* 0x0000001ae5e57c20 */ /* 0x000fe20008400000 */
[----:B0-----:R-:W-:-:S04]  /*f6d0*/  IMAD.WIDE.U32 R4, R32, 0x1c, R10 ;  /* 0x0000001c20047825 */ /* 0x001fc800078e000a */
[----:B-1----:R-:W-:Y:S01]  /*f6e0*/  FMUL R9, R0, UR26 ;  /* 0x0000001a00097c20 */ /* 0x002fe20008400000 */
[----:B------:R-:W-:Y:S01]  /*f6f0*/  ISETP.GT.AND P1, PT, R47, 0xc8, PT ;  /* 0x000000c82f00780c */ /* 0x000fe20003f24270 */
[----:B------:R-:W2:Y:S01]  /*f700*/  LDL.LU R0, [R1+0x2c] ;  /* 0x00002c0001007983 */ /* 0x000ea20000300800 */
[C---:B------:R-:W-:Y:S01]  /*f710*/  ISETP.GT.AND P2, PT, R46.reuse, 0x8, P2 ;  /* 0x000000082e00780c */ /* 0x040fe20001744270 */
[----:B------:R-:W-:Y:S01]  /*f720*/  IMAD.MOV.U32 R16, RZ, RZ, R4 ;  /* 0x000000ffff107224 */ /* 0x000fe200078e0004 */
[C---:B------:R-:W-:Y:S01]  /*f730*/  ISETP.GT.AND P4, PT, R46.reuse, 0x8, P4 ;  /* 0x000000082e00780c */ /* 0x040fe20002784270 */
[----:B------:R-:W-:Y:S01]  /*f740*/  @P5 STG.E desc[UR24][R12.64], R21 ;  /* 0x000000150c005986 */ /* 0x000fe2000c101918 */
[----:B------:R-:W-:Y:S01]  /*f750*/  IADD3 R4, P5, R3, R10, RZ ;  /* 0x0000000a03047210 */ /* 0x000fe20007fbe0ff */
[----:B------:R-:W-:Y:S02]  /*f760*/  IMAD.IADD R17, R33, 0x1, R5 ;  /* 0x0000000121117824 */ /* 0x000fe400078e0205 */
[----:B------:R-:W-:Y:S01]  /*f770*/  @P6 STG.E desc[UR24][R10.64], R229 ;  /* 0x000000e50a006986 */ /* 0x000fe2000c101918 */
[----:B------:R-:W-:Y:S01]  /*f780*/  ISETP.GT.AND P6, PT, R46, RZ, P1 ;  /* 0x000000ff2e00720c */ /* 0x000fe20000fc4270 */
[----:B------:R-:W-:-:S04]  /*f790*/  IMAD.X R5, R29, 0x1, R11, P5 ;  /* 0x000000011d057824 */ /* 0x000fc800028e060b */
[----:B------:R4:W-:Y:S04]  /*f7a0*/  @P2 STG.E desc[UR24][R12.64+0x20], R23 ;  /* 0x000020170c002986 */ /* 0x0009e8000c101918 */
[----:B------:R2:W-:Y:S01]  /*f7b0*/  @P4 STG.E desc[UR24][R10.64+0x20], R9 ;  /* 0x000020090a004986 */ /* 0x0005e2000c101918 */
[----:B----4-:R-:W-:Y:S01]  /*f7c0*/  FMUL R23, R20, UR26 ;  /* 0x0000001a14177c20 */ /* 0x010fe20008400000 */
[----:B---3--:R-:W-:Y:S01]  /*f7d0*/  FMUL R21, R22, UR26 ;  /* 0x0000001a16157c20 */ /* 0x008fe20008400000 */
[----:B------:R-:W-:Y:S02]  /*f7e0*/  FMUL R19, R153, UR26 ;  /* 0x0000001a99137c20 */ /* 0x000fe40008400000 */
[----:B------:R-:W3:Y:S04]  /*f7f0*/  LDL.LU R153, [R1+0x30] ;  /* 0x0000300001997983 */ /* 0x000ee80000300800 */
[----:B------:R-:W4:Y:S04]  /*f800*/  LDL.LU R22, [R1+0x34] ;  /* 0x0000340001167983 */ /* 0x000f280000300800 */
[----:B------:R0:W-:Y:S04]  /*f810*/  @P6 STG.E desc[UR24][R16.64], R19 ;  /* 0x0000001310006986 */ /* 0x0001e8000c101918 */
[----:B------:R-:W4:Y:S01]  /*f820*/  LDL.LU R20, [R1+0x38] ;  /* 0x0000380001147983 */ /* 0x000f220000300800 */
[----:B--2---:R-:W-:-:S03]  /*f830*/  FMUL R11, R18, UR26 ;  /* 0x0000001a120b7c20 */ /* 0x004fc60008400000 */
[----:B------:R-:W2:Y:S01]  /*f840*/  LDL.LU R18, [R1+0x3c] ;  /* 0x00003c0001127983 */ /* 0x000ea20000300800 */
[----:B0-----:R-:W-:-:S03]  /*f850*/  FMUL R19, R0, UR26 ;  /* 0x0000001a00137c20 */ /* 0x001fc60008400000 */
[----:B------:R-:W2:Y:S01]  /*f860*/  LDL.LU R0, [R1+0x40] ;  /* 0x0000400001007983 */ /* 0x000ea20000300800 */
[----:B------:R-:W-:-:S04]  /*f870*/  ISETP.GT.AND P0, PT, R47, 0xc9, PT ;  /* 0x000000c92f00780c */ /* 0x000fc80003f04270 */
[C---:B------:R-:W-:Y:S02]  /*f880*/  ISETP.GT.AND P5, PT, R46.reuse, RZ, P0 ;  /* 0x000000ff2e00720c */ /* 0x040fe400007a4270 */
[----:B------:R-:W-:Y:S01]  /*f890*/  ISETP.GT.AND P1, PT, R46, 0x8, P1 ;  /* 0x000000082e00780c */ /* 0x000fe20000f24270 */
[----:B------:R-:W-:Y:S01]  /*f8a0*/  FMUL R13, R156, UR26 ;  /* 0x0000001a9c0d7c20 */ /* 0x000fe20008400000 */
[----:B------:R-:W-:Y:S01]  /*f8b0*/  ISETP.GT.AND P2, PT, R47, 0xd0, PT ;  /* 0x000000d02f00780c */ /* 0x000fe20003f44270 */
[----:B------:R-:W-:Y:S01]  /*f8c0*/  IMAD.WIDE.U32 R6, R32, 0x1c, R4 ;  /* 0x0000001c20067825 */ /* 0x000fe200078e0004 */
[----:B------:R-:W-:-:S03]  /*f8d0*/  ISETP.GT.AND P0, PT, R46, 0x8, P0 ;  /* 0x000000082e00780c */ /* 0x000fc60000704270 */
[----:B------:R-:W-:Y:S01]  /*f8e0*/  FMUL R25, R154, UR26 ;  /* 0x0000001a9a197c20 */ /* 0x000fe20008400000 */
[----:B------:R-:W-:Y:S01]  /*f8f0*/  ISETP.GT.AND P4, PT, R46, RZ, P2 ;  /* 0x000000ff2e00720c */ /* 0x000fe20001784270 */
[----:B------:R-:W2:Y:S04]  /*f900*/  LDL.LU R156, [R1+0x44] ;  /* 0x00004400019c7983 */ /* 0x000ea80000300800 */
[----:B------:R-:W-:Y:S01]  /*f910*/  @P5 STG.E desc[UR24][R4.64], R21 ;  /* 0x0000001504005986 */ /* 0x000fe2000c101918 */
[----:B------:R-:W-:-:S03]  /*f920*/  ISETP.GT.AND P5, PT, R47, 0xd1, PT ;  /* 0x000000d12f00780c */ /* 0x000fc60003fa4270 */
[----:B------:R3:W-:Y:S01]  /*f930*/  @P1 STG.E desc[UR24][R16.64+0x20], R13 ;  /* 0x0000200d10001986 */ /* 0x0007e2000c101918 */
[C---:B------:R-:W-:Y:S01]  /*f940*/  ISETP.GT.AND P1, PT, R46.reuse, RZ, P5 ;  /* 0x000000ff2e00720c */ /* 0x040fe20002f24270 */
[----:B------:R-:W-:Y:S01]  /*f950*/  IMAD.MOV.U32 R14, RZ, RZ, R6 ;  /* 0x000000ffff0e7224 */ /* 0x000fe200078e0006 */
[C---:B------:R-:W-:Y:S01]  /*f960*/  ISETP.GT.AND P2, PT, R46.reuse, 0x8, P2 ;  /* 0x000000082e00780c */ /* 0x040fe20001744270 */
[----:B------:R-:W2:Y:S01]  /*f970*/  LDL.LU R154, [R1+0x48] ;  /* 0x00004800019a7983 */ /* 0x000ea20000300800 */
[----:B------:R-:W-:Y:S02]  /*f980*/  ISETP.GT.AND P5, PT, R46, 0x8, P5 ;  /* 0x000000082e00780c */ /* 0x000fe40002fa4270 */
[----:B------:R-:W-:Y:S02]  /*f990*/  IADD3 R6, P6, R3, R4, RZ ;  /* 0x0000000403067210 */ /* 0x000fe40007fde0ff */
[----:B------:R-:W-:-:S03]  /*f9a0*/  IADD3 R15, R33, R7, RZ ;  /* 0x00000007210f7210 */ /* 0x000fc60007ffe0ff */
[----:B------:R-:W-:Y:S01]  /*f9b0*/  IMAD.X R7, R29, 0x1, R5, P6 ;  /* 0x000000011d077824 */ /* 0x000fe200030e0605 */
[----:B------:R0:W-:Y:S04]  /*f9c0*/  @P0 STG.E desc[UR24][R4.64+0x20], R23 ;  /* 0x0000201704000986 */ /* 0x0001e8000c101918 */
[----:B------:R-:W-:Y:S04]  /*f9d0*/  @P4 STG.E desc[UR24][R14.64], R25 ;  /* 0x000000190e004986 */ /* 0x000fe8000c101918 */
[----:B------:R-:W-:Y:S04]  /*f9e0*/  @P1 STG.E desc[UR24][R6.64], R11 ;  /* 0x0000000b06001986 */ /* 0x000fe8000c101918 */
[----:B------:R-:W-:Y:S01]  /*f9f0*/  @P2 STG.E desc[UR24][R14.64+0x20], R19 ;  /* 0x000020130e002986 */ /* 0x000fe2000c101918 */
[----:B---3--:R-:W-:-:S03]  /*fa00*/  FMUL R17, R153, UR26 ;  /* 0x0000001a99117c20 */ /* 0x008fc60008400000 */
[----:B------:R-:W3:Y:S01]  /*fa10*/  LDL.LU R153, [R1+0x4c] ;  /* 0x00004c0001997983 */ /* 0x000ee20000300800 */
[----:B----4-:R-:W-:-:S03]  /*fa20*/  FMUL R21, R22, UR26 ;  /* 0x0000001a16157c20 */ /* 0x010fc60008400000 */
[----:B------:R2:W-:Y:S04]  /*fa30*/  @P5 STG.E desc[UR24][R6.64+0x20], R17 ;  /* 0x0000201106005986 */ /* 0x0005e8000c101918 */
[----:B------:R-:W4:Y:S01]  /*fa40*/  LDL.LU R22, [R1+0x50] ;  /* 0x0000500001167983 */ /* 0x000f220000300800 */
[----:B0-----:R-:W-:-:S03]  /*fa50*/  FMUL R23, R20, UR26 ;  /* 0x0000001a14177c20 */ /* 0x001fc60008400000 */
[----:B------:R-:W4:Y:S01]  /*fa60*/  LDL.LU R20, [R1+0x54] ;  /* 0x0000540001147983 */ /* 0x000f220000300800 */
[----:B--2---:R-:W-:-:S03]  /*fa70*/  FMUL R17, R18, UR26 ;  /* 0x0000001a12117c20 */ /* 0x004fc60008400000 */
[----:B------:R-:W2:Y:S01]  /*fa80*/  LDL.LU R18, [R1+0x58] ;  /* 0x0000580001127983 */ /* 0x000ea20000300800 */
[----:B------:R-:W-:-:S03]  /*fa90*/  FMUL R19, R0, UR26 ;  /* 0x0000001a00137c20 */ /* 0x000fc60008400000 */
[----:B------:R-:W2:Y:S01]  /*faa0*/  LDL.LU R0, [R1+0x5c] ;  /* 0x00005c0001007983 */ /* 0x000ea20000300800 */
[C---:B------:R-:W-:Y:S02]  /*fab0*/  ISETP.GT.AND P0, PT, R47.reuse, 0xd8, PT ;  /* 0x000000d82f00780c */ /* 0x040fe40003f04270 */
[----:B------:R-:W-:Y:S01]  /*fac0*/  ISETP.GT.AND P4, PT, R47, 0xd9, PT ;  /* 0x000000d92f00780c */ /* 0x000fe20003f84270 */
[----:B------:R-:W-:Y:S01]  /*fad0*/  IMAD.WIDE.U32 R8, R32, 0x1c, R6 ;  /* 0x0000001c20087825 */ /* 0x000fe200078e0006 */
[C---:B------:R-:W-:Y:S01]  /*fae0*/  ISETP.GT.AND P6, PT, R46.reuse, RZ, P0 ;  /* 0x000000ff2e00720c */ /* 0x040fe200007c4270 */
[----:B------:R-:W2:Y:S01]  /*faf0*/  LDL.LU R158, [R1+0x60] ;  /* 0x00006000019e7983 */ /* 0x000ea20000300800 */
[----:B------:R-:W-:Y:S02]  /*fb00*/  ISETP.GT.AND P1, PT, R46, RZ, P4 ;  /* 0x000000ff2e00720c */ /* 0x000fe40002724270 */
[----:B------:R-:W-:Y:S01]  /*fb10*/  IADD3 R4, P2, R3, R6, RZ ;  /* 0x0000000603047210 */ /* 0x000fe20007f5e0ff */
[----:B------:R-:W-:-:S02]  /*fb20*/  IMAD.IADD R13, R33, 0x1, R9 ;  /* 0x00000001210d7824 */ /* 0x000fc400078e0209 */
[----:B------:R-:W-:Y:S01]  /*fb30*/  IMAD.MOV.U32 R12, RZ, RZ, R8 ;  /* 0x000000ffff0c7224 */ /* 0x000fe200078e0008 */
[----:B------:R-:W-:Y:S01]  /*fb40*/  ISETP.GT.AND P0, PT, R46, 0x8, P0 ;  /* 0x000000082e00780c */ /* 0x000fe20000704270 */
[----:B------:R-:W-:Y:S01]  /*fb50*/  IMAD.X R5, R29, 0x1, R7, P2 ;  /* 0x000000011d057824 */ /* 0x000fe200010e0607 */
[----:B------:R-:W-:Y:S01]  /*fb60*/  IADD3 R10, P5, R3, R4, RZ ;  /* 0x00000004030a7210 */ /* 0x000fe20007fbe0ff */
[----:B------:R-:W2:Y:S01]  /*fb70*/  LDL.LU R155, [R1+0x64] ;  /* 0x00006400019b7983 */ /* 0x000ea20000300800 */
[----:B------:R-:W-:-:S03]  /*fb80*/  ISETP.GT.AND P2, PT, R47, 0xe0, PT ;  /* 0x000000e02f00780c */ /* 0x000fc60003f44270 */
[----:B------:R0:W-:Y:S01]  /*fb90*/  @P6 STG.E desc[UR24][R12.64], R21 ;  /* 0x000000150c006986 */ /* 0x0001e2000c101918 */
[----:B------:R-:W-:-:S03]  /*fba0*/  ISETP.GT.AND P4, PT, R46, 0x8, P4 ;  /* 0x000000082e00780c */ /* 0x000fc60002784270 */
[----:B------:R1:W-:Y:S01]  /*fbb0*/  @P1 STG.E desc[UR24][R4.64], R23 ;  /* 0x0000001704001986 */ /* 0x0003e2000c101918 */
[----:B------:R-:W-:Y:S01]  /*fbc0*/  ISETP.GT.AND P1, PT, R47, 0xe1, PT ;  /* 0x000000e12f00780c */ /* 0x000fe20003f24270 */
[--C-:B------:R-:W-:Y:S01]  /*fbd0*/  IMAD.X R11, R29, 0x1, R5.reuse, P5 ;  /* 0x000000011d0b7824 */ /* 0x100fe200028e0605 */
[C---:B------:R-:W-:Y:S02]  /*fbe0*/  ISETP.GT.AND P6, PT, R46.reuse, RZ, P2 ;  /* 0x000000ff2e00720c */ /* 0x040fe400017c4270 */
[----:B------:R-:W-:Y:S01]  /*fbf0*/  ISETP.GT.AND P5, PT, R46, RZ, P1 ;  /* 0x000000ff2e00720c */ /* 0x000fe20000fa4270 */
[----:B0-----:R-:W-:Y:S01]  /*fc00*/  FMUL R21, R156, UR26 ;  /* 0x0000001a9c157c20 */ /* 0x001fe20008400000 */
[----:B------:R-:W-:Y:S01]  /*fc10*/  ISETP.GT.AND P2, PT, R46, 0x8, P2 ;  /* 0x000000082e00780c */ /* 0x000fe20001744270 */
[----:B------:R-:W2:Y:S01]  /*fc20*/  LDL.LU R156, [R1+0x68] ;  /* 0x00006800019c7983 */ /* 0x000ea20000300800 */
[----:B-1----:R-:W-:Y:S01]  /*fc30*/  FMUL R23, R154, UR26 ;  /* 0x0000001a9a177c20 */ /* 0x002fe20008400000 */
[----:B------:R-:W-:-:S02]  /*fc40*/  IMAD.WIDE.U32 R8, R32, 0x1c, R4 ;  /* 0x0000001c20087825 */ /* 0x000fc400078e0004 */
[----:B------:R-:W2:Y:S03]  /*fc50*/  LDL.LU R154, [R1+0x6c] ;  /* 0x00006c00019a7983 */ /* 0x000ea60000300800 */
[----:B------:R-:W-:Y:S01]  /*fc60*/  IADD3 R9, R33, R9, RZ ;  /* 0x0000000921097210 */ /* 0x000fe20007ffe0ff */
[----:B------:R4:W-:Y:S04]  /*fc70*/  @P0 STG.E desc[UR24][R12.64+0x20], R17 ;  /* 0x000020110c000986 */ /* 0x0009e8000c101918 */
[----:B------:R0:W-:Y:S04]  /*fc80*/  @P4 STG.E desc[UR24][R4.64+0x20], R19 ;  /* 0x0000201304004986 */ /* 0x0001e8000c101918 */
[----:B------:R-:W-:Y:S04]  /*fc90*/  @P6 STG.E desc[UR24][R8.64], R21 ;  /* 0x0000001508006986 */ /* 0x000fe8000c101918 */
[----:B------:R-:W-:Y:S01]  /*fca0*/  @P5 STG.E desc[UR24][R10.64], R23 ;  /* 0x000000170a005986 */ /* 0x000fe2000c101918 */
[----:B---3--:R-:W-:-:S03]  /*fcb0*/  FMUL R25, R153, UR26 ;  /* 0x0000001a99197c20 */ /* 0x008fc60008400000 */
[----:B------:R-:W3:Y:S04]  /*fcc0*/  LDL.LU R153, [R1+0x70] ;  /* 0x0000700001997983 */ /* 0x000ee80000300800 */
[----:B------:R2:W-:Y:S01]  /*fcd0*/  @P2 STG.E desc[UR24][R8.64+0x20], R25 ;  /* 0x0000201908002986 */ /* 0x0005e2000c101918 */
[----:B----4-:R-:W-:-:S03]  /*fce0*/  FMUL R17, R22, UR26 ;  /* 0x0000001a16117c20 */ /* 0x010fc60008400000 */
[----:B------:R-:W4:Y:S01]  /*fcf0*/  LDL.LU R22, [R1+0x74] ;  /* 0x0000740001167983 */ /* 0x000f220000300800 */
[----:B0-----:R-:W-:-:S03]  /*fd00*/  FMUL R19, R20, UR26 ;  /* 0x0000001a14137c20 */ /* 0x001fc60008400000 */
[----:B------:R-:W4:Y:S01]  /*fd10*/  LDL.LU R20, [R1+0x78] ;  /* 0x0000780001147983 */ /* 0x000f220000300800 */
[----:B--2---:R-:W-:-:S03]  /*fd20*/  FMUL R9, R18, UR26 ;  /* 0x0000001a12097c20 */ /* 0x004fc60008400000 */
[----:B------:R-:W2:Y:S01]  /*fd30*/  LDL.LU R18, [R1+0x7c] ;  /* 0x00007c0001127983 */ /* 0x000ea20000300800 */
[----:B------:R-:W-:-:S03]  /*fd40*/  FMUL R21, R0, UR26 ;  /* 0x0000001a00157c20 */ /* 0x000fc60008400000 */
[----:B------:R-:W2:Y:S01]  /*fd50*/  LDL.LU R0, [R1+0x94] ;  /* 0x0000940001007983 */ /* 0x000ea20000300800 */
[----:B------:R-:W-:Y:S01]  /*fd60*/  IMAD.WIDE.U32 R6, R32, 0x1c, R10 ;  /* 0x0000001c20067825 */ /* 0x000fe200078e000a */
[----:B------:R-:W-:-:S03]  /*fd70*/  ISETP.GT.AND P0, PT, R47, 0xe8, PT ;  /* 0x000000e82f00780c */ /* 0x000fc60003f04270 */
[----:B------:R-:W-:Y:S01]  /*fd80*/  IMAD.MOV.U32 R14, RZ, RZ, R6 ;  /* 0x000000ffff0e7224 */ /* 0x000fe200078e0006 */
[----:B------:R-:W-:Y:S01]  /*fd90*/  IADD3 R6, P4, R3, R10, RZ ;  /* 0x0000000a03067210 */ /* 0x000fe20007f9e0ff */
[----:B------:R-:W-:Y:S01]  /*fda0*/  IMAD.IADD R15, R33, 0x1, R7 ;  /* 0x00000001210f7824 */ /* 0x000fe200078e0207 */
[C---:B------:R-:W-:Y:S02]  /*fdb0*/  ISETP.GT.AND P1, PT, R46.reuse, 0x8, P1 ;  /* 0x000000082e00780c */ /* 0x040fe40000f24270 */
[----:B------:R-:W-:Y:S01]  /*fdc0*/  ISETP.GT.AND P2, PT, R47, 0xe9, PT ;  /* 0x000000e92f00780c */ /* 0x000fe20003f44270 */
[----:B------:R-:W-:Y:S01]  /*fdd0*/  IMAD.X R7, R29, 0x1, R11, P4 ;  /* 0x000000011d077824 */ /* 0x000fe200020e060b */
[C---:B------:R-:W-:Y:S02]  /*fde0*/  ISETP.GT.AND P4, PT, R46.reuse, RZ, P0 ;  /* 0x000000ff2e00720c */ /* 0x040fe40000784270 */
[C---:B------:R-:W-:Y:S02]  /*fdf0*/  ISETP.GT.AND P5, PT, R46.reuse, RZ, P2 ;  /* 0x000000ff2e00720c */ /* 0x040fe400017a4270 */
[----:B------:R-:W-:-:S02]  /*fe00*/  ISETP.GT.AND P0, PT, R46, 0x8, P0 ;  /* 0x000000082e00780c */ /* 0x000fc40000704270 */
[----:B------:R-:W-:-:S03]  /*fe10*/  ISETP.GT.AND P2, PT, R46, 0x8, P2 ;  /* 0x000000082e00780c */ /* 0x000fc60001744270 */
[----:B------:R0:W-:Y:S01]  /*fe20*/  @P1 STG.E desc[UR24][R10.64+0x20], R17 ;  /* 0x000020110a001986 */ /* 0x0001e2000c101918 */
[----:B------:R-:W-:-:S03]  /*fe30*/  ISETP.GT.AND P1, PT, R47, 0xf0, PT ;  /* 0x000000f02f00780c */ /* 0x000fc60003f24270 */
[----:B------:R1:W-:Y:S01]  /*fe40*/  @P4 STG.E desc[UR24][R14.64], R19 ;  /* 0x000000130e004986 */ /* 0x0003e2000c101918 */
[----:B------:R-:W-:Y:S01]  /*fe50*/  ISETP.GT.AND P4, PT, R47, 0xf1, PT ;  /* 0x000000f12f00780c */ /* 0x000fe20003f84270 */
[----:B------:R-:W-:Y:S01]  /*fe60*/  IMAD.WIDE.U32 R4, R32, 0x1c, R6 ;  /* 0x0000001c20047825 */ /* 0x000fe200078e0006 */
[C---:B------:R-:W-:Y:S01]  /*fe70*/  ISETP.GT.AND P6, PT, R46.reuse, RZ, P1 ;  /* 0x000000ff2e00720c */ /* 0x040fe20000fc4270 */
[----:B------:R1:W-:Y:S01]  /*fe80*/  @P5 STG.E desc[UR24][R6.64], R9 ;  /* 0x0000000906005986 */ /* 0x0003e2000c101918 */
[C---:B------:R-:W-:Y:S01]  /*fe90*/  ISETP.GT.AND P5, PT, R46.reuse, RZ, P4 ;  /* 0x000000ff2e00720c */ /* 0x040fe200027a4270 */
[----:B------:R-:W-:Y:S01]  /*fea0*/  IMAD.MOV.U32 R12, RZ, RZ, R4 ;  /* 0x000000ffff0c7224 */ /* 0x000fe200078e0004 */
[----:B------:R-:W-:Y:S01]  /*feb0*/  ISETP.GT.AND P1, PT, R46, 0x8, P1 ;  /* 0x000000082e00780c */ /* 0x000fe20000f24270 */
[----:B------:R-:W-:Y:S01]  /*fec0*/  @P0 STG.E desc[UR24][R14.64+0x20], R21 ;  /* 0x000020150e000986 */ /* 0x000fe2000c101918 */
[----:B------:R-:W-:Y:S01]  /*fed0*/  IADD3 R4, P0, R3, R6, RZ ;  /* 0x0000000603047210 */ /* 0x000fe20007f1e0ff */
[----:B0-----:R-:W-:Y:S01]  /*fee0*/  FMUL R11, R158, UR26 ;  /* 0x0000001a9e0b7c20 */ /* 0x001fe20008400000 */
[----:B------:R-:W-:-:S02]  /*fef0*/  IMAD.IADD R13, R33, 0x1, R5 ;  /* 0x00000001210d7824 */ /* 0x000fc400078e0205 */
[----:B------:R-:W-:Y:S01]  /*ff00*/  FMUL R17, R155, UR26 ;  /* 0x0000001a9b117c20 */ /* 0x000fe20008400000 */
[----:B-1----:R-:W-:Y:S01]  /*ff10*/  FMUL R19, R156, UR26 ;  /* 0x0000001a9c137c20 */ /* 0x002fe20008400000 */
[----:B------:R-:W-:Y:S01]  /*ff20*/  IMAD.X R5, R29, 0x1, R7, P0 ;  /* 0x000000011d057824 */ /* 0x000fe200000e0607 */
[----:B------:R3:W-:Y:S01]  /*ff30*/  @P2 STG.E desc[UR24][R6.64+0x20], R11 ;  /* 0x0000200b06002986 */ /* 0x0007e2000c101918 */
[----:B------:R-:W-:Y:S01]  /*ff40*/  FMUL R23, R154, UR26 ;  /* 0x0000001a9a177c20 */ /* 0x000fe20008400000 */
[C---:B------:R-:W-:Y:S02]  /*ff50*/  ISETP.GT.AND P2, PT, R47.reuse, 0xf8, PT ;  /* 0x000000f82f00780c */ /* 0x040fe40003f44270 */
[----:B------:R-:W-:Y:S01]  /*ff60*/  ISETP.GT.AND P0, PT, R47, 0xf9, PT ;  /* 0x000000f92f00780c */ /* 0x000fe20003f04270 */
[----:B------:R-:W-:Y:S01]  /*ff70*/  @P6 STG.E desc[UR24][R12.64], R17 ;  /* 0x000000110c006986 */ /* 0x000fe2000c101918 */
[----:B------:R-:W-:-:S03]  /*ff80*/  ISETP.GT.AND P4, PT, R46, 0x8, P4 ;  /* 0x000000082e00780c */ /* 0x000fc60002784270 */
[----:B------:R-:W-:Y:S01]  /*ff90*/  @P5 STG.E desc[UR24][R4.64], R19 ;  /* 0x0000001304005986 */ /* 0x000fe2000c101918 */
[----:B------:R-:W-:-:S03]  /*ffa0*/  ISETP.GT.AND P5, PT, R46, RZ, P2 ;  /* 0x000000ff2e00720c */ /* 0x000fc600017a4270 */
[----:B------:R0:W-:Y:S01]  /*ffb0*/  @P1 STG.E desc[UR24][R12.64+0x20], R23 ;  /* 0x000020170c001986 */ /* 0x0001e2000c101918 */
[----:B------:R-:W-:Y:S02]  /*ffc0*/  ISETP.GT.AND P1, PT, R46, RZ, P0 ;  /* 0x000000ff2e00720c */ /* 0x000fe40000724270 */
[----:B------:R-:W-:Y:S01]  /*ffd0*/  IADD3 R8, P6, R3, R4, RZ ;  /* 0x0000000403087210 */ /* 0x000fe20007fde0ff */
[----:B------:R-:W-:Y:S01]  /*ffe0*/  IMAD.WIDE.U32 R2, R32, 0x1c, R4 ;  /* 0x0000001c20027825 */ /* 0x000fe200078e0004 */
[C---:B------:R-:W-:Y:S02]  /*fff0*/  ISETP.GT.AND P2, PT, R46.reuse, 0x8, P2 ;  /* 0x000000082e00780c */ /* 0x040fe40001744270 */
[----:B------:R-:W-:Y:S01]  /*10000*/  ISETP.GT.AND P0, PT, R46, 0x8, P0 ;  /* 0x000000082e00780c */ /* 0x000fe20000704270 */
[----:B------:R-:W-:Y:S01]  /*10010*/  IMAD.X R9, R29, 0x1, R5, P6 ;  /* 0x000000011d097824 */ /* 0x000fe200030e0605 */
[----:B------:R-:W-:Y:S01]  /*10020*/  IADD3 R3, R33, R3, RZ ;  /* 0x0000000321037210 */ /* 0x000fe20007ffe0ff */
[----:B---3--:R-:W-:Y:S01]  /*10030*/  FMUL R7, R153, UR26 ;  /* 0x0000001a99077c20 */ /* 0x008fe20008400000 */
[----:B----4-:R-:W-:-:S04]  /*10040*/  FMUL R11, R22, UR26 ;  /* 0x0000001a160b7c20 */ /* 0x010fc80008400000 */
[----:B------:R1:W-:Y:S01]  /*10050*/  @P4 STG.E desc[UR24][R4.64+0x20], R7 ;  /* 0x0000200704004986 */ /* 0x0003e2000c101918 */
[----:B0-----:R-:W-:-:S03]  /*10060*/  FMUL R13, R20, UR26 ;  /* 0x0000001a140d7c20 */ /* 0x001fc60008400000 */
[----:B------:R1:W-:Y:S04]  /*10070*/  @P5 STG.E desc[UR24][R2.64], R11 ;  /* 0x0000000b02005986 */ /* 0x0003e8000c101918 */
[----:B------:R1:W-:Y:S01]  /*10080*/  @P1 STG.E desc[UR24][R8.64], R13 ;  /* 0x0000000d08001986 */ /* 0x0003e2000c101918 */
[----:B--2---:R-:W-:-:S05]  /*10090*/  FMUL R15, R18, UR26 ;  /* 0x0000001a120f7c20 */ /* 0x004fca0008400000 */
[----:B------:R1:W-:Y:S01]  /*100a0*/  @P2 STG.E desc[UR24][R2.64+0x20], R15 ;  /* 0x0000200f02002986 */ /* 0x0003e2000c101918 */
[----:B------:R-:W-:-:S05]  /*100b0*/  FMUL R17, R0, UR26 ;  /* 0x0000001a00117c20 */ /* 0x000fca0008400000 */
[----:B------:R1:W-:Y:S02]  /*100c0*/  @P0 STG.E desc[UR24][R8.64+0x20], R17 ;  /* 0x0000201108000986 */ /* 0x0003e4000c101918 */
.L_x_220:
[----:B------:R-:W-:Y:S05]  /*100d0*/  BSYNC B0 ;  /* 0x0000000000007941 */ /* 0x000fea0003800000 */
.L_x_28:
[----:B------:R-:W4:Y:S01]  /*100e0*/  LDL.LU R22, [R1+0x88] ;  /* 0x0000880001167983 */ /* 0x000f220000300800 */
[----:B-1-3-5:R-:W-:Y:S01]  /*100f0*/  IMAD.U32 R3, RZ, RZ, UR17 ;  /* 0x00000011ff037e24 */ /* 0x02afe2000f8e00ff */
[----:B------:R-:W-:Y:S02]  /*10100*/  ULDC.64 UR6, c[0x0][0x750] ;  /* 0x0001d40000067ab9 */ /* 0x000fe40000000a00 */
[----:B0-----:R-:W3:Y:S01]  /*10110*/  LDL.LU R19, [R1+0x8c] ;  /* 0x00008c0001137983 */ /* 0x001ee20000300800 */
[----:B------:R-:W-:Y:S01]  /*10120*/  IMAD.U32 R0, RZ, RZ, UR22 ;  /* 0x00000016ff007e24 */ /* 0x000fe2000f8e00ff */
[----:B------:R0:W-:Y:S01]  /*10130*/  SYNCS.ARRIVE.TRANS64.A1T0 RZ, [R3+UR30], RZ ;  /* 0x000000ff03ff79a7 */ /* 0x0001e2000810001e */
[----:B------:R-:W-:Y:S02]  /*10140*/  IMAD.U32 R2, RZ, RZ, UR22 ;  /* 0x00000016ff027e24 */ /* 0x000fe4000f8e00ff */
[----:B--2---:R-:W-:Y:S02]  /*10150*/  IMAD.MOV.U32 R4, RZ, RZ, -0x1 ;  /* 0xffffffffff047424 */ /* 0x004fe400078e00ff */
[----:B0-----:R-:W-:Y:S01]  /*10160*/  IMAD.U32 R3, RZ, RZ, UR21 ;  /* 0x00000015ff037e24 */ /* 0x001fe2000f8e00ff */
[----:B---3--:R-:W-:Y:S01]  /*10170*/  LEA R19, P0, R0, R19, 0x1 ;  /* 0x0000001300137211 */ /* 0x008fe200078008ff */
[----:B------:R-:W-:-:S03]  /*10180*/  IMAD.MOV.U32 R0, RZ, RZ, -0x1 ;  /* 0xffffffffff007424 */ /* 0x000fc600078e00ff */
[----:B----4-:R-:W-:Y:S01]  /*10190*/  LEA.HI.X R22, R2, R22, R3, 0x1, P0 ;  /* 0x0000001602167211 */ /* 0x010fe200000f0c03 */
[----:B------:R0:W-:Y:S01]  /*101a0*/  STL [R1+0x8c], R19 ;  /* 0x00008c1301007387 */ /* 0x0001e20000100800 */
[----:B------:R-:W-:Y:S02]  /*101b0*/  MOV R3, 0xffffffff ;  /* 0xffffffff00037802 */ /* 0x000fe40000000f00 */
[----:B------:R-:W-:Y:S01]  /*101c0*/  ISETP.GE.U32.AND P0, PT, R19, UR6, PT ;  /* 0x0000000613007c0c */ /* 0x000fe2000bf06070 */
[----:B------:R0:W-:Y:S01]  /*101d0*/  STL [R1+0x88], R22 ;  /* 0x0000881601007387 */ /* 0x0001e20000100800 */
[----:B------:R-:W-:Y:S02]  /*101e0*/  PRMT R2, RZ, 0x7610, R2 ;  /* 0x00007610ff027816 */ /* 0x000fe40000000002 */
[----:B------:R-:W-:Y:S01]  /*101f0*/  ISETP.GE.U32.AND.EX P0, PT, R22, UR7, PT, P0 ;  /* 0x0000000716007c0c */ /* 0x000fe2000bf06100 */
[----:B------:R0:W-:Y:S04]  /*10200*/  STL [R1+0x84], R4 ;  /* 0x0000840401007387 */ /* 0x0001e80000100800 */
[----:B------:R0:W-:Y:S08]  /*10210*/  STL [R1+0x90], R3 ;  /* 0x0000900301007387 */ /* 0x0001f00000100800 */
[----:B------:R-:W-:Y:S05]  /*10220*/  @P0 BRA `(.L_x_221) ;  /* 0x0000000400740947 */ /* 0x000fea0003800000 */
[----:B------:R-:W1:Y:S01]  /*10230*/  S2R R14, SR_CTAID.X ;  /* 0x00000000000e7919 */ /* 0x000e620000002500 */
[----:B------:R-:W2:Y:S01]  /*10240*/  LDC.64 R8, c[0x0][0x728] ;  /* 0x0001ca00ff087b82 */ /* 0x000ea20000000a00 */
[----:B------:R-:W-:Y:S01]  /*10250*/  ULDC UR6, c[0x0][0x150] ;  /* 0x0000540000067ab9 */ /* 0x000fe20000000800 */
[----:B------:R-:W-:Y:S01]  /*10260*/  IMAD.MOV.U32 R6, RZ, RZ, R19 ;  /* 0x000000ffff067224 */ /* 0x000fe200078e0013 */
[----:B------:R-:W3:Y:S01]  /*10270*/  S2R R16, SR_CTAID.Y ;  /* 0x0000000000107919 */ /* 0x000ee20000002600 */
[----:B------:R-:W-:-:S04]  /*10280*/  IMAD.MOV.U32 R7, RZ, RZ, R22 ;  /* 0x000000ffff077224 */ /* 0x000fc800078e0016 */
[----:B------:R-:W4:Y:S08]  /*10290*/  LDC R17, c[0x0][0x144] ;  /* 0x00005100ff117b82 */ /* 0x000f300000000800 */
[----:B------:R-:W0:Y:S08]  /*102a0*/  LDC R10, c[0x0][0x730] ;  /* 0x0001cc00ff0a7b82 */ /* 0x000e300000000800 */
[----:B------:R-:W0:Y:S01]  /*102b0*/  LDC.64 R12, c[0x0][0x720] ;  /* 0x0001c800ff0c7b82 */ /* 0x000e220000000a00 */
[----:B--2---:R-:W-:-:S04]  /*102c0*/  ISETP.NE.U32.AND P0, PT, R8, RZ, PT ;  /* 0x000000ff0800720c */ /* 0x004fc80003f05070 */
[----:B------:R-:W-:Y:S02]  /*102d0*/  ISETP.NE.AND.EX P0, PT, R9, RZ, PT, P0 ;  /* 0x000000ff0900720c */ /* 0x000fe40003f05300 */
[----:B-1----:R-:W-:-:S05]  /*102e0*/  I2FP.F32.U32 R0, R14 ;  /* 0x0000000e00007245 */ /* 0x002fca0000201000 */
[----:B------:R-:W-:-:S04]  /*102f0*/  FMUL R0, R0, UR6 ;  /* 0x0000000600007c20 */ /* 0x000fc80008400000 */
[----:B------:R1:W2:Y:S02]  /*10300*/  F2I.U32.TRUNC.NTZ R15, R0 ;  /* 0x00000000000f7305 */ /* 0x0002a4000020f000 */
[----:B---34-:R-:W-:Y:S05]  /*10310*/  @!P0 BRA `(.L_x_222) ;  /* 0x0000000000288947 */ /* 0x018fea0003800000 */
[----:B-1----:R-:W1:Y:S02]  /*10320*/  LDC R0, c[0x0][0x734] ;  /* 0x0001cd00ff007b82 */ /* 0x002e640000000800 */
[----:B-1----:R-:W-:-:S05]  /*10330*/  IADD3 R7, P0, R19, R0, RZ ;  /* 0x0000000013077210 */ /* 0x002fca0007f1e0ff */
[----:B------:R-:W-:-:S04]  /*10340*/  IMAD.X R11, RZ, RZ, R22, P0 ;  /* 0x000000ffff0b7224 */ /* 0x000fc800000e0616 */
[----:B0-----:R-:W-:-:S04]  /*10350*/  IMAD.WIDE.U32 R2, R11, R8, RZ ;  /* 0x000000080b027225 */ /* 0x001fc800078e00ff */
[----:B------:R-:W-:-:S04]  /*10360*/  IMAD.WIDE.U32 R4, P0, R7, R9, R2 ;  /* 0x0000000907047225 */ /* 0x000fc80007800002 */
[----:B------:R-:W-:-:S04]  /*10370*/  IMAD.WIDE.U32 R2, R7, R8, RZ ;  /* 0x0000000807027225 */ /* 0x000fc800078e00ff */
[----:B------:R-:W-:Y:S01]  /*10380*/  IMAD.X R7, RZ, RZ, RZ, P0 ;  /* 0x000000ffff077224 */ /* 0x000fe200000e06ff */
[----:B------:R-:W-:Y:S01]  /*10390*/  IADD3 RZ, P0, R3, R4, RZ ;  /* 0x0000000403ff7210 */ /* 0x000fe20007f1e0ff */
[----:B------:R-:W-:-:S04]  /*103a0*/  IMAD.MOV.U32 R6, RZ, RZ, R5 ;  /* 0x000000ffff067224 */ /* 0x000fc800078e0005 */
[----:B------:R-:W-:-:S08]  /*103b0*/  IMAD.WIDE.U32.X R6, R11, R9, R6, P0 ;  /* 0x000000090b067225 */ /* 0x000fd000000e0406 */
.L_x_222:
[----:B------:R-:W3:Y:S01]  /*103c0*/  LDC.64 R20, c[0x0][0x740] ;  /* 0x0001d000ff147b82 */ /* 0x000ee20000000a00 */
[-C--:B0-----:R-:W-:Y:S01]  /*103d0*/  SHF.R.U64 R11, R6, R10.reuse, R7 ;  /* 0x0000000a060b7219 */ /* 0x081fe20000001207 */
[----:B------:R-:W-:Y:S01]  /*103e0*/  IMAD.MOV.U32 R2, RZ, RZ, R19 ;  /* 0x000000ffff027224 */ /* 0x000fe200078e0013 */
[----:B-1----:R-:W-:Y:S01]  /*103f0*/  SHF.R.U32.HI R0, RZ, R10, R7 ;  /* 0x0000000aff007219 */ /* 0x002fe20000011607 */
[----:B--2---:R-:W-:Y:S01]  /*10400*/  IMAD.MOV R15, RZ, RZ, -R15 ;  /* 0x000000ffff0f7224 */ /* 0x004fe200078e0a0f */
[----:B------:R-:W-:Y:S01]  /*10410*/  IADD3 R5, P0, RZ, -R11, RZ ;  /* 0x8000000bff057210 */ /* 0x000fe20007f1e0ff */
[----:B------:R-:W-:Y:S01]  /*10420*/  ULDC UR6, c[0x0][0x154] ;  /* 0x0000550000067ab9 */ /* 0x000fe20000000800 */
[----:B------:R-:W-:Y:S01]  /*10430*/  IMAD.MOV.U32 R7, RZ, RZ, 0x1 ;  /* 0x00000001ff077424 */ /* 0x000fe200078e00ff */
[----:B------:R-:W0:Y:S01]  /*10440*/  LDC R4, c[0x0][0x718] ;  /* 0x0001c600ff047b82 */ /* 0x000e220000000800 */
[----:B------:R-:W-:Y:S01]  /*10450*/  IADD3.X R3, RZ, ~R0, RZ, P0, !PT ;  /* 0x80000000ff037210 */ /* 0x000fe200007fe4ff */
[----:B------:R-:W-:-:S04]  /*10460*/  IMAD R17, R17, R15, R14 ;  /* 0x0000000f11117224 */ /* 0x000fc800078e020e */
[-C--:B------:R-:W-:Y:S02]  /*10470*/  IMAD R0, R3, R12.reuse, RZ ;  /* 0x0000000c03007224 */ /* 0x080fe400078e02ff */
[----:B------:R-:W1:Y:S01]  /*10480*/  LDC R6, c[0x0][0x708] ;  /* 0x0001c200ff067b82 */ /* 0x000e620000000800 */
[----:B------:R-:W-:Y:S02]  /*10490*/  IMAD.MOV.U32 R3, RZ, RZ, R22 ;  /* 0x000000ffff037224 */ /* 0x000fe400078e0016 */
[----:B------:R-:W-:-:S05]  /*104a0*/  IMAD.WIDE.U32 R2, R5, R12, R2 ;  /* 0x0000000c05027225 */ /* 0x000fca00078e0002 */
[----:B------:R-:W2:Y:S01]  /*104b0*/  LDC R18, c[0x0][0x758] ;  /* 0x0001d600ff127b82 */ /* 0x000ea20000000800 */
[----:B------:R-:W-:Y:S01]  /*104c0*/  IMAD R5, R5, R13, R0 ;  /* 0x0000000d05057224 */ /* 0x000fe200078e0200 */
[----:B------:R-:W-:Y:S02]  /*104d0*/  I2FP.F32.U32 R0, R16 ;  /* 0x0000001000007245 */ /* 0x000fe40000201000 */
[----:B---3--:R-:W-:Y:S01]  /*104e0*/  ISETP.NE.U32.AND P0, PT, R20, RZ, PT ;  /* 0x000000ff1400720c */ /* 0x008fe20003f05070 */
[----:B------:R-:W-:Y:S02]  /*104f0*/  IMAD.IADD R3, R3, 0x1, R5 ;  /* 0x0000000103037824 */ /* 0x000fe400078e0205 */
[----:B------:R-:W-:Y:S01]  /*10500*/  FMUL R0, R0, UR6 ;  /* 0x0000000600007c20 */ /* 0x000fe20008400000 */
[----:B------:R-:W3:Y:S01]  /*10510*/  LDC R15, c[0x0][0x148] ;  /* 0x00005200ff0f7b82 */ /* 0x000ee20000000800 */
[----:B------:R-:W-:Y:S01]  /*10520*/  ISETP.NE.AND.EX P0, PT, R21, RZ, PT, P0 ;  /* 0x000000ff1500720c */ /* 0x000fe20003f05300 */
[----:B------:R-:W-:Y:S01]  /*10530*/  IMAD.MOV.U32 R5, RZ, RZ, -0x1 ;  /* 0xffffffffff057424 */ /* 0x000fe200078e00ff */
[-CC-:B0-----:R-:W-:Y:S01]  /*10540*/  SHF.R.U64 R10, R2, R4.reuse, R3.reuse ;  /* 0x00000004020a7219 */ /* 0x181fe20000001203 */
[----:B------:R0:W4:Y:S01]  /*10550*/  F2I.U32.TRUNC.NTZ R12, R0 ;  /* 0x00000000000c7305 */ /* 0x000122000020f000 */
[----:B------:R-:W-:-:S03]  /*10560*/  SHF.R.U32.HI R3, RZ, R4, R3 ;  /* 0x00000004ff037219 */ /* 0x000fc60000011603 */
[----:B------:R-:W0:Y:S01]  /*10570*/  LDC R14, c[0x0][0x700] ;  /* 0x0001c000ff0e7b82 */ /* 0x000e220000000800 */
[-CC-:B-1----:R-:W-:Y:S02]  /*10580*/  SHF.R.U64 R8, R10, R6.reuse, R3.reuse ;  /* 0x000000060a087219 */ /* 0x182fe40000001203 */
[----:B------:R-:W-:-:S05]  /*10590*/  SHF.R.U32.HI R3, RZ, R6, R3 ;  /* 0x00000006ff037219 */ /* 0x000fca0000011603 */
[----:B------:R-:W1:Y:S01]  /*105a0*/  LDC R22, c[0x0][0x748] ;  /* 0x0001d200ff167b82 */ /* 0x000e620000000800 */
[-C--:B--2---:R-:W-:Y:S02]  /*105b0*/  SHF.L.U32 R5, R5, R18.reuse, RZ ;  /* 0x0000001205057219 */ /* 0x084fe400000006ff */
[-CC-:B------:R-:W-:Y:S02]  /*105c0*/  SHF.R.U64 R13, R8, R18.reuse, R3.reuse ;  /* 0x00000012080d7219 */ /* 0x180fe40000001203 */
[-C--:B------:R-:W-:Y:S02]  /*105d0*/  SHF.R.U32.HI R3, RZ, R18.reuse, R3 ;  /* 0x00000012ff037219 */ /* 0x080fe40000011603 */
[----:B------:R-:W-:Y:S01]  /*105e0*/  SHF.L.U32 R18, R7, R18, RZ ;  /* 0x0000001207127219 */ /* 0x000fe200000006ff */
[----:B------:R-:W2:Y:S01]  /*105f0*/  LDC R23, c[0x0][0x738] ;  /* 0x0001ce00ff177b82 */ /* 0x000ea20000000800 */
[----:B------:R-:W-:Y:S02]  /*10600*/  LOP3.LUT R19, RZ, R5, RZ, 0x33, !PT ;  /* 0x00000005ff137212 */ /* 0x000fe400078e33ff */
[----:B------:R-:W-:-:S05]  /*10610*/  MOV R2, R13 ;  /* 0x0000000d00027202 */ /* 0x000fca0000000f00 */
[----:B------:R-:W0:Y:S01]  /*10620*/  LDC R24, c[0x0][0x710] ;  /* 0x0001c400ff187b82 */ /* 0x000e220000000800 */
[----:B----4-:R-:W-:Y:S05]  /*10630*/  @!P0 BRA `(.L_x_223) ;  /* 0x0000000000288947 */ /* 0x010fea0003800000 */
[----:B0-----:R-:W0:Y:S02]  /*10640*/  LDC R0, c[0x0][0x74c] ;  /* 0x0001d300ff007b82 */ /* 0x001e240000000800 */
[----:B0-----:R-:W-:-:S05]  /*10650*/  IADD3 R7, P0, R13, R0, RZ ;  /* 0x000000000d077210 */ /* 0x001fca0007f1e0ff */
        /* <DEDUP_REMOVED lines=8> */
.L_x_223:
[----:B01----:R-:W-:Y:S01]  /*106e0*/  SHF.R.U64 R0, R2, R22, R3 ;  /* 0x0000001602007219 */ /* 0x003fe20000001203 */
[----:B------:R-:W-:Y:S01]  /*106f0*/  VIADD R5, R14, 0xffffffff ;  /* 0xffffffff0e057836 */ /* 0x000fe20000000000 */
[----:B------:R-:W-:Y:S01]  /*10700*/  LOP3.LUT R3, R8, R19, RZ, 0xc0, !PT ;  /* 0x0000001308037212 */ /* 0x000fe200078ec0ff */
[----:B------:R-:W-:Y:S01]  /*10710*/  IMAD.MOV R12, RZ, RZ, -R12 ;  /* 0x000000ffff0c7224 */ /* 0x000fe200078e0a0c */
[----:B------:R-:W-:Y:S01]  /*10720*/  MOV R4, 0x1 ;  /* 0x0000000100047802 */ /* 0x000fe20000000f00 */
[----:B------:R-:W-:Y:S02]  /*10730*/  IMAD.MOV R2, RZ, RZ, -R0 ;  /* 0x000000ffff027224 */ /* 0x000fe400078e0a00 */
[----:B------:R-:W-:Y:S01]  /*10740*/  IMAD R0, R18, R0, R3 ;  /* 0x0000000012007224 */ /* 0x000fe200078e0203 */
[----:B------:R-:W-:Y:S01]  /*10750*/  LOP3.LUT R3, R10, R5, RZ, 0xc0, !PT ;  /* 0x000000050a037212 */ /* 0x000fe200078ec0ff */
[----:B---3--:R-:W-:Y:S02]  /*10760*/  @P3 IMAD R17, R15, R12, R16 ;  /* 0x0000000c0f113224 */ /* 0x008fe400078e0210 */
[----:B--2---:R-:W-:-:S02]  /*10770*/  IMAD R2, R2, R23, R13 ;  /* 0x0000001702027224 */ /* 0x004fc400078e020d */
[----:B------:R-:W-:Y:S02]  /*10780*/  IMAD R0, R0, R24, R17 ;  /* 0x0000001800007224 */ /* 0x000fe400078e0211 */
[----:B------:R-:W-:Y:S01]  /*10790*/  IMAD R3, R2, R14, R3 ;  /* 0x0000000e02037224 */ /* 0x000fe200078e0203 */
[----:B------:R-:W-:-:S04]  /*107a0*/  PRMT R2, R4, 0x7610, R2 ;  /* 0x0000761004027816 */ /* 0x000fc80000000002 */
[----:B------:R-:W-:Y:S02]  /*107b0*/  SEL R4, R3, R0, !P3 ;  /* 0x0000000003047207 */ /* 0x000fe40005800000 */
[----:B------:R-:W-:Y:S01]  /*107c0*/  SEL R3, R0, R3, !P3 ;  /* 0x0000000300037207 */ /* 0x000fe20005800000 */
[----:B------:R-:W-:Y:S02]  /*107d0*/  IMAD.MOV.U32 R0, RZ, RZ, R11 ;  /* 0x000000ffff007224 */ /* 0x000fe400078e000b */
[----:B------:R1:W-:Y:S04]  /*107e0*/  STL [R1+0x90], R4 ;  /* 0x0000900401007387 */ /* 0x0003e80000100800 */
[----:B------:R1:W-:Y:S02]  /*107f0*/  STL [R1+0x84], R3 ;  /* 0x0000840301007387 */ /* 0x0003e40000100800 */
.L_x_221:
[----:B------:R-:W-:Y:S01]  /*10800*/  LOP3.LUT P0, RZ, R2, 0xff, RZ, 0xc0, !PT ;  /* 0x000000ff02ff7812 */ /* 0x000fe2000780c0ff */
[----:B------:R-:W-:-:S12]  /*10810*/  ULOP3.LUT UR31, UR31, 0x1, URZ, 0x3c, !UPT ;  /* 0x000000011f1f7892 */ /* 0x000fd8000f8e3c3f */
[----:B------:R-:W-:Y:S05]  /*10820*/  @P0 BRA `(.L_x_224) ;  /* 0xffffff0c00c40947 */ /* 0x000fea000383ffff */
[----:B------:R-:W-:Y:S05]  /*10830*/  EXIT ;  /* 0x000000000000794d */ /* 0x000fea0003800000 */
.L_x_14:
[----:B------:R-:W-:-:S08]  /*10840*/  ISETP.NE.AND P0, PT, RZ, UR6, PT ;  /* 0x00000006ff007c0c */ /* 0x000fd0000bf05270 */
[----:B012---:R-:W0:-:S00]  /*10850*/  USETMAXREG.DEALLOC.CTAPOOL 0x28 ;  /* 0x00000028000079c8 */ /* 0x007e0000080e0500 */
[----:B------:R-:W-:Y:S05]  /*10860*/  @P0 EXIT ;  /* 0x000000000000094d */ /* 0x000fea0003800000 */
[----:B0-----:R-:W-:Y:S01]  /*10870*/  LOP3.LUT P0, RZ, R6, 0xff, RZ, 0xc0, !PT ;  /* 0x000000ff06ff7812 */ /* 0x001fe2000780c0ff */
[----:B------:R-:W-:Y:S02]  /*10880*/  IMAD.MOV.U32 R8, RZ, RZ, 0x1 ;  /* 0x00000001ff087424 */ /* 0x000fe400078e00ff */
[----:B------:R-:W-:-:S10]  /*10890*/  IMAD.MOV.U32 R9, RZ, RZ, RZ ;  /* 0x000000ffff097224 */ /* 0x000fd400078e00ff */
[----:B------:R-:W-:Y:S05]  /*108a0*/  @!P0 BRA `(.L_x_225) ;  /* 0x0000000c00788947 */ /* 0x000fea0003800000 */
[----:B------:R-:W-:Y:S01]  /*108b0*/  LOP3.LUT P0, RZ, R2, 0x1f, RZ, 0xc0, !PT ;  /* 0x0000001f02ff7812 */ /* 0x000fe2000780c0ff */
[----:B------:R-:W-:Y:S01]  /*108c0*/  ULDC UR5, c[0x0][0x758] ;  /* 0x0001d60000057ab9 */ /* 0x000fe20000000800 */
[----:B------:R-:W-:Y:S01]  /*108d0*/  UMOV UR6, 0xffffffff ;  /* 0xffffffff00067882 */ /* 0x000fe20000000000 */
[----:B------:R-:W-:Y:S01]  /*108e0*/  BSSY B0, `(.L_x_225) ;  /* 0x00000da000007945 */ /* 0x000fe20003800000 */
[----:B------:R-:W-:Y:S01]  /*108f0*/  USHF.L.U32 UR6, UR6, UR5, URZ ;  /* 0x0000000506067299 */ /* 0x000fe2000800063f */
[C---:B------:R-:W-:Y:S01]  /*10900*/  ISETP.NE.AND P2, PT, R3.reuse, RZ, PT ;  /* 0x000000ff0300720c */ /* 0x040fe20003f45270 */
[----:B------:R-:W-:Y:S01]  /*10910*/  IMAD.MOV.U32 R10, RZ, RZ, 0x1 ;  /* 0x00000001ff0a7424 */ /* 0x000fe200078e00ff */
[----:B------:R-:W-:Y:S01]  /*10920*/  ISETP.NE.OR P0, PT, R3, RZ, !P0 ;  /* 0x000000ff0300720c */ /* 0x000fe20004705670 */
[----:B------:R-:W-:Y:S01]  /*10930*/  IMAD.MOV.U32 R8, RZ, RZ, 0x1 ;  /* 0x00000001ff087424 */ /* 0x000fe200078e00ff */
[----:B------:R-:W-:Y:S01]  /*10940*/  ULDC UR4, c[0x0][0x700] ;  /* 0x0001c00000047ab9 */ /* 0x000fe20000000800 */
[----:B------:R-:W-:Y:S01]  /*10950*/  IMAD.MOV.U32 R9, RZ, RZ, RZ ;  /* 0x000000ffff097224 */ /* 0x000fe200078e00ff */
[----:B------:R-:W-:Y:S01]  /*10960*/  UMOV UR7, 0x1 ;  /* 0x0000000100077882 */ /* 0x000fe20000000000 */
[----:B------:R-:W-:-:S02]  /*10970*/  UIADD3 UR29, UR15, 0x1, URZ ;  /* 0x000000010f1d7890 */ /* 0x000fc4000fffe03f */
[----:B------:R-:W-:Y:S02]  /*10980*/  ULOP3.LUT UR38, UR14, 0x2, URZ, 0xfc, !UPT ;  /* 0x000000020e267892 */ /* 0x000fe4000f8efc3f */
[----:B------:R-:W-:Y:S02]  /*10990*/  UIADD3 UR4, UR4, -0x1, URZ ;  /* 0xffffffff04047890 */ /* 0x000fe4000fffe03f */
[----:B------:R-:W-:Y:S02]  /*109a0*/  USHF.L.U32 UR5, UR7, UR5, URZ ;  /* 0x0000000507057299 */ /* 0x000fe4000800063f */
[----:B------:R-:W-:Y:S01]  /*109b0*/  ULOP3.LUT UR6, URZ, UR6, URZ, 0x33, !UPT ;  /* 0x000000063f067292 */ /* 0x000fe2000f8e333f */
[----:B------:R-:W-:-:S11]  /*109c0*/  ULDC.64 UR36, c[0x0][0x198] ;  /* 0x0000660000247ab9 */ /* 0x000fd60000000a00 */
.L_x_237:
[----:B------:R-:W-:-:S03]  /*109d0*/  UMOV UR7, 0xffffffff ;  /* 0xffffffff00077882 */ /* 0x000fc60000000000 */
[----:B01----:R-:W-:Y:S05]  /*109e0*/  BRA.DIV UR7, `(.L_x_226) ;  /* 0x00000016075c7947 */ /* 0x003fea000b800000 */
[----:B------:R-:W-:-:S13]  /*109f0*/  ELECT P1, URZ, PT ;  /* 0x00000000003f782f */ /* 0x000fda0003820000 */
.L_x_258:
[----:B------:R-:W0:Y:S01]  /*10a00*/  LDC R2, c[0x0][0x604] ;  /* 0x00018100ff027b82 */ /* 0x000e220000000800 */
[----:B------:R-:W-:Y:S01]  /*10a10*/  BSSY B1, `(.L_x_227) ;  /* 0x000004a000017945 */ /* 0x000fe20003800000 */
[----:B0-----:R-:W-:-:S13]  /*10a20*/  ISETP.LT.OR P1, PT, R2, 0x1, !P1 ;  /* 0x000000010200780c */ /* 0x001fda0004f21670 */
[----:B------:R-:W-:Y:S05]  /*10a30*/  @P1 BRA `(.L_x_228) ;  /* 0x00000004001c1947 */ /* 0x000fea0003800000 */
[----:B------:R-:W2:Y:S04]  /*10a40*/  LDL.LU R4, [R1+0x90] ;  /* 0x0000900001047983 */ /* 0x000ea80000300800 */
[----:B------:R-:W3:Y:S01]  /*10a50*/  LDL R3, [R1+0x84] ;  /* 0x0000840001037983 */ /* 0x000ee20000100800 */
[----:B------:R-:W-:Y:S01]  /*10a60*/  IMAD.MOV.U32 R11, RZ, RZ, RZ ;  /* 0x000000ffff0b7224 */ /* 0x000fe200078e00ff */
[----:B------:R-:W-:Y:S01]  /*10a70*/  MOV R15, RZ ;  /* 0x000000ff000f7202 */ /* 0x000fe20000000f00 */
[----:B------:R-:W-:Y:S02]  /*10a80*/  IMAD.MOV.U32 R13, RZ, RZ, RZ ;  /* 0x000000ffff0d7224 */ /* 0x000fe400078e00ff */
[----:B------:R-:W-:Y:S02]  /*10a90*/  IMAD.U32 R14, RZ, RZ, UR29 ;  /* 0x0000001dff0e7e24 */ /* 0x000fe4000f8e00ff */
[----:B------:R-:W-:Y:S01]  /*10aa0*/  IMAD.MOV.U32 R2, RZ, RZ, R8 ;  /* 0x000000ffff027224 */ /* 0x000fe200078e0008 */
[----:B--2---:R-:W-:Y:S01]  /*10ab0*/  SHF.L.U32 R6, R4, 0x8, RZ ;  /* 0x0000000804067819 */ /* 0x004fe200000006ff */
[----:B---3--:R-:W-:-:S02]  /*10ac0*/  IMAD.SHL.U32 R16, R3, 0x40, RZ ;  /* 0x0000004003107824 */ /* 0x008fc400078e00ff */
[----:B------:R-:W-:-:S07]  /*10ad0*/  IMAD.MOV.U32 R3, RZ, RZ, R9 ;  /* 0x000000ffff037224 */ /* 0x000fce00078e0009 */
.L_x_232:
[----:B------:R-:W0:Y:S01]  /*10ae0*/  S2R R5, SR_CgaCtaId ;  /* 0x0000000000057919 */ /* 0x000e220000008800 */
[----:B------:R-:W-:-:S04]  /*10af0*/  MOV R4, 0x400 ;  /* 0x0000040000047802 */ /* 0x000fc80000000f00 */
[----:B0-----:R-:W-:Y:S02]  /*10b00*/  LEA R12, R5, R4, 0x18 ;  /* 0x00000004050c7211 */ /* 0x001fe400078ec0ff */
[----:B------:R-:W-:Y:S01]  /*10b10*/  SHF.L.U32 R4, R2, 0x1f, RZ ;  /* 0x0000001f02047819 */ /* 0x000fe200000006ff */
[----:B------:R-:W0:Y:S02]  /*10b20*/  @!P2 LDC R5, c[0x0][0x640] ;  /* 0x00019000ff05ab82 */ /* 0x000e240000000800 */
[----:B------:R-:W-:-:S04]  /*10b30*/  IMAD R7, R3, 0x8, R12 ;  /* 0x0000000803077824 */ /* 0x000fc800078e020c */
[----:B------:R-:W1:Y:S02]  /*10b40*/  SYNCS.PHASECHK.TRANS64.TRYWAIT P1, [R7+URZ+0x60], R4 ;  /* 0x00006004070075a7 */ /* 0x000e64000802017f */
[----:B-1----:R-:W-:Y:S05]  /*10b50*/  @!P1 BRA `(.L_x_229) ;  /* 0x0000001400209947 */ /* 0x002fea0003800000 */
.L_x_259:
[----:B------:R-:W-:Y:S01]  /*10b60*/  UPRMT UR7, UR38, 0x9910, URZ ;  /* 0x0000991026077896 */ /* 0x000fe2000800003f */
[----:B0-----:R0:W-:Y:S03]  /*10b70*/  @!P2 SYNCS.ARRIVE.TRANS64 RZ, [R7+URZ], R5 ;  /* 0x0000000507ffa9a7 */ /* 0x0011e6000800003f */
[----:B------:R-:W-:-:S06]  /*10b80*/  UISETP.NE.AND UP0, UPT, UR7, 0x2, UPT ;  /* 0x000000020700788c */ /* 0x000fcc000bf05270 */
[----:B------:R-:W-:-:S13]  /*10b90*/  PLOP3.LUT P1, PT, PT, PT, UP0, 0x80, 0x0 ;  /* 0x000000000000781c */ /* 0x000fda0003f2f008 */
[----:B0-----:R-:W-:Y:S05]  /*10ba0*/  @P1 BRA `(.L_x_230) ;  /* 0x0000000000041947 */ /* 0x001fea0003800000 */
[----:B------:R-:W-:Y:S01]  /*10bb0*/  BPT.TRAP 0x1 ;  /* 0x000000040000795c */ /* 0x000fe20000300000 */
.L_x_230:
[----:B------:R-:W-:Y:S05]  /*10bc0*/  @P0 BRA `(.L_x_231) ;  /* 0x0000000000040947 */ /* 0x000fea0003800000 */
[----:B------:R-:W-:Y:S01]  /*10bd0*/  BPT.TRAP 0x1 ;  /* 0x000000040000795c */ /* 0x000fe20000300000 */
.L_x_231:
[----:B------:R-:W2:Y:S01]  /*10be0*/  LDL R17, [R1+0x84] ;  /* 0x0000840001117983 */ /* 0x000ea20000100800 */
[--C-:B-1----:R-:W-:Y:S01]  /*10bf0*/  IMAD R4, R3, 0x800, R12.reuse ;  /* 0x0000080003047824 */ /* 0x102fe200078e020c */
[----:B------:R-:W-:Y:S01]  /*10c00*/  R2UR UR25, R7 ;  /* 0x00000000071972ca */ /* 0x000fe200000e0000 */
[C-C-:B------:R-:W-:Y:S01]  /*10c10*/  IMAD R5, R3.reuse, 0x200, R12.reuse ;  /* 0x0000020003057824 */ /* 0x140fe200078e020c */
[----:B------:R-:W-:Y:S01]  /*10c20*/  R2UR UR28, R0 ;  /* 0x00000000001c72ca */ /* 0x000fe200000e0000 */
[----:B------:R-:W-:Y:S01]  /*10c30*/  IMAD R12, R3, 0x4000, R12 ;  /* 0x00004000030c7824 */ /* 0x000fe200078e020c */
[----:B------:R-:W-:Y:S01]  /*10c40*/  R2UR UR24, R4 ;  /* 0x00000000041872ca */ /* 0x000fe200000e0000 */
[----:B------:R-:W-:Y:S01]  /*10c50*/  VIADD R14, R14, 0xffffffff ;  /* 0xffffffff0e0e7836 */ /* 0x000fe20000000000 */
[----:B------:R-:W-:Y:S01]  /*10c60*/  R2UR UR8, R5 ;  /* 0x00000000050872ca */ /* 0x000fe200000e0000 */
[----:B------:R-:W-:Y:S01]  /*10c70*/  UIADD3 UR30, UP0, UR36, 0xf0, URZ ;  /* 0x000000f0241e7890 */ /* 0x000fe2000ff1e03f */
[----:B------:R-:W-:Y:S01]  /*10c80*/  R2UR UR16, R12 ;  /* 0x000000000c1072ca */ /* 0x000fe200000e0000 */
[----:B------:R-:W-:Y:S01]  /*10c90*/  UIADD3 UR32, UP1, UR36, 0x1f0, URZ ;  /* 0x000001f024207890 */ /* 0x000fe2000ff3e03f */
[----:B------:R-:W-:Y:S01]  /*10ca0*/  R2UR UR26, R13 ;  /* 0x000000000d1a72ca */ /* 0x000fe200000e0000 */
[----:B------:R-:W-:Y:S01]  /*10cb0*/  UIADD3 UR40, UP2, UR36, 0x2f0, URZ ;  /* 0x000002f024287890 */ /* 0x000fe2000ff5e03f */
[----:B------:R-:W-:Y:S01]  /*10cc0*/  R2UR UR27, R16 ;  /* 0x00000000101b72ca */ /* 0x000fe200000e0000 */
[----:B------:R-:W-:Y:S01]  /*10cd0*/  UIADD3.X UR31, URZ, UR37, URZ, UP0, !UPT ;  /* 0x000000253f1f7290 */ /* 0x000fe200087fe43f */
[----:B------:R-:W-:Y:S01]  /*10ce0*/  R2UR UR12, R15 ;  /* 0x000000000f0c72ca */ /* 0x000fe200000e0000 */
[----:B------:R-:W-:Y:S01]  /*10cf0*/  UIADD3.X UR33, URZ, UR37, URZ, UP1, !UPT ;  /* 0x000000253f217290 */ /* 0x000fe20008ffe43f */
[----:B------:R-:W-:Y:S01]  /*10d00*/  R2UR UR18, R11 ;  /* 0x000000000b1272ca */ /* 0x000fe200000e0000 */
[----:B------:R-:W-:Y:S01]  /*10d10*/  UIADD3 UR24, UR24, 0x200, URZ ;  /* 0x0000020018187890 */ /* 0x000fe2000fffe03f */
[----:B------:R-:W-:Y:S01]  /*10d20*/  R2UR UR19, R6 ;  /* 0x00000000061372ca */ /* 0x000fe200000e0000 */
[----:B------:R-:W-:Y:S01]  /*10d30*/  UIADD3 UR8, UR8, 0x36200, URZ ;  /* 0x0003620008087890 */ /* 0x000fe2000fffe03f */
[----:B------:R-:W-:Y:S01]  /*10d40*/  ISETP.GT.AND P4, PT, R14, 0x1, PT ;  /* 0x000000010e00780c */ /* 0x000fe20003f84270 */
[----:B------:R-:W-:Y:S01]  /*10d50*/  VIADD R3, R3, 0x1 ;  /* 0x0000000103037836 */ /* 0x000fe20000000000 */
[----:B------:R-:W-:Y:S01]  /*10d60*/  UIADD3.X UR41, URZ, UR37, URZ, UP2, !UPT ;  /* 0x000000253f297290 */ /* 0x000fe200097fe43f */
[----:B------:R-:W-:Y:S01]  /*10d70*/  IADD3 R15, R15, 0x1, RZ ;  /* 0x000000010f0f7810 */ /* 0x000fe20007ffe0ff */
[----:B------:R-:W-:Y:S01]  /*10d80*/  UIADD3 UR16, UR16, 0x6200, URZ ;  /* 0x0000620010107890 */ /* 0x000fe2000fffe03f */
[----:B------:R-:W-:Y:S01]  /*10d90*/  VIADD R13, R13, 0x20 ;  /* 0x000000200d0d7836 */ /* 0x000fe20000000000 */
[----:B------:R-:W-:Y:S01]  /*10da0*/  ISETP.NE.AND P1, PT, R3, 0xc, PT ;  /* 0x0000000c0300780c */ /* 0x000fe20003f25270 */
[----:B------:R-:W-:Y:S01]  /*10db0*/  UMOV UR34, 0x0 ;  /* 0x0000000000227882 */ /* 0x000fe20000000000 */
[----:B------:R-:W-:Y:S01]  /*10dc0*/  UMOV UR35, 0x10000000 ;  /* 0x1000000000237882 */ /* 0x000fe20000000000 */
[----:B------:R-:W-:Y:S01]  /*10dd0*/  UMOV UR10, URZ ;  /* 0x0000003f000a7c82 */ /* 0x000fe20008000000 */
[----:B------:R-:W-:Y:S01]  /*10de0*/  UMOV UR9, UR25 ;  /* 0x0000001900097c82 */ /* 0x000fe20008000000 */
[----:B------:R-:W-:Y:S01]  /*10df0*/  UMOV UR13, UR28 ;  /* 0x0000001c000d7c82 */ /* 0x000fe20008000000 */
[----:B------:R0:W-:Y:S01]  /*10e00*/  UTMALDG.3D [UR24], [UR30], desc[UR34] ;  /* 0x000022181e0075b4 */ /* 0x0001e20008011000 */
[----:B------:R-:W-:Y:S01]  /*10e10*/  UMOV UR17, UR25 ;  /* 0x0000001900117c82 */ /* 0x000fe20008000000 */
[----:B------:R-:W-:Y:S01]  /*10e20*/  UMOV UR20, UR28 ;  /* 0x0000001c00147c82 */ /* 0x000fe20008000000 */
[----:B------:R-:W-:Y:S01]  /*10e30*/  SEL R5, RZ, 0x1, P1 ;  /* 0x00000001ff057807 */ /* 0x000fe20000800000 */
[----:B------:R-:W-:Y:S01]  /*10e40*/  VIADD R11, R11, 0x40 ;  /* 0x000000400b0b7836 */ /* 0x000fe20000000000 */
[----:B------:R-:W-:-:S02]  /*10e50*/  SEL R3, R3, RZ, P1 ;  /* 0x000000ff03037207 */ /* 0x000fc40000800000 */
[----:B------:R-:W-:Y:S02]  /*10e60*/  LOP3.LUT R2, R2, R5, RZ, 0x3c, !PT ;  /* 0x0000000502027212 */ /* 0x000fe400078e3cff */
[----:B--2---:R-:W-:-:S13]  /*10e70*/  R2UR UR11, R17 ;  /* 0x00000000110b72ca */ /* 0x004fda00000e0000 */
[----:B------:R0:W-:Y:S01]  /*10e80*/  UTMALDG.4D [UR8], [UR32], desc[UR34] ;  /* 0x00002208200075b4 */ /* 0x0001e20008019000 */
[----:B------:R0:W-:Y:S02]  /*10e90*/  UTMALDG.3D [UR16], [UR40], desc[UR34] ;  /* 0x00002210280075b4 */ /* 0x0001e40008011000 */
[----:B0-----:R-:W-:Y:S05]  /*10ea0*/  @P4 BRA `(.L_x_232) ;  /* 0xfffffffc000c4947 */ /* 0x001fea000383ffff */
.L_x_228:
[----:B------:R-:W-:Y:S05]  /*10eb0*/  BSYNC B1 ;  /* 0x0000000000017941 */ /* 0x000fea0003800000 */
.L_x_227:
[----:B------:R-:W2:Y:S01]  /*10ec0*/  LDL.LU R18, [R1+0x88] ;  /* 0x0000880001127983 */ /* 0x000ea20000300800 */
[----:B------:R-:W-:Y:S01]  /*10ed0*/  LOP3.LUT P5, RZ, R10, 0xff, RZ, 0xc0, !PT ;  /* 0x000000ff0aff7812 */ /* 0x000fe200078ac0ff */
[----:B------:R-:W-:Y:S01]  /*10ee0*/  VIADD R0, R9, UR15 ;  /* 0x0000000f09007c36 */ /* 0x000fe20008000000 */
[----:B------:R-:W-:Y:S01]  /*10ef0*/  ULDC.64 UR8, c[0x0][0x750] ;  /* 0x0001d40000087ab9 */ /* 0x000fe20000000a00 */
[----:B------:R-:W3:Y:S01]  /*10f00*/  LDL.LU R17, [R1+0x8c] ;  /* 0x00008c0001117983 */ /* 0x000ee20000300800 */
[----:B------:R-:W-:Y:S01]  /*10f10*/  IMAD.U32 R5, RZ, RZ, UR15 ;  /* 0x0000000fff057e24 */ /* 0x000fe2000f8e00ff */
[----:B------:R-:W-:Y:S01]  /*10f20*/  UISETP.GE.U32.AND UP0, UPT, UR15, 0xc, UPT ;  /* 0x0000000c0f00788c */ /* 0x000fe2000bf06070 */
[----:B------:R-:W-:Y:S01]  /*10f30*/  ISETP.GT.U32.AND P1, PT, R0, 0xb, PT ;  /* 0x0000000b0000780c */ /* 0x000fe20003f24070 */
[----:B------:R-:W-:Y:S01]  /*10f40*/  BSSY B1, `(.L_x_233) ;  /* 0x0000071000017945 */ /* 0x000fe20003800000 */
[----:B------:R-:W-:Y:S02]  /*10f50*/  PRMT R10, RZ, 0x7610, R10 ;  /* 0x00007610ff0a7816 */ /* 0x000fe4000000000a */
[----:B------:R-:W-:-:S02]  /*10f60*/  ISETP.LT.U32.AND P1, PT, R5, 0xc, P1 ;  /* 0x0000000c0500780c */ /* 0x000fc40000f21070 */
[----:B------:R-:W-:Y:S01]  /*10f70*/  PLOP3.LUT P4, PT, PT, PT, UP0, 0x80, 0x0 ;  /* 0x000000000000781c */ /* 0x000fe20003f8f008 */
[----:B------:R-:W0:Y:S01]  /*10f80*/  @P5 S2R R3, SR_CgaCtaId ;  /* 0x0000000000035919 */ /* 0x000e220000008800 */
[----:B------:R-:W-:-:S04]  /*10f90*/  @P5 MOV R2, 0x400 ;  /* 0x0000040000025802 */ /* 0x000fc80000000f00 */
[----:B0-----:R-:W-:Y:S01]  /*10fa0*/  @P5 LEA R4, R3, R2, 0x18 ;  /* 0x0000000203045211 */ /* 0x001fe200078ec0ff */
[----:B------:R-:W-:-:S03]  /*10fb0*/  IMAD.WIDE.U32 R2, R0, -0x55555555, RZ ;  /* 0xaaaaaaab00027825 */ /* 0x000fc600078e00ff */
[----:B------:R0:W-:Y:S02]  /*10fc0*/  @P5 SYNCS.ARRIVE.TRANS64.A1T0 RZ, [R4+URZ+0xf8], RZ ;  /* 0x0000f8ff04ff59a7 */ /* 0x0001e4000810003f */
[----:B------:R-:W-:Y:S02]  /*10fd0*/  SHF.R.U32.HI R5, RZ, 0x3, R3 ;  /* 0x00000003ff057819 */ /* 0x000fe40000011603 */
[----:B------:R-:W-:Y:S02]  /*10fe0*/  SEL R3, RZ, 0x1, !P1 ;  /* 0x00000001ff037807 */ /* 0x000fe40004800000 */
[----:B------:R-:W-:Y:S01]  /*10ff0*/  PRMT R2, RZ, 0x7610, R2 ;  /* 0x00007610ff027816 */ /* 0x000fe20000000002 */
[----:B------:R-:W-:Y:S01]  /*11000*/  IMAD R9, R5, -0xc, R0 ;  /* 0xfffffff405097824 */ /* 0x000fe200078e0200 */
[----:B------:R-:W-:Y:S01]  /*11010*/  LOP3.LUT R8, R8, R3, RZ, 0x3c, !PT ;  /* 0x0000000308087212 */ /* 0x000fe200078e3cff */
[----:B0-----:R-:W-:Y:S01]  /*11020*/  IMAD.MOV.U32 R4, RZ, RZ, -0x1 ;  /* 0xffffffffff047424 */ /* 0x001fe200078e00ff */
[----:B------:R-:W-:Y:S01]  /*11030*/  MOV R0, 0xffffffff ;  /* 0xffffffff00007802 */ /* 0x000fe20000000f00 */
[----:B------:R-:W-:Y:S01]  /*11040*/  IMAD.MOV.U32 R3, RZ, RZ, -0x1 ;  /* 0xffffffffff037424 */ /* 0x000fe200078e00ff */
[----:B------:R-:W-:-:S02]  /*11050*/  @P4 LOP3.LUT R8, R8, 0x1, R5, 0x78, !PT ;  /* 0x0000000108084812 */ /* 0x000fc400078e7805 */
[----:B---3--:R-:W-:-:S04]  /*11060*/  IADD3 R17, P5, R17, UR22, RZ ;  /* 0x0000001611117c10 */ /* 0x008fc8000ffbe0ff */
[----:B--2---:R-:W-:Y:S01]  /*11070*/  IADD3.X R18, R18, UR21, RZ, P5, !PT ;  /* 0x0000001512127c10 */ /* 0x004fe2000affe4ff */
[----:B------:R0:W-:Y:S01]  /*11080*/  STL [R1+0x8c], R17 ;  /* 0x00008c1101007387 */ /* 0x0001e20000100800 */
[----:B------:R-:W-:-:S03]  /*11090*/  ISETP.GE.U32.AND P1, PT, R17, UR8, PT ;  /* 0x0000000811007c0c */ /* 0x000fc6000bf26070 */
[----:B------:R0:W-:Y:S01]  /*110a0*/  STL [R1+0x88], R18 ;  /* 0x0000881201007387 */ /* 0x0001e20000100800 */
[----:B------:R-:W-:-:S03]  /*110b0*/  ISETP.GE.U32.AND.EX P1, PT, R18, UR9, PT, P1 ;  /* 0x0000000912007c0c */ /* 0x000fc6000bf26110 */
[----:B------:R0:W-:Y:S04]  /*110c0*/  STL [R1+0x84], R4 ;  /* 0x0000840401007387 */ /* 0x0001e80000100800 */
[----:B------:R0:W-:Y:S06]  /*110d0*/  STL [R1+0x90], R3 ;  /* 0x0000900301007387 */ /* 0x0001ec0000100800 */
[----:B------:R-:W-:Y:S05]  /*110e0*/  @P1 BRA `(.L_x_234) ;  /* 0x0000000400581947 */ /* 0x000fea0003800000 */
[----:B------:R-:W-:Y:S01]  /*110f0*/  ULDC.64 UR8, c[0x0][0x728] ;  /* 0x0001ca0000087ab9 */ /* 0x000fe20000000a00 */
[----:B------:R-:W1:Y:S01]  /*11100*/  S2R R12, SR_CTAID.X ;  /* 0x00000000000c7919 */ /* 0x000e620000002500 */
[----:B------:R-:W-:Y:S01]  /*11110*/  ISETP.NE.U32.AND P1, PT, RZ, UR8, PT ;  /* 0x00000008ff007c0c */ /* 0x000fe2000bf25070 */
[----:B------:R-:W-:Y:S01]  /*11120*/  ULDC UR10, c[0x0][0x730] ;  /* 0x0001cc00000a7ab9 */ /* 0x000fe20000000800 */
[----:B------:R-:W-:Y:S01]  /*11130*/  IMAD.MOV.U32 R2, RZ, RZ, R17 ;  /* 0x000000ffff027224 */ /* 0x000fe200078e0011 */
[----:B------:R-:W2:Y:S01]  /*11140*/  S2R R0, SR_CTAID.Y ;  /* 0x0000000000007919 */ /* 0x000ea20000002600 */
[----:B------:R-:W-:Y:S01]  /*11150*/  ISETP.NE.AND.EX P1, PT, RZ, UR9, PT, P1 ;  /* 0x00000009ff007c0c */ /* 0x000fe2000bf25310 */
[----:B0-----:R-:W-:-:S12]  /*11160*/  IMAD.MOV.U32 R3, RZ, RZ, R18 ;  /* 0x000000ffff037224 */ /* 0x001fd800078e0012 */
[----:B------:R-:W-:Y:S05]  /*11170*/  @!P1 BRA `(.L_x_235) ;  /* 0x0000000000289947 */ /* 0x000fea0003800000 */
[----:B------:R-:W-:Y:S02]  /*11180*/  ULDC UR7, c[0x0][0x734] ;  /* 0x0001cd0000077ab9 */ /* 0x000fe40000000800 */
[----:B------:R-:W-:-:S05]  /*11190*/  IADD3 R7, P1, R17, UR7, RZ ;  /* 0x0000000711077c10 */ /* 0x000fca000ff3e0ff */
[----:B------:R-:W-:-:S04]  /*111a0*/  IMAD.X R11, RZ, RZ, R18, P1 ;  /* 0x000000ffff0b7224 */ /* 0x000fc800008e0612 */
[----:B------:R-:W-:-:S04]  /*111b0*/  IMAD.WIDE.U32 R4, R11, UR8, RZ ;  /* 0x000000080b047c25 */ /* 0x000fc8000f8e00ff */
[----:B------:R-:W-:-:S04]  /*111c0*/  IMAD.WIDE.U32 R4, P1, R7, UR9, R4 ;  /* 0x0000000907047c25 */ /* 0x000fc8000f820004 */
[----:B------:R-:W-:-:S04]  /*111d0*/  IMAD.WIDE.U32 R6, R7, UR8, RZ ;  /* 0x0000000807067c25 */ /* 0x000fc8000f8e00ff */
[----:B------:R-:W-:Y:S01]  /*111e0*/  IMAD.X R3, RZ, RZ, RZ, P1 ;  /* 0x000000ffff037224 */ /* 0x000fe200008e06ff */
[----:B------:R-:W-:Y:S01]  /*111f0*/  IADD3 RZ, P1, R7, R4, RZ ;  /* 0x0000000407ff7210 */ /* 0x000fe20007f3e0ff */
[----:B------:R-:W-:-:S04]  /*11200*/  IMAD.MOV.U32 R2, RZ, RZ, R5 ;  /* 0x000000ffff027224 */ /* 0x000fc800078e0005 */
[----:B------:R-:W-:-:S08]  /*11210*/  IMAD.WIDE.U32.X R2, R11, UR9, R2, P1 ;  /* 0x000000090b027c25 */ /* 0x000fd000088e0402 */
.L_x_235:
[--C-:B------:R-:W-:Y:S01]  /*11220*/  SHF.R.U64 R11, R2, UR10, R3.reuse ;  /* 0x0000000a020b7c19 */ /* 0x100fe20008001203 */
[----:B------:R-:W-:Y:S01]  /*11230*/  ULDC.64 UR8, c[0x0][0x720] ;  /* 0x0001c80000087ab9 */ /* 0x000fe20000000a00 */
[----:B------:R-:W-:Y:S01]  /*11240*/  SHF.R.U32.HI R2, RZ, UR10, R3 ;  /* 0x0000000aff027c19 */ /* 0x000fe20008011603 */
[----:B------:R-:W-:Y:S01]  /*11250*/  IMAD.MOV.U32 R3, RZ, RZ, R18 ;  /* 0x000000ffff037224 */ /* 0x000fe200078e0012 */
[----:B------:R-:W-:Y:S01]  /*11260*/  IADD3 R5, P1, RZ, -R11, RZ ;  /* 0x8000000bff057210 */ /* 0x000fe20007f3e0ff */
[----:B------:R-:W-:Y:S01]  /*11270*/  ULDC UR7, c[0x0][0x150] ;  /* 0x0000540000077ab9 */ /* 0x000fe20000000800 */
[----:B-1----:R-:W-:Y:S01]  /*11280*/  I2FP.F32.U32 R6, R12 ;  /* 0x0000000c00067245 */ /* 0x002fe20000201000 */
[----:B------:R-:W0:Y:S01]  /*11290*/  LDC R7, c[0x0][0x144] ;  /* 0x00005100ff077b82 */ /* 0x000e220000000800 */
[----:B------:R-:W-:Y:S01]  /*112a0*/  ULDC.64 UR10, c[0x0][0x740] ;  /* 0x0001d000000a7ab9 */ /* 0x000fe20000000a00 */
[----:B------:R-:W-:Y:S01]  /*112b0*/  IMAD.X R2, RZ, RZ, ~R2, P1 ;  /* 0x000000ffff027224 */ /* 0x000fe200008e0e02 */
[----:B------:R-:W-:Y:S01]  /*112c0*/  ISETP.NE.U32.AND P1, PT, RZ, UR10, PT ;  /* 0x0000000aff007c0c */ /* 0x000fe2000bf25070 */
[----:B------:R-:W-:Y:S01]  /*112d0*/  FMUL R6, R6, UR7 ;  /* 0x0000000706067c20 */ /* 0x000fe20008400000 */
[----:B------:R-:W-:Y:S01]  /*112e0*/  ULDC UR7, c[0x0][0x718] ;  /* 0x0001c60000077ab9 */ /* 0x000fe20000000800 */
[----:B------:R-:W-:Y:S01]  /*112f0*/  IMAD R4, R2, UR8, RZ ;  /* 0x0000000802047c24 */ /* 0x000fe2000f8e02ff */
[----:B------:R-:W-:Y:S01]  /*11300*/  MOV R2, R17 ;  /* 0x0000001100027202 */ /* 0x000fe20000000f00 */
[----:B------:R-:W1:Y:S01]  /*11310*/  LDC R15, c[0x0][0x148] ;  /* 0x00005200ff0f7b82 */ /* 0x000e620000000800 */
[----:B------:R-:W-:Y:S01]  /*11320*/  ISETP.NE.AND.EX P1, PT, RZ, UR11, PT, P1 ;  /* 0x0000000bff007c0c */ /* 0x000fe2000bf25310 */
[----:B------:R-:W3:Y:S02]  /*11330*/  F2I.U32.TRUNC.NTZ R6, R6 ;  /* 0x0000000600067305 */ /* 0x000ee4000020f000 */
[----:B------:R-:W-:Y:S01]  /*11340*/  IMAD.WIDE.U32 R2, R5, UR8, R2 ;  /* 0x0000000805027c25 */ /* 0x000fe2000f8e0002 */
[----:B------:R-:W-:-:S03]  /*11350*/  ULDC UR8, c[0x0][0x154] ;  /* 0x0000550000087ab9 */ /* 0x000fc60000000800 */
[----:B------:R-:W-:Y:S01]  /*11360*/  IMAD R5, R5, UR9, R4 ;  /* 0x0000000905057c24 */ /* 0x000fe2000f8e0204 */
[----:B------:R-:W-:-:S03]  /*11370*/  ULDC UR9, c[0x0][0x708] ;  /* 0x0001c20000097ab9 */ /* 0x000fc60000000800 */
[----:B------:R-:W-:-:S05]  /*11380*/  IMAD.IADD R3, R3, 0x1, R5 ;  /* 0x0000000103037824 */ /* 0x000fca00078e0205 */
[----:B------:R-:W-:Y:S01]  /*11390*/  SHF.R.U64 R13, R2, UR7, R3 ;  /* 0x00000007020d7c19 */ /* 0x000fe20008001203 */
[----:B---3--:R-:W-:Y:S01]  /*113a0*/  IMAD.MOV R6, RZ, RZ, -R6 ;  /* 0x000000ffff067224 */ /* 0x008fe200078e0a06 */
[----:B--2---:R-:W-:-:S03]  /*113b0*/  I2FP.F32.U32 R2, R0 ;  /* 0x0000000000027245 */ /* 0x004fc60000201000 */
[----:B0-----:R-:W-:Y:S02]  /*113c0*/  IMAD R19, R7, R6, R12 ;  /* 0x0000000607137224 */ /* 0x001fe400078e020c */
[----:B------:R-:W-:Y:S01]  /*113d0*/  FMUL R4, R2, UR8 ;  /* 0x0000000802047c20 */ /* 0x000fe20008400000 */
[----:B------:R-:W-:Y:S01]  /*113e0*/  SHF.R.U32.HI R2, RZ, UR7, R3 ;  /* 0x00000007ff027c19 */ /* 0x000fe20008011603 */
[----:B------:R-:W-:Y:S02]  /*113f0*/  ULDC UR7, c[0x0][0x758] ;  /* 0x0001d60000077ab9 */ /* 0x000fe40000000800 */
[----:B------:R0:W2:Y:S01]  /*11400*/  F2I.U32.TRUNC.NTZ R18, R4 ;  /* 0x0000000400127305 */ /* 0x0000a2000020f000 */
[--C-:B------:R-:W-:Y:S02]  /*11410*/  SHF.R.U64 R16, R13, UR9, R2.reuse ;  /* 0x000000090d107c19 */ /* 0x100fe40008001202 */
[----:B------:R-:W-:-:S04]  /*11420*/  SHF.R.U32.HI R3, RZ, UR9, R2 ;  /* 0x00000009ff037c19 */ /* 0x000fc80008011602 */
[--C-:B------:R-:W-:Y:S02]  /*11430*/  SHF.R.U64 R14, R16, UR7, R3.reuse ;  /* 0x00000007100e7c19 */ /* 0x100fe40008001203 */
[----:B------:R-:W-:-:S03]  /*11440*/  SHF.R.U32.HI R3, RZ, UR7, R3 ;  /* 0x00000007ff037c19 */ /* 0x000fc60008011603 */
[----:B------:R-:W-:Y:S01]  /*11450*/  IMAD.MOV.U32 R2, RZ, RZ, R14 ;  /* 0x000000ffff027224 */ /* 0x000fe200078e000e */
[----:B01----:R-:W-:Y:S06]  /*11460*/  @!P1 BRA `(.L_x_236) ;  /* 0x0000000000289947 */ /* 0x003fec0003800000 */
[----:B------:R-:W-:Y:S02]  /*11470*/  ULDC UR7, c[0x0][0x74c] ;  /* 0x0001d30000077ab9 */ /* 0x000fe40000000800 */
[----:B------:R-:W-:-:S05]  /*11480*/  IADD3 R7, P1, R14, UR7, RZ ;  /* 0x000000070e077c10 */ /* 0x000fca000ff3e0ff */
[----:B------:R-:W-:-:S04]  /*11490*/  IMAD.X R17, RZ, RZ, R3, P1 ;  /* 0x000000ffff117224 */ /* 0x000fc800008e0603 */
[----:B------:R-:W-:-:S04]  /*114a0*/  IMAD.WIDE.U32 R4, R17, UR10, RZ ;  /* 0x0000000a11047c25 */ /* 0x000fc8000f8e00ff */
[----:B------:R-:W-:-:S04]  /*114b0*/  IMAD.WIDE.U32 R4, P1, R7, UR11, R4 ;  /* 0x0000000b07047c25 */ /* 0x000fc8000f820004 */
[----:B------:R-:W-:Y:S01]  /*114c0*/  IMAD.WIDE.U32 R6, R7, UR10, RZ ;  /* 0x0000000a07067c25 */ /* 0x000fe2000f8e00ff */
[----:B------:R-:W-:-:S03]  /*114d0*/  MOV R2, R5 ;  /* 0x0000000500027202 */ /* 0x000fc60000000f00 */
[----:B------:R-:W-:Y:S01]  /*114e0*/  IMAD.X R3, RZ, RZ, RZ, P1 ;  /* 0x000000ffff037224 */ /* 0x000fe200008e06ff */
[----:B------:R-:W-:-:S05]  /*114f0*/  IADD3 RZ, P1, R7, R4, RZ ;  /* 0x0000000407ff7210 */ /* 0x000fca0007f3e0ff */
[----:B------:R-:W-:-:S08]  /*11500*/  IMAD.WIDE.U32.X R2, R17, UR11, R2, P1 ;  /* 0x0000000b11027c25 */ /* 0x000fd000088e0402 */
.L_x_236:
[----:B------:R-:W-:Y:S01]  /*11510*/  ULDC UR7, c[0x0][0x748] ;  /* 0x0001d20000077ab9 */ /* 0x000fe20000000800 */
[----:B--2---:R-:W-:Y:S01]  /*11520*/  IMAD.MOV R18, RZ, RZ, -R18 ;  /* 0x000000ffff127224 */ /* 0x004fe200078e0a12 */
[----:B------:R-:W-:Y:S01]  /*11530*/  SHF.R.U64 R3, R2, UR7, R3 ;  /* 0x0000000702037c19 */ /* 0x000fe20008001203 */
[----:B------:R-:W-:Y:S01]  /*11540*/  ULDC UR7, c[0x0][0x738] ;  /* 0x0001ce0000077ab9 */ /* 0x000fe20000000800 */
[----:B------:R-:W-:Y:S01]  /*11550*/  LOP3.LUT R2, R16, UR6, RZ, 0xc0, !PT ;  /* 0x0000000610027c12 */ /* 0x000fe2000f8ec0ff */
[----:B------:R-:W-:Y:S01]  /*11560*/  @P3 IMAD R19, R15, R18, R0 ;  /* 0x000000120f133224 */ /* 0x000fe200078e0200 */
[----:B------:R-:W-:Y:S01]  /*11570*/  ULDC UR8, c[0x0][0x710] ;  /* 0x0001c40000087ab9 */ /* 0x000fe20000000800 */
[----:B------:R-:W-:Y:S02]  /*11580*/  IMAD.MOV R5, RZ, RZ, -R3 ;  /* 0x000000ffff057224 */ /* 0x000fe400078e0a03 */
[----:B------:R-:W-:Y:S01]  /*11590*/  IMAD R0, R3, UR5, R2 ;  /* 0x0000000503007c24 */ /* 0x000fe2000f8e0202 */
[----:B------:R-:W-:Y:S01]  /*115a0*/  LOP3.LUT R3, R13, UR4, RZ, 0xc0, !PT ;  /* 0x000000040d037c12 */ /* 0x000fe2000f8ec0ff */
[----:B------:R-:W-:Y:S01]  /*115b0*/  IMAD R14, R5, UR7, R14 ;  /* 0x00000007050e7c24 */ /* 0x000fe2000f8e020e */
[----:B------:R-:W-:Y:S01]  /*115c0*/  ULDC UR7, c[0x0][0x700] ;  /* 0x0001c00000077ab9 */ /* 0x000fe20000000800 */
[----:B------:R-:W-:-:S02]  /*115d0*/  IMAD R0, R0, UR8, R19 ;  /* 0x0000000800007c24 */ /* 0x000fc4000f8e0213 */
[----:B------:R-:W-:Y:S02]  /*115e0*/  IMAD R3, R14, UR7, R3 ;  /* 0x000000070e037c24 */ /* 0x000fe4000f8e0203 */
[----:B------:R-:W-:-:S03]  /*115f0*/  IMAD.MOV.U32 R2, RZ, RZ, 0x1 ;  /* 0x00000001ff027424 */ /* 0x000fc600078e00ff */
[----:B------:R-:W-:Y:S02]  /*11600*/  SEL R4, R3, R0, !P3 ;  /* 0x0000000003047207 */ /* 0x000fe40005800000 */
[----:B------:R-:W-:Y:S01]  /*11610*/  SEL R3, R0, R3, !P3 ;  /* 0x0000000300037207 */ /* 0x000fe20005800000 */
[----:B------:R-:W-:Y:S02]  /*11620*/  IMAD.MOV.U32 R0, RZ, RZ, R11 ;  /* 0x000000ffff007224 */ /* 0x000fe400078e000b */
[----:B------:R1:W-:Y:S04]  /*11630*/  STL [R1+0x90], R4 ;  /* 0x0000900401007387 */ /* 0x0003e80000100800 */
[----:B------:R1:W-:Y:S02]  /*11640*/  STL [R1+0x84], R3 ;  /* 0x0000840301007387 */ /* 0x0003e40000100800 */
.L_x_234:
[----:B------:R-:W-:Y:S05]  /*11650*/  BSYNC B1 ;  /* 0x0000000000017941 */ /* 0x000fea0003800000 */
.L_x_233:
[----:B------:R-:W-:-:S13]  /*11660*/  LOP3.LUT P1, RZ, R2, 0xff, RZ, 0xc0, !PT ;  /* 0x000000ff02ff7812 */ /* 0x000fda000782c0ff */
[----:B------:R-:W-:Y:S05]  /*11670*/  @P1 BRA `(.L_x_237) ;  /* 0xfffffff000d41947 */ /* 0x000fea000383ffff */
[----:B------:R-:W-:Y:S05]  /*11680*/  BSYNC B0 ;  /* 0x0000000000007941 */ /* 0x000fea0003800000 */
.L_x_225:
[----:B------:R-:W-:-:S03]  /*11690*/  UMOV UR7, 0xffffffff ;  /* 0xffffffff00077882 */ /* 0x000fc60000000000 */
[----:B------:R-:W-:Y:S05]  /*116a0*/  BRA.DIV UR7, `(.L_x_238) ;  /* 0x0000000a07607947 */ /* 0x000fea000b800000 */
[----:B------:R-:W-:-:S13]  /*116b0*/  ELECT P0, URZ, PT ;  /* 0x00000000003f782f */ /* 0x000fda0003800000 */
.L_x_262:
[----:B------:R-:W-:Y:S04]  /*116c0*/  BSSY B0, `(.L_x_239) ;  /* 0x0000074000007945 */ /* 0x000fe80003800000 */
[----:B------:R-:W-:Y:S05]  /*116d0*/  @!P0 BRA `(.L_x_240) ;  /* 0x0000000400c88947 */ /* 0x000fea0003800000 */
[----:B------:R-:W-:-:S04]  /*116e0*/  ULOP3.LUT UR7, UR14, 0x2, URZ, 0xfc, !UPT ;  /* 0x000000020e077892 */ /* 0x000fc8000f8efc3f */
[----:B------:R-:W-:-:S06]  /*116f0*/  UISETP.NE.AND UP0, UPT, UR7, 0x3, UPT ;  /* 0x000000030700788c */ /* 0x000fcc000bf05270 */
[----:B------:R-:W-:-:S13]  /*11700*/  PLOP3.LUT P0, PT, PT, PT, UP0, 0x80, 0x0 ;  /* 0x000000000000781c */ /* 0x000fda0003f0f008 */
[----:B------:R-:W-:Y:S05]  /*11710*/  @!P0 BRA `(.L_x_241) ;  /* 0x0000000000048947 */ /* 0x000fea0003800000 */
[----:B------:R-:W-:Y:S01]  /*11720*/  BPT.TRAP 0x1 ;  /* 0x000000040000795c */ /* 0x000fe20000300000 */
.L_x_241:
[----:B01----:R-:W0:Y:S01]  /*11730*/  S2R R3, SR_CgaCtaId ;  /* 0x0000000000037919 */ /* 0x003e220000008800 */
[----:B------:R-:W-:Y:S02]  /*11740*/  MOV R0, 0x400 ;  /* 0x0000040000007802 */ /* 0x000fe40000000f00 */
[----:B------:R-:W-:Y:S02]  /*11750*/  SHF.L.U32 R2, R8, 0x1f, RZ ;  /* 0x0000001f08027819 */ /* 0x000fe400000006ff */
[----:B0-----:R-:W-:-:S05]  /*11760*/  LEA R0, R3, R0, 0x18 ;  /* 0x0000000003007211 */ /* 0x001fca00078ec0ff */
[----:B------:R-:W-:-:S04]  /*11770*/  VIADD R0, R0, 0x60 ;  /* 0x0000006000007836 */ /* 0x000fc80000000000 */
[C---:B------:R-:W-:Y:S01]  /*11780*/  IMAD R5, R9.reuse, 0x8, R0 ;  /* 0x0000000809057824 */ /* 0x040fe200078e0200 */
[----:B------:R-:W-:-:S03]  /*11790*/  IADD3 R9, R9, 0x1, RZ ;  /* 0x0000000109097810 */ /* 0x000fc60007ffe0ff */
[----:B------:R-:W0:Y:S01]  /*117a0*/  SYNCS.PHASECHK.TRANS64.TRYWAIT P0, [R5+URZ], R2 ;  /* 0x00000002050075a7 */ /* 0x000e22000800017f */
[----:B------:R-:W-:-:S04]  /*117b0*/  ISETP.NE.AND P1, PT, R9, 0xc, PT ;  /* 0x0000000c0900780c */ /* 0x000fc80003f25270 */
[----:B------:R-:W-:Y:S02]  /*117c0*/  SEL R3, RZ, 0x1, P1 ;  /* 0x00000001ff037807 */ /* 0x000fe40000800000 */
[----:B------:R-:W-:Y:S02]  /*117d0*/  SEL R9, R9, RZ, P1 ;  /* 0x000000ff09097207 */ /* 0x000fe40000800000 */
[----:B------:R-:W-:-:S03]  /*117e0*/  LOP3.LUT R8, R8, R3, RZ, 0x3c, !PT ;  /* 0x0000000308087212 */ /* 0x000fc600078e3cff */
[----:B------:R-:W-:Y:S01]  /*117f0*/  IMAD R7, R9, 0x8, R0 ;  /* 0x0000000809077824 */ /* 0x000fe200078e0200 */
[----:B------:R-:W-:Y:S01]  /*11800*/  SHF.L.U32 R4, R8, 0x1f, RZ ;  /* 0x0000001f08047819 */ /* 0x000fe200000006ff */
[----:B0-----:R-:W-:Y:S06]  /*11810*/  @!P0 BRA `(.L_x_242) ;  /* 0x0000000800288947 */ /* 0x001fec0003800000 */
.L_x_263:
[----:B------:R-:W1:Y:S01]  /*11820*/  SYNCS.PHASECHK.TRANS64.TRYWAIT P0, [R7+URZ], R4 ;  /* 0x00000004070075a7 */ /* 0x000e62000800017f */
[----:B0-----:R-:W-:-:S05]  /*11830*/  VIADD R2, R9, 0x1 ;  /* 0x0000000109027836 */ /* 0x001fca0000000000 */
[----:B------:R-:W-:-:S04]  /*11840*/  ISETP.NE.AND P1, PT, R2, 0xc, PT ;  /* 0x0000000c0200780c */ /* 0x000fc80003f25270 */
[----:B------:R-:W-:Y:S02]  /*11850*/  SEL R3, RZ, 0x1, P1 ;  /* 0x00000001ff037807 */ /* 0x000fe40000800000 */
[----:B------:R-:W-:Y:S02]  /*11860*/  SEL R9, R2, RZ, P1 ;  /* 0x000000ff02097207 */ /* 0x000fe40000800000 */
[----:B------:R-:W-:-:S03]  /*11870*/  LOP3.LUT R8, R8, R3, RZ, 0x3c, !PT ;  /* 0x0000000308087212 */ /* 0x000fc600078e3cff */
[----:B------:R-:W-:Y:S01]  /*11880*/  IMAD R6, R9, 0x8, R0 ;  /* 0x0000000809067824 */ /* 0x000fe200078e0200 */
[----:B------:R-:W-:Y:S01]  /*11890*/  SHF.L.U32 R5, R8, 0x1f, RZ ;  /* 0x0000001f08057819 */ /* 0x000fe200000006ff */
[----:B-1----:R-:W-:Y:S06]  /*118a0*/  @!P0 BRA `(.L_x_243) ;  /* 0x0000000800188947 */ /* 0x002fec0003800000 */
.L_x_264:
[----:B------:R-:W1:Y:S01]  /*118b0*/  SYNCS.PHASECHK.TRANS64.TRYWAIT P0, [R6+URZ], R5 ;  /* 0x00000005060075a7 */ /* 0x000e62000800017f */
[----:B------:R-:W-:-:S05]  /*118c0*/  VIADD R2, R9, 0x1 ;  /* 0x0000000109027836 */ /* 0x000fca0000000000 */
[----:B------:R-:W-:-:S04]  /*118d0*/  ISETP.NE.AND P1, PT, R2, 0xc, PT ;  /* 0x0000000c0200780c */ /* 0x000fc80003f25270 */
[----:B------:R-:W-:Y:S02]  /*118e0*/  SEL R3, RZ, 0x1, P1 ;  /* 0x00000001ff037807 */ /* 0x000fe40000800000 */
[----:B0-----:R-:W-:Y:S02]  /*118f0*/  SEL R7, R2, RZ, P1 ;  /* 0x000000ff02077207 */ /* 0x001fe40000800000 */
[----:B------:R-:W-:-:S03]  /*11900*/  LOP3.LUT R8, R8, R3, RZ, 0x3c, !PT ;  /* 0x0000000308087212 */ /* 0x000fc600078e3cff */
[----:B------:R-:W-:Y:S01]  /*11910*/  IMAD R9, R7, 0x8, R0 ;  /* 0x0000000807097824 */ /* 0x000fe200078e0200 */
[----:B------:R-:W-:Y:S01]  /*11920*/  SHF.L.U32 R4, R8, 0x1f, RZ ;  /* 0x0000001f08047819 */ /* 0x000fe200000006ff */
[----:B-1----:R-:W-:Y:S06]  /*11930*/  @!P0 BRA `(.L_x_244) ;  /* 0x0000000800088947 */ /* 0x002fec0003800000 */
.L_x_265:
[----:B------:R-:W1:Y:S01]  /*11940*/  SYNCS.PHASECHK.TRANS64.TRYWAIT P0, [R9+URZ], R4 ;  /* 0x00000004090075a7 */ /* 0x000e62000800017f */
[----:B------:R-:W-:-:S05]  /*11950*/  VIADD R2, R7, 0x1 ;  /* 0x0000000107027836 */ /* 0x000fca0000000000 */
[----:B------:R-:W-:-:S04]  /*11960*/  ISETP.NE.AND P1, PT, R2, 0xc, PT ;  /* 0x0000000c0200780c */ /* 0x000fc80003f25270 */
[----:B------:R-:W-:Y:S02]  /*11970*/  SEL R3, RZ, 0x1, P1 ;  /* 0x00000001ff037807 */ /* 0x000fe40000800000 */
[----:B------:R-:W-:Y:S02]  /*11980*/  SEL R7, R2, RZ, P1 ;  /* 0x000000ff02077207 */ /* 0x000fe40000800000 */
[----:B------:R-:W-:Y:S02]  /*11990*/  LOP3.LUT R8, R8, R3, RZ, 0x3c, !PT ;  /* 0x0000000308087212 */ /* 0x000fe400078e3cff */
[----:B0-----:R-:W-:Y:S02]  /*119a0*/  LEA R6, R7, R0, 0x3 ;  /* 0x0000000007067211 */ /* 0x001fe400078e18ff */
[----:B------:R-:W-:Y:S01]  /*119b0*/  SHF.L.U32 R5, R8, 0x1f, RZ ;  /* 0x0000001f08057819 */ /* 0x000fe200000006ff */
[----:B-1----:R-:W-:Y:S06]  /*119c0*/  @!P0 BRA `(.L_x_245) ;  /* 0x0000000400f88947 */ /* 0x002fec0003800000 */
.L_x_266:
[----:B------:R-:W1:Y:S01]  /*119d0*/  SYNCS.PHASECHK.TRANS64.TRYWAIT P0, [R6+URZ], R5 ;  /* 0x00000005060075a7 */ /* 0x000e62000800017f */
[----:B------:R-:W-:-:S05]  /*119e0*/  VIADD R2, R7, 0x1 ;  /* 0x0000000107027836 */ /* 0x000fca0000000000 */
[----:B------:R-:W-:-:S04]  /*119f0*/  ISETP.NE.AND P1, PT, R2, 0xc, PT ;  /* 0x0000000c0200780c */ /* 0x000fc80003f25270 */
[----:B------:R-:W-:Y:S02]  /*11a00*/  SEL R3, RZ, 0x1, P1 ;  /* 0x00000001ff037807 */ /* 0x000fe40000800000 */
[----:B------:R-:W-:Y:S02]  /*11a10*/  SEL R7, R2, RZ, P1 ;  /* 0x000000ff02077207 */ /* 0x000fe40000800000 */
[----:B------:R-:W-:-:S03]  /*11a20*/  LOP3.LUT R8, R8, R3, RZ, 0x3c, !PT ;  /* 0x0000000308087212 */ /* 0x000fc600078e3cff */
[----:B0-----:R-:W-:Y:S01]  /*11a30*/  IMAD R9, R7, 0x8, R0 ;  /* 0x0000000807097824 */ /* 0x001fe200078e0200 */
[----:B------:R-:W-:Y:S01]  /*11a40*/  SHF.L.U32 R4, R8, 0x1f, RZ ;  /* 0x0000001f08047819 */ /* 0x000fe200000006ff */
[----:B-1----:R-:W-:Y:S06]  /*11a50*/  @!P0 BRA `(.L_x_246) ;  /* 0x0000000400e88947 */ /* 0x002fec0003800000 */
.L_x_267:
        /* <DEDUP_REMOVED lines=9> */
.L_x_268:
        /* <DEDUP_REMOVED lines=9> */
.L_x_269:
[----:B------:R-:W1:Y:S01]  /*11b80*/  SYNCS.PHASECHK.TRANS64.TRYWAIT P0, [R9+URZ], R4 ;  /* 0x00000004090075a7 */ /* 0x000e62000800017f */
[----:B------:R-:W-:-:S04]  /*11b90*/  IADD3 R2, R7, 0x1, RZ ;  /* 0x0000000107027810 */ /* 0x000fc80007ffe0ff */
[----:B------:R-:W-:-:S04]  /*11ba0*/  ISETP.NE.AND P1, PT, R2, 0xc, PT ;  /* 0x0000000c0200780c */ /* 0x000fc80003f25270 */
[----:B------:R-:W-:Y:S02]  /*11bb0*/  SEL R3, RZ, 0x1, P1 ;  /* 0x00000001ff037807 */ /* 0x000fe40000800000 */
[----:B------:R-:W-:Y:S02]  /*11bc0*/  SEL R7, R2, RZ, P1 ;  /* 0x000000ff02077207 */ /* 0x000fe40000800000 */
[----:B------:R-:W-:-:S03]  /*11bd0*/  LOP3.LUT R8, R8, R3, RZ, 0x3c, !PT ;  /* 0x0000000308087212 */ /* 0x000fc600078e3cff */
[----:B0-----:R-:W-:Y:S01]  /*11be0*/  IMAD R6, R7, 0x8, R0 ;  /* 0x0000000807067824 */ /* 0x001fe200078e0200 */
[----:B------:R-:W-:Y:S01]  /*11bf0*/  SHF.L.U32 R5, R8, 0x1f, RZ ;  /* 0x0000001f08057819 */ /* 0x000fe200000006ff */
[----:B-1----:R-:W-:Y:S06]  /*11c00*/  @!P0 BRA `(.L_x_249) ;  /* 0x0000000400b88947 */ /* 0x002fec0003800000 */
.L_x_270:
        /* <DEDUP_REMOVED lines=9> */
.L_x_271:
        /* <DEDUP_REMOVED lines=9> */
.L_x_272:
[----:B------:R-:W1:Y:S01]  /*11d30*/  SYNCS.PHASECHK.TRANS64.TRYWAIT P0, [R6+URZ], R5 ;  /* 0x00000005060075a7 */ /* 0x000e62000800017f */
[----:B------:R-:W-:-:S05]  /*11d40*/  VIADD R2, R7, 0x1 ;  /* 0x0000000107027836 */ /* 0x000fca0000000000 */
[----:B------:R-:W-:-:S04]  /*11d50*/  ISETP.NE.AND P1, PT, R2, 0xc, PT ;  /* 0x0000000c0200780c */ /* 0x000fc80003f25270 */
[----:B0-----:R-:W-:Y:S02]  /*11d60*/  SEL R4, RZ, 0x1, P1 ;  /* 0x00000001ff047807 */ /* 0x001fe40000800000 */
[----:B------:R-:W-:Y:S02]  /*11d70*/  SEL R3, R2, RZ, P1 ;  /* 0x000000ff02037207 */ /* 0x000fe40000800000 */
[----:B------:R-:W-:Y:S01]  /*11d80*/  LOP3.LUT R4, R11, R4, RZ, 0x3c, !PT ;  /* 0x000000040b047212 */ /* 0x000fe200078e3cff */
[----:B-1----:R-:W-:Y:S06]  /*11d90*/  @!P0 BRA `(.L_x_252) ;  /* 0x0000000400908947 */ /* 0x002fec0003800000 */
.L_x_273:
[----:B------:R-:W-:Y:S02]  /*11da0*/  LEA R3, R3, R0, 0x3 ;  /* 0x0000000003037211 */ /* 0x000fe400078e18ff */
[----:B------:R-:W-:-:S07]  /*11db0*/  SHF.L.U32 R0, R4, 0x1f, RZ ;  /* 0x0000001f04007819 */ /* 0x000fce00000006ff */
.L_x_253:
[----:B-1----:R1:W2:Y:S02]  /*11dc0*/  SYNCS.PHASECHK.TRANS64.TRYWAIT P0, [R3+URZ], R0 ;  /* 0x00000000030075a7 */ /* 0x0022a4000800017f */
[----:B--2---:R-:W-:Y:S05]  /*11dd0*/  @!P0 NANOSLEEP.SYNCS 0x989680 ;  /* 0x009896800000895d */ /* 0x004fea0003900000 */
[----:B------:R-:W2:Y:S02]  /*11de0*/  @!P0 SYNCS.PHASECHK.TRANS64 P0, [R3+URZ], R0 ;  /* 0x00000000030085a7 */ /* 0x000ea4000800007f */
[----:B--2---:R-:W-:Y:S05]  /*11df0*/  @!P0 BRA `(.L_x_253) ;  /* 0xfffffffc00f08947 */ /* 0x004fea000383ffff */
.L_x_240:
[----:B------:R-:W-:Y:S05]  /*11e00*/  BSYNC B0 ;  /* 0x0000000000007941 */ /* 0x000fea0003800000 */
.L_x_239:
[----:B------:R-:W-:Y:S05]  /*11e10*/  EXIT ;  /* 0x000000000000794d */ /* 0x000fea0003800000 */
.L_x_16:
[----:B--2---:R-:W-:-:S04]  /*11e20*/  IMAD.U32 R3, RZ, RZ, UR16 ;  /* 0x00000010ff037e24 */ /* 0x004fc8000f8e00ff */
[----:B------:R2:W3:Y:S03]  /*11e30*/  SYNCS.PHASECHK.TRANS64.TRYWAIT P0, [R3+URZ+-0x8], R2 ;  /* 0xfffff802030075a7 */ /* 0x0004e6000800017f */
[----:B---3--:R-:W-:Y:S05]  /*11e40*/  @!P0 NANOSLEEP.SYNCS 0x989680 ;  /* 0x009896800000895d */ /* 0x008fea0003900000 */
[----:B------:R-:W3:Y:S02]  /*11e50*/  @!P0 SYNCS.PHASECHK.TRANS64 P0, [R3+URZ+-0x8], R2 ;  /* 0xfffff802030085a7 */ /* 0x000ee4000800007f */
[----:B---3--:R-:W-:Y:S05]  /*11e60*/  @!P0 BRA `(.L_x_16) ;  /* 0xfffffffc00ec8947 */ /* 0x008fea000383ffff */
[----:B------:R-:W-:Y:S05]  /*11e70*/  BRA `(.L_x_254) ;  /* 0xfffffef800487947 */ /* 0x000fea000383ffff */
.L_x_21:
[----:B-----5:R1:W-:Y:S02]  /*11e80*/  STL [R1+0x9c], R0 ;  /* 0x00009c0001007387 */ /* 0x0203e40000100800 */
[----:B-1----:R-:W-:-:S04]  /*11e90*/  IMAD.U32 R0, RZ, RZ, UR8 ;  /* 0x00000008ff007e24 */ /* 0x002fc8000f8e00ff */
[----:B------:R1:W2:Y:S03]  /*11ea0*/  SYNCS.PHASECHK.TRANS64.TRYWAIT P0, [R0+URZ], R152 ;  /* 0x00000098000075a7 */ /* 0x0002a6000800017f */
[----:B--2---:R-:W-:Y:S05]  /*11eb0*/  @!P0 NANOSLEEP.SYNCS 0x989680 ;  /* 0x009896800000895d */ /* 0x004fea0003900000 */
[----:B------:R1:W2:Y:S02]  /*11ec0*/  @!P0 SYNCS.PHASECHK.TRANS64 P0, [R0+URZ], R152 ;  /* 0x00000098000085a7 */ /* 0x0002a4000800007f */
[----:B-1----:R1:W5:Y:S02]  /*11ed0*/  LDL.LU R0, [R1+0x9c] ;  /* 0x00009c0001007983 */ /* 0x0023640000300800 */
[----:B-12---:R-:W-:Y:S05]  /*11ee0*/  @!P0 BRA `(.L_x_21) ;  /* 0xfffffffc00e48947 */ /* 0x006fea000383ffff */
[----:B------:R-:W-:Y:S05]  /*11ef0*/  BRA `(.L_x_20) ;  /* 0xffffff0000cc7947 */ /* 0x000fea000383ffff */
.L_x_27:
[----:B0-----:R-:W-:-:S04]  /*11f00*/  IMAD.U32 R27, RZ, RZ, UR16 ;  /* 0x00000010ff1b7e24 */ /* 0x001fc8000f8e00ff */
[----:B------:R0:W3:Y:S03]  /*11f10*/  SYNCS.PHASECHK.TRANS64.TRYWAIT P0, [R27+URZ+0x8], R24 ;  /* 0x000008181b0075a7 */ /* 0x0000e6000800017f */
[----:B---3--:R-:W-:Y:S05]  /*11f20*/  @!P0 NANOSLEEP.SYNCS 0x989680 ;  /* 0x009896800000895d */ /* 0x008fea0003900000 */
[----:B------:R-:W3:Y:S02]  /*11f30*/  @!P0 SYNCS.PHASECHK.TRANS64 P0, [R27+URZ+0x8], R24 ;  /* 0x000008181b0085a7 */ /* 0x000ee4000800007f */
[----:B---3--:R-:W-:Y:S05]  /*11f40*/  @!P0 BRA `(.L_x_27) ;  /* 0xfffffffc00ec8947 */ /* 0x008fea000383ffff */
[----:B------:R-:W-:Y:S05]  /*11f50*/  BRA `(.L_x_255) ;  /* 0xffffff28006c7947 */ /* 0x000fea000383ffff */
.L_x_226:
[----:B------:R-:W-:Y:S01]  /*11f60*/  BSSY B1, `(.L_x_256) ;  /* 0x0000006000017945 */ /* 0x000fe20003800000 */
[----:B------:R-:W-:-:S07]  /*11f70*/  IMAD.MOV.U32 R2, RZ, RZ, -0x1 ;  /* 0xffffffffff027424 */ /* 0x000fce00078e00ff */
[----:B------:R-:W-:Y:S05]  /*11f80*/  WARPSYNC.COLLECTIVE R2, `(.L_x_257) ;  /* 0x00000000020c7348 */ /* 0x000fea0003c00000 */
[----:B------:R-:W-:Y:S02]  /*11f90*/  ELECT P1, UR62, PT ;  /* 0x00000000003e782f */ /* 0x000fe40003820000 */
[----:B------:R-:W-:Y:S01]  /*11fa0*/  MOV R2, UR62 ;  /* 0x0000003e00027c02 */ /* 0x000fe20008000f00 */
[----:B------:R-:W-:Y:S10]  /*11fb0*/  ENDCOLLECTIVE ;  /* 0x000000000000791b */ /* 0x000ff40003800000 */
.L_x_257:
[----:B------:R-:W-:Y:S05]  /*11fc0*/  BSYNC B1 ;  /* 0x0000000000017941 */ /* 0x000fea0003800000 */
.L_x_256:
[----:B------:R-:W-:Y:S05]  /*11fd0*/  BRA `(.L_x_258) ;  /* 0xffffffe800887947 */ /* 0x000fea000383ffff */
.L_x_229:
[----:B-1----:R1:W2:Y:S02]  /*11fe0*/  SYNCS.PHASECHK.TRANS64.TRYWAIT P1, [R7+URZ+0x60], R4 ;  /* 0x00006004070075a7 */ /* 0x0022a4000802017f */
[----:B--2---:R-:W-:Y:S05]  /*11ff0*/  @!P1 NANOSLEEP.SYNCS 0x989680 ;  /* 0x009896800000995d */ /* 0x004fea0003900000 */
[----:B------:R-:W2:Y:S02]  /*12000*/  @!P1 SYNCS.PHASECHK.TRANS64 P1, [R7+URZ+0x60], R4 ;  /* 0x00006004070095a7 */ /* 0x000ea4000802007f */
[----:B--2---:R-:W-:Y:S05]  /*12010*/  @!P1 BRA `(.L_x_229) ;  /* 0xfffffffc00f09947 */ /* 0x004fea000383ffff */
[----:B------:R-:W-:Y:S05]  /*12020*/  BRA `(.L_x_259) ;  /* 0xffffffe800cc7947 */ /* 0x000fea000383ffff */
.L_x_238:
[----:B------:R-:W-:Y:S01]  /*12030*/  BSSY B0, `(.L_x_260) ;  /* 0x0000006000007945 */ /* 0x000fe20003800000 */
[----:B------:R-:W-:-:S07]  /*12040*/  IMAD.MOV.U32 R2, RZ, RZ, -0x1 ;  /* 0xffffffffff027424 */ /* 0x000fce00078e00ff */
[----:B01----:R-:W-:Y:S05]  /*12050*/  WARPSYNC.COLLECTIVE R2, `(.L_x_261) ;  /* 0x00000000020c7348 */ /* 0x003fea0003c00000 */
[----:B------:R-:W-:Y:S02]  /*12060*/  ELECT P1, UR62, PT ;  /* 0x00000000003e782f */ /* 0x000fe40003820000 */
[----:B------:R-:W-:Y:S01]  /*12070*/  MOV R2, UR62 ;  /* 0x0000003e00027c02 */ /* 0x000fe20008000f00 */
[----:B01----:R-:W-:Y:S10]  /*12080*/  ENDCOLLECTIVE ;  /* 0x000000000000791b */ /* 0x003ff40003800000 */
.L_x_261:
[----:B------:R-:W-:Y:S05]  /*12090*/  BSYNC B0 ;  /* 0x0000000000007941 */ /* 0x000fea0003800000 */
.L_x_260:
[----:B------:R-:W-:Y:S01]  /*120a0*/  PLOP3.LUT P0, PT, P1, PT, PT, 0x80, 0x0 ;  /* 0x000000000000781c */ /* 0x000fe20000f0f070 */
[----:B------:R-:W-:-:S12]  /*120b0*/  BRA `(.L_x_262) ;  /* 0xfffffff400807947 */ /* 0x000fd8000383ffff */
.L_x_242:
[----:B0-----:R0:W1:Y:S02]  /*120c0*/  SYNCS.PHASECHK.TRANS64.TRYWAIT P0, [R5+URZ], R2 ;  /* 0x00000002050075a7 */ /* 0x001064000800017f */
[----:B-1----:R-:W-:Y:S05]  /*120d0*/  @!P0 NANOSLEEP.SYNCS 0x989680 ;  /* 0x009896800000895d */ /* 0x002fea0003900000 */
[----:B------:R-:W1:Y:S02]  /*120e0*/  @!P0 SYNCS.PHASECHK.TRANS64 P0, [R5+URZ], R2 ;  /* 0x00000002050085a7 */ /* 0x000e64000800007f */
[----:B-1----:R-:W-:Y:S05]  /*120f0*/  @!P0 BRA `(.L_x_242) ;  /* 0xfffffffc00f08947 */ /* 0x002fea000383ffff */
[----:B------:R-:W-:Y:S05]  /*12100*/  BRA `(.L_x_263) ;  /* 0xfffffff400c47947 */ /* 0x000fea000383ffff */
.L_x_243:
[----:B0-----:R0:W1:Y:S02]  /*12110*/  SYNCS.PHASECHK.TRANS64.TRYWAIT P0, [R7+URZ], R4 ;  /* 0x00000004070075a7 */ /* 0x001064000800017f */
[----:B-1----:R-:W-:Y:S05]  /*12120*/  @!P0 NANOSLEEP.SYNCS 0x989680 ;  /* 0x009896800000895d */ /* 0x002fea0003900000 */
[----:B------:R-:W1:Y:S02]  /*12130*/  @!P0 SYNCS.PHASECHK.TRANS64 P0, [R7+URZ], R4 ;  /* 0x00000004070085a7 */ /* 0x000e64000800007f */
[----:B-1----:R-:W-:Y:S05]  /*12140*/  @!P0 BRA `(.L_x_243) ;  /* 0xfffffffc00f08947 */ /* 0x002fea000383ffff */
[----:B------:R-:W-:Y:S05]  /*12150*/  BRA `(.L_x_264) ;  /* 0xfffffff400d47947 */ /* 0x000fea000383ffff */
.L_x_244:
[----:B0-----:R0:W1:Y:S02]  /*12160*/  SYNCS.PHASECHK.TRANS64.TRYWAIT P0, [R6+URZ], R5 ;  /* 0x00000005060075a7 */ /* 0x001064000800017f */
[----:B-1----:R-:W-:Y:S05]  /*12170*/  @!P0 NANOSLEEP.SYNCS 0x989680 ;  /* 0x009896800000895d */ /* 0x002fea0003900000 */
[----:B------:R-:W1:Y:S02]  /*12180*/  @!P0 SYNCS.PHASECHK.TRANS64 P0, [R6+URZ], R5 ;  /* 0x00000005060085a7 */ /* 0x000e64000800007f */
[----:B-1----:R-:W-:Y:S05]  /*12190*/  @!P0 BRA `(.L_x_244) ;  /* 0xfffffffc00f08947 */ /* 0x002fea000383ffff */
[----:B------:R-:W-:Y:S05]  /*121a0*/  BRA `(.L_x_265) ;  /* 0xfffffff400e47947 */ /* 0x000fea000383ffff */
.L_x_245:
[----:B0-----:R0:W1:Y:S02]  /*121b0*/  SYNCS.PHASECHK.TRANS64.TRYWAIT P0, [R9+URZ], R4 ;  /* 0x00000004090075a7 */ /* 0x001064000800017f */
[----:B-1----:R-:W-:Y:S05]  /*121c0*/  @!P0 NANOSLEEP.SYNCS 0x989680 ;  /* 0x009896800000895d */ /* 0x002fea0003900000 */
[----:B------:R-:W1:Y:S02]  /*121d0*/  @!P0 SYNCS.PHASECHK.TRANS64 P0, [R9+URZ], R4 ;  /* 0x00000004090085a7 */ /* 0x000e64000800007f */
[----:B-1----:R-:W-:Y:S05]  /*121e0*/  @!P0 BRA `(.L_x_245) ;  /* 0xfffffffc00f08947 */ /* 0x002fea000383ffff */
[----:B------:R-:W-:Y:S05]  /*121f0*/  BRA `(.L_x_266) ;  /* 0xfffffff400f47947 */ /* 0x000fea000383ffff */
.L_x_246:
[----:B0-----:R0:W1:Y:S02]  /*12200*/  SYNCS.PHASECHK.TRANS64.TRYWAIT P0, [R6+URZ], R5 ;  /* 0x00000005060075a7 */ /* 0x001064000800017f */
[----:B-1----:R-:W-:Y:S05]  /*12210*/  @!P0 NANOSLEEP.SYNCS 0x989680 ;  /* 0x009896800000895d */ /* 0x002fea0003900000 */
[----:B------:R-:W1:Y:S02]  /*12220*/  @!P0 SYNCS.PHASECHK.TRANS64 P0, [R6+URZ], R5 ;  /* 0x00000005060085a7 */ /* 0x000e64000800007f */
[----:B-1----:R-:W-:Y:S05]  /*12230*/  @!P0 BRA `(.L_x_246) ;  /* 0xfffffffc00f08947 */ /* 0x002fea000383ffff */
[----:B------:R-:W-:Y:S05]  /*12240*/  BRA `(.L_x_267) ;  /* 0xfffffff800047947 */ /* 0x000fea000383ffff */
.L_x_247:
[----:B0-----:R0:W1:Y:S02]  /*12250*/  SYNCS.PHASECHK.TRANS64.TRYWAIT P0, [R9+URZ], R4 ;  /* 0x00000004090075a7 */ /* 0x001064000800017f */
[----:B-1----:R-:W-:Y:S05]  /*12260*/  @!P0 NANOSLEEP.SYNCS 0x989680 ;  /* 0x009896800000895d */ /* 0x002fea0003900000 */
[----:B------:R-:W1:Y:S02]  /*12270*/  @!P0 SYNCS.PHASECHK.TRANS64 P0, [R9+URZ], R4 ;  /* 0x00000004090085a7 */ /* 0x000e64000800007f */
[----:B-1----:R-:W-:Y:S05]  /*12280*/  @!P0 BRA `(.L_x_247) ;  /* 0xfffffffc00f08947 */ /* 0x002fea000383ffff */
[----:B------:R-:W-:Y:S05]  /*12290*/  BRA `(.L_x_268) ;  /* 0xfffffff800147947 */ /* 0x000fea000383ffff */
.L_x_248:
[----:B0-----:R0:W1:Y:S02]  /*122a0*/  SYNCS.PHASECHK.TRANS64.TRYWAIT P0, [R6+URZ], R5 ;  /* 0x00000005060075a7 */ /* 0x001064000800017f */
[----:B-1----:R-:W-:Y:S05]  /*122b0*/  @!P0 NANOSLEEP.SYNCS 0x989680 ;  /* 0x009896800000895d */ /* 0x002fea0003900000 */
[----:B------:R-:W1:Y:S02]  /*122c0*/  @!P0 SYNCS.PHASECHK.TRANS64 P0, [R6+URZ], R5 ;  /* 0x00000005060085a7 */ /* 0x000e64000800007f */
[----:B-1----:R-:W-:Y:S05]  /*122d0*/  @!P0 BRA `(.L_x_248) ;  /* 0xfffffffc00f08947 */ /* 0x002fea000383ffff */
[----:B------:R-:W-:Y:S05]  /*122e0*/  BRA `(.L_x_269) ;  /* 0xfffffff800247947 */ /* 0x000fea000383ffff */
.L_x_249:
[----:B0-----:R0:W1:Y:S02]  /*122f0*/  SYNCS.PHASECHK.TRANS64.TRYWAIT P0, [R9+URZ], R4 ;  /* 0x00000004090075a7 */ /* 0x001064000800017f */
[----:B-1----:R-:W-:Y:S05]  /*12300*/  @!P0 NANOSLEEP.SYNCS 0x989680 ;  /* 0x009896800000895d */ /* 0x002fea0003900000 */
[----:B------:R-:W1:Y:S02]  /*12310*/  @!P0 SYNCS.PHASECHK.TRANS64 P0, [R9+URZ], R4 ;  /* 0x00000004090085a7 */ /* 0x000e64000800007f */
[----:B-1----:R-:W-:Y:S05]  /*12320*/  @!P0 BRA `(.L_x_249) ;  /* 0xfffffffc00f08947 */ /* 0x002fea000383ffff */
[----:B------:R-:W-:Y:S05]  /*12330*/  BRA `(.L_x_270) ;  /* 0xfffffff800347947 */ /* 0x000fea000383ffff */
.L_x_250:
[----:B0-----:R0:W1:Y:S02]  /*12340*/  SYNCS.PHASECHK.TRANS64.TRYWAIT P0, [R6+URZ], R5 ;  /* 0x00000005060075a7 */ /* 0x001064000800017f */
[----:B-1----:R-:W-:Y:S05]  /*12350*/  @!P0 NANOSLEEP.SYNCS 0x989680 ;  /* 0x009896800000895d */ /* 0x002fea0003900000 */
[----:B------:R-:W1:Y:S02]  /*12360*/  @!P0 SYNCS.PHASECHK.TRANS64 P0, [R6+URZ], R5 ;  /* 0x00000005060085a7 */ /* 0x000e64000800007f */
[----:B-1----:R-:W-:Y:S05]  /*12370*/  @!P0 BRA `(.L_x_250) ;  /* 0xfffffffc00f08947 */ /* 0x002fea000383ffff */
[----:B------:R-:W-:Y:S05]  /*12380*/  BRA `(.L_x_271) ;  /* 0xfffffff800447947 */ /* 0x000fea000383ffff */
.L_x_251:
[----:B0-----:R0:W1:Y:S02]  /*12390*/  SYNCS.PHASECHK.TRANS64.TRYWAIT P0, [R9+URZ], R4 ;  /* 0x00000004090075a7 */ /* 0x001064000800017f */
[----:B-1----:R-:W-:Y:S05]  /*123a0*/  @!P0 NANOSLEEP.SYNCS 0x989680 ;  /* 0x009896800000895d */ /* 0x002fea0003900000 */
[----:B------:R-:W1:Y:S02]  /*123b0*/  @!P0 SYNCS.PHASECHK.TRANS64 P0, [R9+URZ], R4 ;  /* 0x00000004090085a7 */ /* 0x000e64000800007f */
[----:B-1----:R-:W-:Y:S05]  /*123c0*/  @!P0 BRA `(.L_x_251) ;  /* 0xfffffffc00f08947 */ /* 0x002fea000383ffff */
[----:B------:R-:W-:Y:S05]  /*123d0*/  BRA `(.L_x_272) ;  /* 0xfffffff800547947 */ /* 0x000fea000383ffff */
.L_x_252:
[----:B0-----:R0:W1:Y:S02]  /*123e0*/  SYNCS.PHASECHK.TRANS64.TRYWAIT P0, [R6+URZ], R5 ;  /* 0x00000005060075a7 */ /* 0x001064000800017f */
[----:B-1----:R-:W-:Y:S05]  /*123f0*/  @!P0 NANOSLEEP.SYNCS 0x989680 ;  /* 0x009896800000895d */ /* 0x002fea0003900000 */
[----:B------:R-:W1:Y:S02]  /*12400*/  @!P0 SYNCS.PHASECHK.TRANS64 P0, [R6+URZ], R5 ;  /* 0x00000005060085a7 */ /* 0x000e64000800007f */
[----:B-1----:R-:W-:Y:S05]  /*12410*/  @!P0 BRA `(.L_x_252) ;  /* 0xfffffffc00f08947 */ /* 0x002fea000383ffff */
[----:B------:R-:W-:Y:S05]  /*12420*/  BRA `(.L_x_273) ;  /* 0xfffffff8005c7947 */ /* 0x000fea000383ffff */
.L_x_274:
[----:B------:R-:W-:-:S00]  /*12430*/  BRA `(.L_x_274) ;  /* 0xfffffffc00fc7947 */ /* 0x000fc0000383ffff */
[----:B------:R-:W-:-:S00]  /*12440*/  NOP ;  /* 0x0000000000007918 */ /* 0x000fc00000000000 */
        /* <DEDUP_REMOVED lines=11> */
.L_x_275:


//--------------------- .nv.shared._ZN7cutlass13device_kernelINS_4gemm6kernel13GemmUniversalIN4cute5tupleIJiiiiEEENS1_10collective13CollectiveMmaINS1_43MainloopSm90TmaGmmaWarpSpecializedSparseFP8ILi12ENS5_IJNS4_1CILi1EEESB_SB_EEENS1_32KernelTmaWarpSpecializedPingpongEEENS5_IJNSA_ILi64EEENSA_ILi256EEESF_EEENS_12float_e4m3_tENS5_IJNS4_6LayoutINS5_IJiNS5_IJNSA_ILi2EEEiEEEiEEENS5_IJlNS5_IJSB_SK_EEElEEEEENSJ_INS5_IJNS5_IJSF_iEEESQ_iEEENS5_IJNS5_IJSF_NSA_ILi4096EEEEEENS5_IJSB_lEEElEEEEEEEESI_NS5_IJlSB_lEEENS4_8TiledMMAINS4_8MMA_AtomIJNS4_4SM904GMMA6SPARSE32GMMA_64x256x64_F32E4M3E4M3_SS_TNILNS12_7ScaleInE1ELS15_1ELNS12_9SparseSelE0EEEEEENSJ_ISC_NS5_IJNSA_ILi0EEES19_S19_EEEEENS5_IJNS4_10UnderscoreES1C_S1C_EEEEENS4_13SM90_TMA_LOADENS4_14ComposedLayoutINS4_7SwizzleILi1ELi4ELi3EEENS4_25smem_sparse_ptr_flag_bitsILi2ELi8EEENSJ_INS5_IJNS5_IJSB_NSA_ILi8EEEEEENS5_IJSK_NSA_ILi32EEEEEEEEENS5_IJNS5_IJS19_SF_EEESN_EEEEEEEvNS4_8identityES1F_NS1G_INS1H_ILi2ELi4ELi3EEENS4_18smem_ptr_flag_bitsILi8EEENSJ_INS5_IJS1L_SF_EEENS5_IJSF_SB_EEEEEEEvS1U_EENS_8epilogue10collective6detail29Sm90TmaWarpSpecializedAdapterINS24_15DefaultEpilogueIfNS5_IJSB_llEEES28_NS23_6thread17LinearCombinationIfLi1EffLNS29_9ScaleType4KindE0ELNS_15FloatRoundStyleE2EfEENS1_15EpilogueDefaultEEEEEvvEEEEvNT_6ParamsE --------------------------
	.section	.nv.shared._ZN7cutlass13device_kernelINS_4gemm6kernel13GemmUniversalIN4cute5tupleIJiiiiEEENS1_10collective13CollectiveMmaINS1_43MainloopSm90TmaGmmaWarpSpecializedSparseFP8ILi12ENS5_IJNS4_1CILi1EEESB_SB_EEENS1_32KernelTmaWarpSpecializedPingpongEEENS5_IJNSA_ILi64EEENSA_ILi256EEESF_EEENS_12float_e4m3_tENS5_IJNS4_6LayoutINS5_IJiNS5_IJNSA_ILi2EEEiEEEiEEENS5_IJlNS5_IJSB_SK_EEElEEEEENSJ_INS5_IJNS5_IJSF_iEEESQ_iEEENS5_IJNS5_IJSF_NSA_ILi4096EEEEEENS5_IJSB_lEEElEEEEEEEESI_NS5_IJlSB_lEEENS4_8TiledMMAINS4_8MMA_AtomIJNS4_4SM904GMMA6SPARSE32GMMA_64x256x64_F32E4M3E4M3_SS_TNILNS12_7ScaleInE1ELS15_1ELNS12_9SparseSelE0EEEEEENSJ_ISC_NS5_IJNSA_ILi0EEES19_S19_EEEEENS5_IJNS4_10UnderscoreES1C_S1C_EEEEENS4_13SM90_TMA_LOADENS4_14ComposedLayoutINS4_7SwizzleILi1ELi4ELi3EEENS4_25smem_sparse_ptr_flag_bitsILi2ELi8EEENSJ_INS5_IJNS5_IJSB_NSA_ILi8EEEEEENS5_IJSK_NSA_ILi32EEEEEEEEENS5_IJNS5_IJS19_SF_EEESN_EEEEEEEvNS4_8identityES1F_NS1G_INS1H_ILi2ELi4ELi3EEENS4_18smem_ptr_flag_bitsILi8EEENSJ_INS5_IJS1L_SF_EEENS5_IJSF_SB_EEEEEEEvS1U_EENS_8epilogue10collective6detail29Sm90TmaWarpSpecializedAdapterINS24_15DefaultEpilogueIfNS5_IJSB_llEEES28_NS23_6thread17LinearCombinationIfLi1EffLNS29_9ScaleType4KindE0ELNS_15FloatRoundStyleE2EfEENS1_15EpilogueDefaultEEEEEvvEEEEvNT_6ParamsE,"aw",@nobits
	.sectionflags	@""
	.align	16
	.zero		1024


//--------------------- .nv.shared.reserved.0     --------------------------
	.section	.nv.shared.reserved.0,"aw",@nobits
	.weak		__nv_reservedSMEM_offset_0_alias
	.size		__nv_reservedSMEM_offset_0_alias, 0, 0
	.other		__nv_reservedSMEM_offset_0_alias,@"STO_CUDA_RESERVED_SHARED STV_DEFAULT"
__nv_reservedSMEM_offset_0_alias:
	.zero		0


//--------------------- .nv.global                --------------------------
	.section	.nv.global,"aw",@nobits
.nv.global:
	.type		_ZN39_INTERNAL_a6ebea03_4_k_cu_d6da23fb_27704cute1_E,@object
	.size		_ZN39_INTERNAL_a6ebea03_4_k_cu_d6da23fb_27704cute1_E,(_ZN39_INTERNAL_a6ebea03_4_k_cu_d6da23fb_27704cuda3std3__45__cpo6cbeginE - _ZN39_INTERNAL_a6ebea03_4_k_cu_d6da23fb_27704cute1_E)
_ZN39_INTERNAL_a6ebea03_4_k_cu_d6da23fb_27704cute1_E:
	.zero		1
	.type		_ZN39_INTERNAL_a6ebea03_4_k_cu_d6da23fb_27704cuda3std3__45__cpo6cbeginE,@object
	.size		_ZN39_INTERNAL_a6ebea03_4_k_cu_d6da23fb_27704cuda3std3__45__cpo6cbeginE,(_ZN39_INTERNAL_a6ebea03_4_k_cu_d6da23fb_27704cuda3std3__48in_placeE - _ZN39_INTERNAL_a6ebea03_4_k_cu_d6da23fb_27704cuda3std3__45__cpo6cbeginE)
_ZN39_INTERNAL_a6ebea03_4_k_cu_d6da23fb_27704cuda3std3__45__cpo6cbeginE:
	.zero		1
	.type		_ZN39_INTERNAL_a6ebea03_4_k_cu_d6da23fb_27704cuda3std3__48in_placeE,@object
	.size		_ZN39_INTERNAL_a6ebea03_4_k_cu_d6da23fb_27704cuda3std3__48in_placeE,(_ZN39_INTERNAL_a6ebea03_4_k_cu_d6da23fb_27704cuda3std6ranges3__45__cpo9iter_moveE - _ZN39_INTERNAL_a6ebea03_4_k_cu_d6da23fb_27704cuda3std3__48in_placeE)
_ZN39_INTERNAL_a6ebea03_4_k_cu_d6da23fb_27704cuda3std3__48in_placeE:
	.zero		1
	.type		_ZN39_INTERNAL_a6ebea03_4_k_cu_d6da23fb_27704cuda3std6ranges3__45__cpo9iter_moveE,@object
	.size		_ZN39_INTERNAL_a6ebea03_4_k_cu_d6da23fb_27704cuda3std6ranges3__45__cpo9iter_moveE,(_ZN39_INTERNAL_a6ebea03_4_k_cu_d6da23fb_27704cuda3std3__45__cpo5beginE - _ZN39_INTERNAL_a6ebea03_4_k_cu_d6da23fb_27704cuda3std6ranges3__45__cpo9iter_moveE)
_ZN39_INTERNAL_a6ebea03_4_k_cu_d6da23fb_27704cuda3std6ranges3__45__cpo9iter_moveE:
	.zero		1
	.type		_ZN39_INTERNAL_a6ebea03_4_k_cu_d6da23fb_27704cuda3std3__45__cpo5beginE,@object
	.size		_ZN39_INTERNAL_a6ebea03_4_k_cu_d6da23fb_27704cuda3std3__45__cpo5beginE,(_ZN39_INTERNAL_a6ebea03_4_k_cu_d6da23fb_27704cuda3std3__441_GLOBAL__N__a6ebea03_4_k_cu_d6da23fb_27706ignoreE - _ZN39_INTERNAL_a6ebea03_4_k_cu_d6da23fb_27704cuda3std3__45__cpo5beginE)
_ZN39_INTERNAL_a6ebea03_4_k_cu_d6da23fb_27704cuda3std3__45__cpo5beginE:
	.zero		1
	.type		_ZN39_INTERNAL_a6ebea03_4_k_cu_d6da23fb_27704cuda3std3__441_GLOBAL__N__a6ebea03_4_k_cu_d6da23fb_27706ignoreE,@object
	.size		_ZN39_INTERNAL_a6ebea03_4_k_cu_d6da23fb_27704cuda3std3__441_GLOBAL__N__a6ebea03_4_k_cu_d6da23fb_27706ignoreE,(_ZN39_INTERNAL_a6ebea03_4_k_cu_d6da23fb_27704cute7productE - _ZN39_INTERNAL_a6ebea03_4_k_cu_d6da23fb_27704cuda3std3__441_GLOBAL__N__a6ebea03_4_k_cu_d6da23fb_27706ignoreE)
_ZN39_INTERNAL_a6ebea03_4_k_cu_d6da23fb_27704cuda3std3__441_GLOBAL__N__a6ebea03_4_k_cu_d6da23fb_27706ignoreE:
	.zero		1
	.type		_ZN39_INTERNAL_a6ebea03_4_k_cu_d6da23fb_27704cute7productE,@object
	.size		_ZN39_INTERNAL_a6ebea03_4_k_cu_d6da23fb_27704cute7productE,(_ZN39_INTERNAL_a6ebea03_4_k_cu_d6da23fb_27704cuda3std3__45__cpo3endE - _ZN39_INTERNAL_a6ebea03_4_k_cu_d6da23fb_27704cute7productE)
_ZN39_INTERNAL_a6ebea03_4_k_cu_d6da23fb_27704cute7productE:
	.zero		1
	.type		_ZN39_INTERNAL_a6ebea03_4_k_cu_d6da23fb_27704cuda3std3__45__cpo3endE,@object
	.size		_ZN39_INTERNAL_a6ebea03_4_k_cu_d6da23fb_27704cuda3std3__45__cpo3endE,(_ZN39_INTERNAL_a6ebea03_4_k_cu_d6da23fb_27704cuda3std3__419piecewise_constructE - _ZN39_INTERNAL_a6ebea03_4_k_cu_d6da23fb_27704cuda3std3__45__cpo3endE)
_ZN39_INTERNAL_a6ebea03_4_k_cu_d6da23fb_27704cuda3std3__45__cpo3endE:
	.zero		1
	.type		_ZN39_INTERNAL_a6ebea03_4_k_cu_d6da23fb_27704cuda3std3__419piecewise_constructE,@object
	.size		_ZN39_INTERNAL_a6ebea03_4_k_cu_d6da23fb_27704cuda3std3__419piecewise_constructE,(_ZN39_INTERNAL_a6ebea03_4_k_cu_d6da23fb_27704cuda3std3__45__cpo4cendE - _ZN39_INTERNAL_a6ebea03_4_k_cu_d6da23fb_27704cuda3std3__419piecewise_constructE)
_ZN39_INTERNAL_a6ebea03_4_k_cu_d6da23fb_27704cuda3std3__419piecewise_constructE:
	.zero		1
	.type		_ZN39_INTERNAL_a6ebea03_4_k_cu_d6da23fb_27704cuda3std3__45__cpo4cendE,@object
	.size		_ZN39_INTERNAL_a6ebea03_4_k_cu_d6da23fb_27704cuda3std3__45__cpo4cendE,(_ZN39_INTERNAL_a6ebea03_4_k_cu_d6da23fb_27704cuda3std6ranges3__45__cpo4swapE - _ZN39_INTERNAL_a6ebea03_4_k_cu_d6da23fb_27704cuda3std3__45__cpo4cendE)
_ZN39_INTERNAL_a6ebea03_4_k_cu_d6da23fb_27704cuda3std3__45__cpo4cendE:
	.zero		1
	.type		_ZN39_INTERNAL_a6ebea03_4_k_cu_d6da23fb_27704cuda3std6ranges3__45__cpo4swapE,@object
	.size		_ZN39_INTERNAL_a6ebea03_4_k_cu_d6da23fb_27704cuda3std6ranges3__45__cpo4swapE,(.L_7 - _ZN39_INTERNAL_a6ebea03_4_k_cu_d6da23fb_27704cuda3std6ranges3__45__cpo4swapE)
_ZN39_INTERNAL_a6ebea03_4_k_cu_d6da23fb_27704cuda3std6ranges3__45__cpo4swapE:
	.zero		1
.L_7:


//--------------------- .nv.constant0._ZN7cutlass13device_kernelINS_4gemm6kernel13GemmUniversalIN4cute5tupleIJiiiiEEENS1_10collective13CollectiveMmaINS1_43MainloopSm90TmaGmmaWarpSpecializedSparseFP8ILi12ENS5_IJNS4_1CILi1EEESB_SB_EEENS1_32KernelTmaWarpSpecializedPingpongEEENS5_IJNSA_ILi64EEENSA_ILi256EEESF_EEENS_12float_e4m3_tENS5_IJNS4_6LayoutINS5_IJiNS5_IJNSA_ILi2EEEiEEEiEEENS5_IJlNS5_IJSB_SK_EEElEEEEENSJ_INS5_IJNS5_IJSF_iEEESQ_iEEENS5_IJNS5_IJSF_NSA_ILi4096EEEEEENS5_IJSB_lEEElEEEEEEEESI_NS5_IJlSB_lEEENS4_8TiledMMAINS4_8MMA_AtomIJNS4_4SM904GMMA6SPARSE32GMMA_64x256x64_F32E4M3E4M3_SS_TNILNS12_7ScaleInE1ELS15_1ELNS12_9SparseSelE0EEEEEENSJ_ISC_NS5_IJNSA_ILi0EEES19_S19_EEEEENS5_IJNS4_10UnderscoreES1C_S1C_EEEEENS4_13SM90_TMA_LOADENS4_14ComposedLayoutINS4_7SwizzleILi1ELi4ELi3EEENS4_25smem_sparse_ptr_flag_bitsILi2ELi8EEENSJ_INS5_IJNS5_IJSB_NSA_ILi8EEEEEENS5_IJSK_NSA_ILi32EEEEEEEEENS5_IJNS5_IJS19_SF_EEESN_EEEEEEEvNS4_8identityES1F_NS1G_INS1H_ILi2ELi4ELi3EEENS4_18smem_ptr_flag_bitsILi8EEENSJ_INS5_IJS1L_SF_EEENS5_IJSF_SB_EEEEEEEvS1U_EENS_8epilogue10collective6detail29Sm90TmaWarpSpecializedAdapterINS24_15DefaultEpilogueIfNS5_IJSB_llEEES28_NS23_6thread17LinearCombinationIfLi1EffLNS29_9ScaleType4KindE0ELNS_15FloatRoundStyleE2EfEENS1_15EpilogueDefaultEEEEEvvEEEEvNT_6ParamsE --------------------------
	.section	.nv.constant0._ZN7cutlass13device_kernelINS_4gemm6kernel13GemmUniversalIN4cute5tupleIJiiiiEEENS1_10collective13CollectiveMmaINS1_43MainloopSm90TmaGmmaWarpSpecializedSparseFP8ILi12ENS5_IJNS4_1CILi1EEESB_SB_EEENS1_32KernelTmaWarpSpecializedPingpongEEENS5_IJNSA_ILi64EEENSA_ILi256EEESF_EEENS_12float_e4m3_tENS5_IJNS4_6LayoutINS5_IJiNS5_IJNSA_ILi2EEEiEEEiEEENS5_IJlNS5_IJSB_SK_EEElEEEEENSJ_INS5_IJNS5_IJSF_iEEESQ_iEEENS5_IJNS5_IJSF_NSA_ILi4096EEEEEENS5_IJSB_lEEElEEEEEEEESI_NS5_IJlSB_lEEENS4_8TiledMMAINS4_8MMA_AtomIJNS4_4SM904GMMA6SPARSE32GMMA_64x256x64_F32E4M3E4M3_SS_TNILNS12_7ScaleInE1ELS15_1ELNS12_9SparseSelE0EEEEEENSJ_ISC_NS5_IJNSA_ILi0EEES19_S19_EEEEENS5_IJNS4_10UnderscoreES1C_S1C_EEEEENS4_13SM90_TMA_LOADENS4_14ComposedLayoutINS4_7SwizzleILi1ELi4ELi3EEENS4_25smem_sparse_ptr_flag_bitsILi2ELi8EEENSJ_INS5_IJNS5_IJSB_NSA_ILi8EEEEEENS5_IJSK_NSA_ILi32EEEEEEEEENS5_IJNS5_IJS19_SF_EEESN_EEEEEEEvNS4_8identityES1F_NS1G_INS1H_ILi2ELi4ELi3EEENS4_18smem_ptr_flag_bitsILi8EEENSJ_INS5_IJS1L_SF_EEENS5_IJSF_SB_EEEEEEEvS1U_EENS_8epilogue10collective6detail29Sm90TmaWarpSpecializedAdapterINS24_15DefaultEpilogueIfNS5_IJSB_llEEES28_NS23_6thread17LinearCombinationIfLi1EffLNS29_9ScaleType4KindE0ELNS_15FloatRoundStyleE2EfEENS1_15EpilogueDefaultEEEEEvvEEEEvNT_6ParamsE,"a",@progbits
	.sectionflags	@""
	.align	4
.nv.constant0._ZN7cutlass13device_kernelINS_4gemm6kernel13GemmUniversalIN4cute5tupleIJiiiiEEENS1_10collective13CollectiveMmaINS1_43MainloopSm90TmaGmmaWarpSpecializedSparseFP8ILi12ENS5_IJNS4_1CILi1EEESB_SB_EEENS1_32KernelTmaWarpSpecializedPingpongEEENS5_IJNSA_ILi64EEENSA_ILi256EEESF_EEENS_12float_e4m3_tENS5_IJNS4_6LayoutINS5_IJiNS5_IJNSA_ILi2EEEiEEEiEEENS5_IJlNS5_IJSB_SK_EEElEEEEENSJ_INS5_IJNS5_IJSF_iEEESQ_iEEENS5_IJNS5_IJSF_NSA_ILi4096EEEEEENS5_IJSB_lEEElEEEEEEEESI_NS5_IJlSB_lEEENS4_8TiledMMAINS4_8MMA_AtomIJNS4_4SM904GMMA6SPARSE32GMMA_64x256x64_F32E4M3E4M3_SS_TNILNS12_7ScaleInE1ELS15_1ELNS12_9SparseSelE0EEEEEENSJ_ISC_NS5_IJNSA_ILi0EEES19_S19_EEEEENS5_IJNS4_10UnderscoreES1C_S1C_EEEEENS4_13SM90_TMA_LOADENS4_14ComposedLayoutINS4_7SwizzleILi1ELi4ELi3EEENS4_25smem_sparse_ptr_flag_bitsILi2ELi8EEENSJ_INS5_IJNS5_IJSB_NSA_ILi8EEEEEENS5_IJSK_NSA_ILi32EEEEEEEEENS5_IJNS5_IJS19_SF_EEESN_EEEEEEEvNS4_8identityES1F_NS1G_INS1H_ILi2ELi4ELi3EEENS4_18smem_ptr_flag_bitsILi8EEENSJ_INS5_IJS1L_SF_EEENS5_IJSF_SB_EEEEEEEvS1U_EENS_8epilogue10collective6detail29Sm90TmaWarpSpecializedAdapterINS24_15DefaultEpilogueIfNS5_IJSB_llEEES28_NS23_6thread17LinearCombinationIfLi1EffLNS29_9ScaleType4KindE0ELNS_15FloatRoundStyleE2EfEENS1_15EpilogueDefaultEEEEEvvEEEEvNT_6ParamsE:
	.zero		1920


//--------------------- SYMBOLS --------------------------

	.type		.nv.reservedSmem.offset0,@object
	.size		.nv.reservedSmem.offset0,0x4
